//
// Generated by NVIDIA NVVM Compiler
//
// Compiler Build ID: CL-36424714
// Cuda compilation tools, release 13.0, V13.0.88
// Based on NVVM 20.0.0
//

.version 9.0
.target sm_100
.address_size 64

	// .globl	_Z9vectorDivPKfS0_Pfi
// _ZZN3cub18CUB_300001_SM_10006detail6reduce28DeviceReduceSingleTileKernelINS2_10policy_hubIfjN4cuda3std3__410multipliesIfEEE10Policy1000EN6thrust24THRUST_300001_SM_1000_NS6detail15normal_iteratorINSD_10device_ptrIfEEEEPfjS9_ffNS7_10__identityEEEvT0_T1_T2_T3_T4_T6_E12temp_storage has been demoted
// _ZZN3cub18CUB_300001_SM_10006detail6reduce18DeviceReduceKernelINS2_10policy_hubIfjN4cuda3std3__410multipliesIfEEE10Policy1000EN6thrust24THRUST_300001_SM_1000_NS6detail15normal_iteratorINSD_10device_ptrIfEEEEjS9_fNS7_10__identityEEEvT0_PT3_T1_NS0_13GridEvenShareISN_EET2_T4_E12temp_storage has been demoted
// _ZZN3cub18CUB_300001_SM_10006detail6reduce28DeviceReduceSingleTileKernelINS2_10policy_hubIfjN4cuda3std3__410multipliesIfEEE10Policy1000EPfSC_iS9_ffNS7_10__identityEEEvT0_T1_T2_T3_T4_T6_E12temp_storage has been demoted
// _ZZN3cub18CUB_300001_SM_10006detail6reduce28DeviceReduceSingleTileKernelINS2_10policy_hubIfyN4cuda3std3__410multipliesIfEEE10Policy1000EN6thrust24THRUST_300001_SM_1000_NS6detail15normal_iteratorINSD_10device_ptrIfEEEEPfyS9_ffNS7_10__identityEEEvT0_T1_T2_T3_T4_T6_E12temp_storage has been demoted
// _ZZN3cub18CUB_300001_SM_10006detail6reduce18DeviceReduceKernelINS2_10policy_hubIfyN4cuda3std3__410multipliesIfEEE10Policy1000EN6thrust24THRUST_300001_SM_1000_NS6detail15normal_iteratorINSD_10device_ptrIfEEEEyS9_fNS7_10__identityEEEvT0_PT3_T1_NS0_13GridEvenShareISN_EET2_T4_E12temp_storage has been demoted
// _ZZN3cub18CUB_300001_SM_10006detail6reduce28DeviceReduceSingleTileKernelINS2_10policy_hubIfyN4cuda3std3__410multipliesIfEEE10Policy1000EPfSC_iS9_ffNS7_10__identityEEEvT0_T1_T2_T3_T4_T6_E12temp_storage has been demoted
.global .align 1 .b8 _ZN34_INTERNAL_2f579e33_4_k_cu_632909ef4cuda3std3__45__cpo5beginE[1];
.global .align 1 .b8 _ZN34_INTERNAL_2f579e33_4_k_cu_632909ef4cuda3std3__45__cpo3endE[1];
.global .align 1 .b8 _ZN34_INTERNAL_2f579e33_4_k_cu_632909ef4cuda3std3__45__cpo6cbeginE[1];
.global .align 1 .b8 _ZN34_INTERNAL_2f579e33_4_k_cu_632909ef4cuda3std3__45__cpo4cendE[1];
.global .align 1 .b8 _ZN34_INTERNAL_2f579e33_4_k_cu_632909ef4cuda3std3__45__cpo6rbeginE[1];
.global .align 1 .b8 _ZN34_INTERNAL_2f579e33_4_k_cu_632909ef4cuda3std3__45__cpo4rendE[1];
.global .align 1 .b8 _ZN34_INTERNAL_2f579e33_4_k_cu_632909ef4cuda3std3__45__cpo7crbeginE[1];
.global .align 1 .b8 _ZN34_INTERNAL_2f579e33_4_k_cu_632909ef4cuda3std3__45__cpo5crendE[1];
.global .align 1 .b8 _ZN34_INTERNAL_2f579e33_4_k_cu_632909ef4cuda3std3__436_GLOBAL__N__2f579e33_4_k_cu_632909ef6ignoreE[1];
.global .align 1 .b8 _ZN34_INTERNAL_2f579e33_4_k_cu_632909ef4cuda3std3__419piecewise_constructE[1];
.global .align 1 .b8 _ZN34_INTERNAL_2f579e33_4_k_cu_632909ef4cuda3std3__48in_placeE[1];
.global .align 1 .b8 _ZN34_INTERNAL_2f579e33_4_k_cu_632909ef4cuda3std3__420unreachable_sentinelE[1];
.global .align 1 .b8 _ZN34_INTERNAL_2f579e33_4_k_cu_632909ef4cuda3std3__47nulloptE[1];
.global .align 1 .b8 _ZN34_INTERNAL_2f579e33_4_k_cu_632909ef4cuda3std3__48unexpectE[1];
.global .align 1 .b8 _ZN34_INTERNAL_2f579e33_4_k_cu_632909ef4cuda3std6ranges3__45__cpo4swapE[1];
.global .align 1 .b8 _ZN34_INTERNAL_2f579e33_4_k_cu_632909ef4cuda3std6ranges3__45__cpo9iter_moveE[1];
.global .align 1 .b8 _ZN34_INTERNAL_2f579e33_4_k_cu_632909ef4cuda3std6ranges3__45__cpo5beginE[1];
.global .align 1 .b8 _ZN34_INTERNAL_2f579e33_4_k_cu_632909ef4cuda3std6ranges3__45__cpo3endE[1];
.global .align 1 .b8 _ZN34_INTERNAL_2f579e33_4_k_cu_632909ef4cuda3std6ranges3__45__cpo6cbeginE[1];
.global .align 1 .b8 _ZN34_INTERNAL_2f579e33_4_k_cu_632909ef4cuda3std6ranges3__45__cpo4cendE[1];
.global .align 1 .b8 _ZN34_INTERNAL_2f579e33_4_k_cu_632909ef4cuda3std6ranges3__45__cpo7advanceE[1];
.global .align 1 .b8 _ZN34_INTERNAL_2f579e33_4_k_cu_632909ef4cuda3std6ranges3__45__cpo9iter_swapE[1];
.global .align 1 .b8 _ZN34_INTERNAL_2f579e33_4_k_cu_632909ef4cuda3std6ranges3__45__cpo4nextE[1];
.global .align 1 .b8 _ZN34_INTERNAL_2f579e33_4_k_cu_632909ef4cuda3std6ranges3__45__cpo4prevE[1];
.global .align 1 .b8 _ZN34_INTERNAL_2f579e33_4_k_cu_632909ef4cuda3std6ranges3__45__cpo4dataE[1];
.global .align 1 .b8 _ZN34_INTERNAL_2f579e33_4_k_cu_632909ef4cuda3std6ranges3__45__cpo5cdataE[1];
.global .align 1 .b8 _ZN34_INTERNAL_2f579e33_4_k_cu_632909ef4cuda3std6ranges3__45__cpo4sizeE[1];
.global .align 1 .b8 _ZN34_INTERNAL_2f579e33_4_k_cu_632909ef4cuda3std6ranges3__45__cpo5ssizeE[1];
.global .align 1 .b8 _ZN34_INTERNAL_2f579e33_4_k_cu_632909ef4cuda3std6ranges3__45__cpo8distanceE[1];
.global .align 1 .b8 _ZN34_INTERNAL_2f579e33_4_k_cu_632909ef6thrust24THRUST_300001_SM_1000_NS8cuda_cub3parE[1];
.global .align 1 .b8 _ZN34_INTERNAL_2f579e33_4_k_cu_632909ef6thrust24THRUST_300001_SM_1000_NS8cuda_cub10par_nosyncE[1];
.global .align 1 .b8 _ZN34_INTERNAL_2f579e33_4_k_cu_632909ef6thrust24THRUST_300001_SM_1000_NS6system6detail10sequential3seqE[1];
.global .align 1 .b8 _ZN34_INTERNAL_2f579e33_4_k_cu_632909ef6thrust24THRUST_300001_SM_1000_NS12placeholders2_1E[1];
.global .align 1 .b8 _ZN34_INTERNAL_2f579e33_4_k_cu_632909ef6thrust24THRUST_300001_SM_1000_NS12placeholders2_2E[1];
.global .align 1 .b8 _ZN34_INTERNAL_2f579e33_4_k_cu_632909ef6thrust24THRUST_300001_SM_1000_NS12placeholders2_3E[1];
.global .align 1 .b8 _ZN34_INTERNAL_2f579e33_4_k_cu_632909ef6thrust24THRUST_300001_SM_1000_NS12placeholders2_4E[1];
.global .align 1 .b8 _ZN34_INTERNAL_2f579e33_4_k_cu_632909ef6thrust24THRUST_300001_SM_1000_NS12placeholders2_5E[1];
.global .align 1 .b8 _ZN34_INTERNAL_2f579e33_4_k_cu_632909ef6thrust24THRUST_300001_SM_1000_NS12placeholders2_6E[1];
.global .align 1 .b8 _ZN34_INTERNAL_2f579e33_4_k_cu_632909ef6thrust24THRUST_300001_SM_1000_NS12placeholders2_7E[1];
.global .align 1 .b8 _ZN34_INTERNAL_2f579e33_4_k_cu_632909ef6thrust24THRUST_300001_SM_1000_NS12placeholders2_8E[1];
.global .align 1 .b8 _ZN34_INTERNAL_2f579e33_4_k_cu_632909ef6thrust24THRUST_300001_SM_1000_NS12placeholders2_9E[1];
.global .align 1 .b8 _ZN34_INTERNAL_2f579e33_4_k_cu_632909ef6thrust24THRUST_300001_SM_1000_NS12placeholders3_10E[1];
.global .align 1 .b8 _ZN34_INTERNAL_2f579e33_4_k_cu_632909ef6thrust24THRUST_300001_SM_1000_NS3seqE[1];

.visible .entry _Z9vectorDivPKfS0_Pfi(
	.param .u64 .ptr .align 1 _Z9vectorDivPKfS0_Pfi_param_0,
	.param .u64 .ptr .align 1 _Z9vectorDivPKfS0_Pfi_param_1,
	.param .u64 .ptr .align 1 _Z9vectorDivPKfS0_Pfi_param_2,
	.param .u32 _Z9vectorDivPKfS0_Pfi_param_3
)
{
	.reg .pred 	%p<2>;
	.reg .b32 	%r<6>;
	.reg .b32 	%f<4>;
	.reg .b64 	%rd<11>;

	ld.param.u64 	%rd1, [_Z9vectorDivPKfS0_Pfi_param_0];
	ld.param.u64 	%rd2, [_Z9vectorDivPKfS0_Pfi_param_1];
	ld.param.u64 	%rd3, [_Z9vectorDivPKfS0_Pfi_param_2];
	ld.param.u32 	%r2, [_Z9vectorDivPKfS0_Pfi_param_3];
	mov.u32 	%r3, %ntid.x;
	mov.u32 	%r4, %ctaid.x;
	mov.u32 	%r5, %tid.x;
	mad.lo.s32 	%r1, %r3, %r4, %r5;
	setp.ge.s32 	%p1, %r1, %r2;
	@%p1 bra 	$L__BB0_2;
	cvta.to.global.u64 	%rd4, %rd1;
	cvta.to.global.u64 	%rd5, %rd2;
	cvta.to.global.u64 	%rd6, %rd3;
	mul.wide.s32 	%rd7, %r1, 4;
	add.s64 	%rd8, %rd4, %rd7;
	ld.global.f32 	%f1, [%rd8];
	add.s64 	%rd9, %rd5, %rd7;
	ld.global.f32 	%f2, [%rd9];
	div.rn.f32 	%f3, %f1, %f2;
	add.s64 	%rd10, %rd6, %rd7;
	st.global.f32 	[%rd10], %f3;
$L__BB0_2:
	ret;

}
	// .globl	_ZN3cub18CUB_300001_SM_10006detail11EmptyKernelIvEEvv
.visible .entry _ZN3cub18CUB_300001_SM_10006detail11EmptyKernelIvEEvv()
{


	ret;

}
	// .globl	_ZN3cub18CUB_300001_SM_10006detail6reduce28DeviceReduceSingleTileKernelINS2_10policy_hubIfjN4cuda3std3__410multipliesIfEEE10Policy1000EN6thrust24THRUST_300001_SM_1000_NS6detail15normal_iteratorINSD_10device_ptrIfEEEEPfjS9_ffNS7_10__identityEEEvT0_T1_T2_T3_T4_T6_
.visible .entry _ZN3cub18CUB_300001_SM_10006detail6reduce28DeviceReduceSingleTileKernelINS2_10policy_hubIfjN4cuda3std3__410multipliesIfEEE10Policy1000EN6thrust24THRUST_300001_SM_1000_NS6detail15normal_iteratorINSD_10device_ptrIfEEEEPfjS9_ffNS7_10__identityEEEvT0_T1_T2_T3_T4_T6_(
	.param .align 8 .b8 _ZN3cub18CUB_300001_SM_10006detail6reduce28DeviceReduceSingleTileKernelINS2_10policy_hubIfjN4cuda3std3__410multipliesIfEEE10Policy1000EN6thrust24THRUST_300001_SM_1000_NS6detail15normal_iteratorINSD_10device_ptrIfEEEEPfjS9_ffNS7_10__identityEEEvT0_T1_T2_T3_T4_T6__param_0[8],
	.param .u64 .ptr .align 1 _ZN3cub18CUB_300001_SM_10006detail6reduce28DeviceReduceSingleTileKernelINS2_10policy_hubIfjN4cuda3std3__410multipliesIfEEE10Policy1000EN6thrust24THRUST_300001_SM_1000_NS6detail15normal_iteratorINSD_10device_ptrIfEEEEPfjS9_ffNS7_10__identityEEEvT0_T1_T2_T3_T4_T6__param_1,
	.param .u32 _ZN3cub18CUB_300001_SM_10006detail6reduce28DeviceReduceSingleTileKernelINS2_10policy_hubIfjN4cuda3std3__410multipliesIfEEE10Policy1000EN6thrust24THRUST_300001_SM_1000_NS6detail15normal_iteratorINSD_10device_ptrIfEEEEPfjS9_ffNS7_10__identityEEEvT0_T1_T2_T3_T4_T6__param_2,
	.param .align 1 .b8 _ZN3cub18CUB_300001_SM_10006detail6reduce28DeviceReduceSingleTileKernelINS2_10policy_hubIfjN4cuda3std3__410multipliesIfEEE10Policy1000EN6thrust24THRUST_300001_SM_1000_NS6detail15normal_iteratorINSD_10device_ptrIfEEEEPfjS9_ffNS7_10__identityEEEvT0_T1_T2_T3_T4_T6__param_3[1],
	.param .f32 _ZN3cub18CUB_300001_SM_10006detail6reduce28DeviceReduceSingleTileKernelINS2_10policy_hubIfjN4cuda3std3__410multipliesIfEEE10Policy1000EN6thrust24THRUST_300001_SM_1000_NS6detail15normal_iteratorINSD_10device_ptrIfEEEEPfjS9_ffNS7_10__identityEEEvT0_T1_T2_T3_T4_T6__param_4,
	.param .align 1 .b8 _ZN3cub18CUB_300001_SM_10006detail6reduce28DeviceReduceSingleTileKernelINS2_10policy_hubIfjN4cuda3std3__410multipliesIfEEE10Policy1000EN6thrust24THRUST_300001_SM_1000_NS6detail15normal_iteratorINSD_10device_ptrIfEEEEPfjS9_ffNS7_10__identityEEEvT0_T1_T2_T3_T4_T6__param_5[1]
)
.maxntid 256
.minnctapersm 1
{
	.reg .pred 	%p<59>;
	.reg .b32 	%r<211>;
	.reg .b32 	%f<328>;
	.reg .b64 	%rd<84>;
	// demoted variable
	.shared .align 4 .b8 _ZZN3cub18CUB_300001_SM_10006detail6reduce28DeviceReduceSingleTileKernelINS2_10policy_hubIfjN4cuda3std3__410multipliesIfEEE10Policy1000EN6thrust24THRUST_300001_SM_1000_NS6detail15normal_iteratorINSD_10device_ptrIfEEEEPfjS9_ffNS7_10__identityEEEvT0_T1_T2_T3_T4_T6_E12temp_storage[44];
	ld.param.u64 	%rd9, [_ZN3cub18CUB_300001_SM_10006detail6reduce28DeviceReduceSingleTileKernelINS2_10policy_hubIfjN4cuda3std3__410multipliesIfEEE10Policy1000EN6thrust24THRUST_300001_SM_1000_NS6detail15normal_iteratorINSD_10device_ptrIfEEEEPfjS9_ffNS7_10__identityEEEvT0_T1_T2_T3_T4_T6__param_0];
	ld.param.u64 	%rd10, [_ZN3cub18CUB_300001_SM_10006detail6reduce28DeviceReduceSingleTileKernelINS2_10policy_hubIfjN4cuda3std3__410multipliesIfEEE10Policy1000EN6thrust24THRUST_300001_SM_1000_NS6detail15normal_iteratorINSD_10device_ptrIfEEEEPfjS9_ffNS7_10__identityEEEvT0_T1_T2_T3_T4_T6__param_1];
	ld.param.u32 	%r51, [_ZN3cub18CUB_300001_SM_10006detail6reduce28DeviceReduceSingleTileKernelINS2_10policy_hubIfjN4cuda3std3__410multipliesIfEEE10Policy1000EN6thrust24THRUST_300001_SM_1000_NS6detail15normal_iteratorINSD_10device_ptrIfEEEEPfjS9_ffNS7_10__identityEEEvT0_T1_T2_T3_T4_T6__param_2];
	ld.param.f32 	%f42, [_ZN3cub18CUB_300001_SM_10006detail6reduce28DeviceReduceSingleTileKernelINS2_10policy_hubIfjN4cuda3std3__410multipliesIfEEE10Policy1000EN6thrust24THRUST_300001_SM_1000_NS6detail15normal_iteratorINSD_10device_ptrIfEEEEPfjS9_ffNS7_10__identityEEEvT0_T1_T2_T3_T4_T6__param_4];
	cvta.to.global.u64 	%rd1, %rd10;
	setp.ne.s32 	%p1, %r51, 0;
	@%p1 bra 	$L__BB2_3;
	mov.u32 	%r193, %tid.x;
	setp.ne.s32 	%p58, %r193, 0;
	@%p58 bra 	$L__BB2_52;
	st.global.f32 	[%rd1], %f42;
	bra.uni 	$L__BB2_52;
$L__BB2_3:
	cvta.to.global.u64 	%rd2, %rd9;
	setp.gt.u32 	%p2, %r51, 4095;
	@%p2 bra 	$L__BB2_28;
	mov.u32 	%r1, %tid.x;
	setp.ge.u32 	%p24, %r1, %r51;
	mov.f32 	%f315, 0f00000000;
	mov.u32 	%r197, %r1;
	@%p24 bra 	$L__BB2_6;
	mul.wide.u32 	%rd73, %r1, 4;
	add.s64 	%rd74, %rd2, %rd73;
	ld.global.f32 	%f315, [%rd74];
	add.s32 	%r197, %r1, 256;
$L__BB2_6:
	setp.ge.u32 	%p25, %r197, %r51;
	@%p25 bra 	$L__BB2_19;
	not.b32 	%r120, %r197;
	add.s32 	%r121, %r51, %r120;
	shr.u32 	%r122, %r121, 8;
	add.s32 	%r4, %r122, 1;
	and.b32  	%r5, %r4, 15;
	setp.lt.u32 	%p26, %r121, 3840;
	@%p26 bra 	$L__BB2_10;
	and.b32  	%r123, %r4, 33554416;
	neg.s32 	%r195, %r123;
	mul.wide.u32 	%rd75, %r197, 4;
	add.s64 	%rd76, %rd75, %rd2;
	add.s64 	%rd82, %rd76, 8192;
$L__BB2_9:
	.pragma "nounroll";
	ld.global.f32 	%f189, [%rd82+-8192];
	mul.f32 	%f190, %f315, %f189;
	ld.global.f32 	%f191, [%rd82+-7168];
	mul.f32 	%f192, %f190, %f191;
	ld.global.f32 	%f193, [%rd82+-6144];
	mul.f32 	%f194, %f192, %f193;
	ld.global.f32 	%f195, [%rd82+-5120];
	mul.f32 	%f196, %f194, %f195;
	ld.global.f32 	%f197, [%rd82+-4096];
	mul.f32 	%f198, %f196, %f197;
	ld.global.f32 	%f199, [%rd82+-3072];
	mul.f32 	%f200, %f198, %f199;
	ld.global.f32 	%f201, [%rd82+-2048];
	mul.f32 	%f202, %f200, %f201;
	ld.global.f32 	%f203, [%rd82+-1024];
	mul.f32 	%f204, %f202, %f203;
	ld.global.f32 	%f205, [%rd82];
	mul.f32 	%f206, %f204, %f205;
	ld.global.f32 	%f207, [%rd82+1024];
	mul.f32 	%f208, %f206, %f207;
	ld.global.f32 	%f209, [%rd82+2048];
	mul.f32 	%f210, %f208, %f209;
	ld.global.f32 	%f211, [%rd82+3072];
	mul.f32 	%f212, %f210, %f211;
	ld.global.f32 	%f213, [%rd82+4096];
	mul.f32 	%f214, %f212, %f213;
	ld.global.f32 	%f215, [%rd82+5120];
	mul.f32 	%f216, %f214, %f215;
	ld.global.f32 	%f217, [%rd82+6144];
	mul.f32 	%f218, %f216, %f217;
	ld.global.f32 	%f219, [%rd82+7168];
	mul.f32 	%f315, %f218, %f219;
	add.s32 	%r197, %r197, 4096;
	add.s32 	%r195, %r195, 16;
	add.s64 	%rd82, %rd82, 16384;
	setp.ne.s32 	%p27, %r195, 0;
	@%p27 bra 	$L__BB2_9;
$L__BB2_10:
	setp.eq.s32 	%p28, %r5, 0;
	@%p28 bra 	$L__BB2_19;
	and.b32  	%r12, %r4, 7;
	setp.lt.u32 	%p29, %r5, 8;
	@%p29 bra 	$L__BB2_13;
	mul.wide.u32 	%rd77, %r197, 4;
	add.s64 	%rd78, %rd2, %rd77;
	ld.global.f32 	%f221, [%rd78];
	mul.f32 	%f222, %f315, %f221;
	ld.global.f32 	%f223, [%rd78+1024];
	mul.f32 	%f224, %f222, %f223;
	ld.global.f32 	%f225, [%rd78+2048];
	mul.f32 	%f226, %f224, %f225;
	ld.global.f32 	%f227, [%rd78+3072];
	mul.f32 	%f228, %f226, %f227;
	ld.global.f32 	%f229, [%rd78+4096];
	mul.f32 	%f230, %f228, %f229;
	ld.global.f32 	%f231, [%rd78+5120];
	mul.f32 	%f232, %f230, %f231;
	ld.global.f32 	%f233, [%rd78+6144];
	mul.f32 	%f234, %f232, %f233;
	ld.global.f32 	%f235, [%rd78+7168];
	mul.f32 	%f315, %f234, %f235;
	add.s32 	%r197, %r197, 2048;
$L__BB2_13:
	setp.eq.s32 	%p30, %r12, 0;
	@%p30 bra 	$L__BB2_19;
	and.b32  	%r15, %r4, 3;
	setp.lt.u32 	%p31, %r12, 4;
	@%p31 bra 	$L__BB2_16;
	mul.wide.u32 	%rd79, %r197, 4;
	add.s64 	%rd80, %rd2, %rd79;
	ld.global.f32 	%f237, [%rd80];
	mul.f32 	%f238, %f315, %f237;
	ld.global.f32 	%f239, [%rd80+1024];
	mul.f32 	%f240, %f238, %f239;
	ld.global.f32 	%f241, [%rd80+2048];
	mul.f32 	%f242, %f240, %f241;
	ld.global.f32 	%f243, [%rd80+3072];
	mul.f32 	%f315, %f242, %f243;
	add.s32 	%r197, %r197, 1024;
$L__BB2_16:
	setp.eq.s32 	%p32, %r15, 0;
	@%p32 bra 	$L__BB2_19;
	mul.wide.u32 	%rd81, %r197, 4;
	add.s64 	%rd83, %rd2, %rd81;
	neg.s32 	%r200, %r15;
$L__BB2_18:
	.pragma "nounroll";
	ld.global.f32 	%f244, [%rd83];
	mul.f32 	%f315, %f315, %f244;
	add.s64 	%rd83, %rd83, 1024;
	add.s32 	%r200, %r200, 1;
	setp.ne.s32 	%p33, %r200, 0;
	@%p33 bra 	$L__BB2_18;
$L__BB2_19:
	setp.lt.u32 	%p34, %r51, 256;
	@%p34 bra 	$L__BB2_24;
	// begin inline asm
	mov.u32 %r162, %laneid;
	// end inline asm
	mov.b32 	%r164, %f315;
	mov.b32 	%r165, 1;
	mov.b32 	%r186, 31;
	mov.b32 	%r187, -1;
	// begin inline asm
	shfl.sync.down.b32 %r163, %r164, %r165, %r186, %r187;
	// end inline asm
	setp.gt.s32 	%p50, %r162, 30;
	mov.b32 	%f279, %r163;
	mul.f32 	%f280, %f315, %f279;
	selp.f32 	%f281, %f315, %f280, %p50;
	mov.b32 	%r169, %f281;
	mov.b32 	%r170, 2;
	// begin inline asm
	shfl.sync.down.b32 %r168, %r169, %r170, %r186, %r187;
	// end inline asm
	setp.gt.s32 	%p51, %r162, 29;
	mov.b32 	%f282, %r168;
	mul.f32 	%f283, %f281, %f282;
	selp.f32 	%f284, %f281, %f283, %p51;
	mov.b32 	%r174, %f284;
	mov.b32 	%r175, 4;
	// begin inline asm
	shfl.sync.down.b32 %r173, %r174, %r175, %r186, %r187;
	// end inline asm
	setp.gt.s32 	%p52, %r162, 27;
	mov.b32 	%f285, %r173;
	mul.f32 	%f286, %f284, %f285;
	selp.f32 	%f287, %f284, %f286, %p52;
	mov.b32 	%r179, %f287;
	mov.b32 	%r180, 8;
	// begin inline asm
	shfl.sync.down.b32 %r178, %r179, %r180, %r186, %r187;
	// end inline asm
	setp.gt.s32 	%p53, %r162, 23;
	mov.b32 	%f288, %r178;
	mul.f32 	%f289, %f287, %f288;
	selp.f32 	%f290, %f287, %f289, %p53;
	mov.b32 	%r184, %f290;
	mov.b32 	%r185, 16;
	// begin inline asm
	shfl.sync.down.b32 %r183, %r184, %r185, %r186, %r187;
	// end inline asm
	setp.gt.s32 	%p54, %r162, 15;
	mov.b32 	%f291, %r183;
	mul.f32 	%f16, %f290, %f291;
	selp.f32 	%f327, %f290, %f16, %p54;
	setp.ne.s32 	%p55, %r162, 0;
	@%p55 bra 	$L__BB2_22;
	shr.u32 	%r188, %r1, 3;
	and.b32  	%r189, %r188, 124;
	mov.u32 	%r190, _ZZN3cub18CUB_300001_SM_10006detail6reduce28DeviceReduceSingleTileKernelINS2_10policy_hubIfjN4cuda3std3__410multipliesIfEEE10Policy1000EN6thrust24THRUST_300001_SM_1000_NS6detail15normal_iteratorINSD_10device_ptrIfEEEEPfjS9_ffNS7_10__identityEEEvT0_T1_T2_T3_T4_T6_E12temp_storage;
	add.s32 	%r191, %r190, %r189;
	st.shared.f32 	[%r191+8], %f16;
$L__BB2_22:
	bar.sync 	0;
	setp.ne.s32 	%p56, %r1, 0;
	@%p56 bra 	$L__BB2_50;
	ld.shared.f32 	%f292, [_ZZN3cub18CUB_300001_SM_10006detail6reduce28DeviceReduceSingleTileKernelINS2_10policy_hubIfjN4cuda3std3__410multipliesIfEEE10Policy1000EN6thrust24THRUST_300001_SM_1000_NS6detail15normal_iteratorINSD_10device_ptrIfEEEEPfjS9_ffNS7_10__identityEEEvT0_T1_T2_T3_T4_T6_E12temp_storage+12];
	mul.f32 	%f293, %f327, %f292;
	ld.shared.f32 	%f294, [_ZZN3cub18CUB_300001_SM_10006detail6reduce28DeviceReduceSingleTileKernelINS2_10policy_hubIfjN4cuda3std3__410multipliesIfEEE10Policy1000EN6thrust24THRUST_300001_SM_1000_NS6detail15normal_iteratorINSD_10device_ptrIfEEEEPfjS9_ffNS7_10__identityEEEvT0_T1_T2_T3_T4_T6_E12temp_storage+16];
	mul.f32 	%f295, %f293, %f294;
	ld.shared.f32 	%f296, [_ZZN3cub18CUB_300001_SM_10006detail6reduce28DeviceReduceSingleTileKernelINS2_10policy_hubIfjN4cuda3std3__410multipliesIfEEE10Policy1000EN6thrust24THRUST_300001_SM_1000_NS6detail15normal_iteratorINSD_10device_ptrIfEEEEPfjS9_ffNS7_10__identityEEEvT0_T1_T2_T3_T4_T6_E12temp_storage+20];
	mul.f32 	%f297, %f295, %f296;
	ld.shared.f32 	%f298, [_ZZN3cub18CUB_300001_SM_10006detail6reduce28DeviceReduceSingleTileKernelINS2_10policy_hubIfjN4cuda3std3__410multipliesIfEEE10Policy1000EN6thrust24THRUST_300001_SM_1000_NS6detail15normal_iteratorINSD_10device_ptrIfEEEEPfjS9_ffNS7_10__identityEEEvT0_T1_T2_T3_T4_T6_E12temp_storage+24];
	mul.f32 	%f299, %f297, %f298;
	ld.shared.f32 	%f300, [_ZZN3cub18CUB_300001_SM_10006detail6reduce28DeviceReduceSingleTileKernelINS2_10policy_hubIfjN4cuda3std3__410multipliesIfEEE10Policy1000EN6thrust24THRUST_300001_SM_1000_NS6detail15normal_iteratorINSD_10device_ptrIfEEEEPfjS9_ffNS7_10__identityEEEvT0_T1_T2_T3_T4_T6_E12temp_storage+28];
	mul.f32 	%f301, %f299, %f300;
	ld.shared.f32 	%f302, [_ZZN3cub18CUB_300001_SM_10006detail6reduce28DeviceReduceSingleTileKernelINS2_10policy_hubIfjN4cuda3std3__410multipliesIfEEE10Policy1000EN6thrust24THRUST_300001_SM_1000_NS6detail15normal_iteratorINSD_10device_ptrIfEEEEPfjS9_ffNS7_10__identityEEEvT0_T1_T2_T3_T4_T6_E12temp_storage+32];
	mul.f32 	%f303, %f301, %f302;
	ld.shared.f32 	%f304, [_ZZN3cub18CUB_300001_SM_10006detail6reduce28DeviceReduceSingleTileKernelINS2_10policy_hubIfjN4cuda3std3__410multipliesIfEEE10Policy1000EN6thrust24THRUST_300001_SM_1000_NS6detail15normal_iteratorINSD_10device_ptrIfEEEEPfjS9_ffNS7_10__identityEEEvT0_T1_T2_T3_T4_T6_E12temp_storage+36];
	mul.f32 	%f327, %f303, %f304;
	bra.uni 	$L__BB2_50;
$L__BB2_24:
	// begin inline asm
	mov.u32 %r124, %laneid;
	// end inline asm
	and.b32  	%r150, %r1, 992;
	add.s32 	%r151, %r150, 32;
	setp.gt.u32 	%p35, %r151, %r51;
	not.b32 	%r152, %r150;
	add.s32 	%r153, %r51, %r152;
	selp.b32 	%r148, %r153, 31, %p35;
	mov.b32 	%r126, %f315;
	mov.b32 	%r127, 1;
	mov.b32 	%r149, -1;
	// begin inline asm
	shfl.sync.down.b32 %r125, %r126, %r127, %r148, %r149;
	// end inline asm
	setp.lt.s32 	%p36, %r124, %r148;
	mov.b32 	%f245, %r125;
	mul.f32 	%f246, %f315, %f245;
	selp.f32 	%f247, %f246, %f315, %p36;
	mov.b32 	%r131, %f247;
	mov.b32 	%r132, 2;
	// begin inline asm
	shfl.sync.down.b32 %r130, %r131, %r132, %r148, %r149;
	// end inline asm
	add.s32 	%r154, %r124, 2;
	setp.gt.s32 	%p37, %r154, %r148;
	mov.b32 	%f248, %r130;
	mul.f32 	%f249, %f247, %f248;
	selp.f32 	%f250, %f247, %f249, %p37;
	mov.b32 	%r136, %f250;
	mov.b32 	%r137, 4;
	// begin inline asm
	shfl.sync.down.b32 %r135, %r136, %r137, %r148, %r149;
	// end inline asm
	add.s32 	%r155, %r124, 4;
	setp.gt.s32 	%p38, %r155, %r148;
	mov.b32 	%f251, %r135;
	mul.f32 	%f252, %f250, %f251;
	selp.f32 	%f253, %f250, %f252, %p38;
	mov.b32 	%r141, %f253;
	mov.b32 	%r142, 8;
	// begin inline asm
	shfl.sync.down.b32 %r140, %r141, %r142, %r148, %r149;
	// end inline asm
	add.s32 	%r156, %r124, 8;
	setp.gt.s32 	%p39, %r156, %r148;
	mov.b32 	%f254, %r140;
	mul.f32 	%f255, %f253, %f254;
	selp.f32 	%f256, %f253, %f255, %p39;
	mov.b32 	%r146, %f256;
	mov.b32 	%r147, 16;
	// begin inline asm
	shfl.sync.down.b32 %r145, %r146, %r147, %r148, %r149;
	// end inline asm
	add.s32 	%r157, %r124, 16;
	setp.gt.s32 	%p40, %r157, %r148;
	mov.b32 	%f257, %r145;
	mul.f32 	%f258, %f256, %f257;
	selp.f32 	%f327, %f256, %f258, %p40;
	setp.ne.s32 	%p41, %r124, 0;
	@%p41 bra 	$L__BB2_26;
	shr.u32 	%r158, %r1, 3;
	and.b32  	%r159, %r158, 124;
	mov.u32 	%r160, _ZZN3cub18CUB_300001_SM_10006detail6reduce28DeviceReduceSingleTileKernelINS2_10policy_hubIfjN4cuda3std3__410multipliesIfEEE10Policy1000EN6thrust24THRUST_300001_SM_1000_NS6detail15normal_iteratorINSD_10device_ptrIfEEEEPfjS9_ffNS7_10__identityEEEvT0_T1_T2_T3_T4_T6_E12temp_storage;
	add.s32 	%r161, %r160, %r159;
	st.shared.f32 	[%r161+8], %f327;
$L__BB2_26:
	bar.sync 	0;
	setp.ne.s32 	%p42, %r1, 0;
	@%p42 bra 	$L__BB2_50;
	setp.gt.u32 	%p43, %r51, 32;
	ld.shared.f32 	%f259, [_ZZN3cub18CUB_300001_SM_10006detail6reduce28DeviceReduceSingleTileKernelINS2_10policy_hubIfjN4cuda3std3__410multipliesIfEEE10Policy1000EN6thrust24THRUST_300001_SM_1000_NS6detail15normal_iteratorINSD_10device_ptrIfEEEEPfjS9_ffNS7_10__identityEEEvT0_T1_T2_T3_T4_T6_E12temp_storage+12];
	mul.f32 	%f260, %f327, %f259;
	selp.f32 	%f261, %f260, %f327, %p43;
	setp.gt.u32 	%p44, %r51, 64;
	ld.shared.f32 	%f262, [_ZZN3cub18CUB_300001_SM_10006detail6reduce28DeviceReduceSingleTileKernelINS2_10policy_hubIfjN4cuda3std3__410multipliesIfEEE10Policy1000EN6thrust24THRUST_300001_SM_1000_NS6detail15normal_iteratorINSD_10device_ptrIfEEEEPfjS9_ffNS7_10__identityEEEvT0_T1_T2_T3_T4_T6_E12temp_storage+16];
	mul.f32 	%f263, %f262, %f261;
	selp.f32 	%f264, %f263, %f261, %p44;
	setp.gt.u32 	%p45, %r51, 96;
	ld.shared.f32 	%f265, [_ZZN3cub18CUB_300001_SM_10006detail6reduce28DeviceReduceSingleTileKernelINS2_10policy_hubIfjN4cuda3std3__410multipliesIfEEE10Policy1000EN6thrust24THRUST_300001_SM_1000_NS6detail15normal_iteratorINSD_10device_ptrIfEEEEPfjS9_ffNS7_10__identityEEEvT0_T1_T2_T3_T4_T6_E12temp_storage+20];
	mul.f32 	%f266, %f265, %f264;
	selp.f32 	%f267, %f266, %f264, %p45;
	setp.gt.u32 	%p46, %r51, 128;
	ld.shared.f32 	%f268, [_ZZN3cub18CUB_300001_SM_10006detail6reduce28DeviceReduceSingleTileKernelINS2_10policy_hubIfjN4cuda3std3__410multipliesIfEEE10Policy1000EN6thrust24THRUST_300001_SM_1000_NS6detail15normal_iteratorINSD_10device_ptrIfEEEEPfjS9_ffNS7_10__identityEEEvT0_T1_T2_T3_T4_T6_E12temp_storage+24];
	mul.f32 	%f269, %f268, %f267;
	selp.f32 	%f270, %f269, %f267, %p46;
	setp.gt.u32 	%p47, %r51, 160;
	ld.shared.f32 	%f271, [_ZZN3cub18CUB_300001_SM_10006detail6reduce28DeviceReduceSingleTileKernelINS2_10policy_hubIfjN4cuda3std3__410multipliesIfEEE10Policy1000EN6thrust24THRUST_300001_SM_1000_NS6detail15normal_iteratorINSD_10device_ptrIfEEEEPfjS9_ffNS7_10__identityEEEvT0_T1_T2_T3_T4_T6_E12temp_storage+28];
	mul.f32 	%f272, %f271, %f270;
	selp.f32 	%f273, %f272, %f270, %p47;
	setp.gt.u32 	%p48, %r51, 192;
	ld.shared.f32 	%f274, [_ZZN3cub18CUB_300001_SM_10006detail6reduce28DeviceReduceSingleTileKernelINS2_10policy_hubIfjN4cuda3std3__410multipliesIfEEE10Policy1000EN6thrust24THRUST_300001_SM_1000_NS6detail15normal_iteratorINSD_10device_ptrIfEEEEPfjS9_ffNS7_10__identityEEEvT0_T1_T2_T3_T4_T6_E12temp_storage+32];
	mul.f32 	%f275, %f274, %f273;
	selp.f32 	%f276, %f275, %f273, %p48;
	setp.gt.u32 	%p49, %r51, 224;
	ld.shared.f32 	%f277, [_ZZN3cub18CUB_300001_SM_10006detail6reduce28DeviceReduceSingleTileKernelINS2_10policy_hubIfjN4cuda3std3__410multipliesIfEEE10Policy1000EN6thrust24THRUST_300001_SM_1000_NS6detail15normal_iteratorINSD_10device_ptrIfEEEEPfjS9_ffNS7_10__identityEEEvT0_T1_T2_T3_T4_T6_E12temp_storage+36];
	mul.f32 	%f278, %f277, %f276;
	selp.f32 	%f327, %f278, %f276, %p49;
	bra.uni 	$L__BB2_50;
$L__BB2_28:
	mov.u32 	%r21, %tid.x;
	mul.wide.u32 	%rd11, %r21, 4;
	add.s64 	%rd12, %rd2, %rd11;
	ld.global.f32 	%f43, [%rd12];
	ld.global.f32 	%f44, [%rd12+1024];
	ld.global.f32 	%f45, [%rd12+2048];
	ld.global.f32 	%f46, [%rd12+3072];
	ld.global.f32 	%f47, [%rd12+4096];
	ld.global.f32 	%f48, [%rd12+5120];
	ld.global.f32 	%f49, [%rd12+6144];
	ld.global.f32 	%f50, [%rd12+7168];
	ld.global.f32 	%f51, [%rd12+8192];
	ld.global.f32 	%f52, [%rd12+9216];
	ld.global.f32 	%f53, [%rd12+10240];
	ld.global.f32 	%f54, [%rd12+11264];
	ld.global.f32 	%f55, [%rd12+12288];
	ld.global.f32 	%f56, [%rd12+13312];
	ld.global.f32 	%f57, [%rd12+14336];
	ld.global.f32 	%f58, [%rd12+15360];
	mul.f32 	%f59, %f43, %f44;
	mul.f32 	%f60, %f45, %f46;
	mul.f32 	%f61, %f47, %f48;
	mul.f32 	%f62, %f49, %f50;
	mul.f32 	%f63, %f51, %f52;
	mul.f32 	%f64, %f53, %f54;
	mul.f32 	%f65, %f55, %f56;
	mul.f32 	%f66, %f57, %f58;
	mul.f32 	%f67, %f59, %f60;
	mul.f32 	%f68, %f61, %f62;
	mul.f32 	%f69, %f63, %f64;
	mul.f32 	%f70, %f65, %f66;
	mul.f32 	%f71, %f67, %f68;
	mul.f32 	%f72, %f69, %f70;
	mul.f32 	%f326, %f71, %f72;
	add.s32 	%r22, %r51, -4096;
	setp.lt.u32 	%p3, %r22, 4096;
	mov.b32 	%r202, 4096;
	@%p3 bra 	$L__BB2_32;
	mov.b32 	%r202, 4096;
$L__BB2_30:
	add.s32 	%r54, %r21, %r202;
	mul.wide.u32 	%rd13, %r54, 4;
	add.s64 	%rd14, %rd2, %rd13;
	ld.global.f32 	%f73, [%rd14];
	ld.global.f32 	%f74, [%rd14+1024];
	ld.global.f32 	%f75, [%rd14+2048];
	ld.global.f32 	%f76, [%rd14+3072];
	ld.global.f32 	%f77, [%rd14+4096];
	ld.global.f32 	%f78, [%rd14+5120];
	ld.global.f32 	%f79, [%rd14+6144];
	ld.global.f32 	%f80, [%rd14+7168];
	ld.global.f32 	%f81, [%rd14+8192];
	ld.global.f32 	%f82, [%rd14+9216];
	ld.global.f32 	%f83, [%rd14+10240];
	ld.global.f32 	%f84, [%rd14+11264];
	ld.global.f32 	%f85, [%rd14+12288];
	ld.global.f32 	%f86, [%rd14+13312];
	ld.global.f32 	%f87, [%rd14+14336];
	ld.global.f32 	%f88, [%rd14+15360];
	mul.f32 	%f89, %f326, %f73;
	mul.f32 	%f90, %f74, %f75;
	mul.f32 	%f91, %f76, %f77;
	mul.f32 	%f92, %f78, %f79;
	mul.f32 	%f93, %f80, %f81;
	mul.f32 	%f94, %f82, %f83;
	mul.f32 	%f95, %f84, %f85;
	mul.f32 	%f96, %f86, %f87;
	mul.f32 	%f97, %f89, %f90;
	mul.f32 	%f98, %f91, %f92;
	mul.f32 	%f99, %f93, %f94;
	mul.f32 	%f100, %f95, %f96;
	mul.f32 	%f101, %f97, %f98;
	mul.f32 	%f102, %f99, %f100;
	mul.f32 	%f103, %f101, %f102;
	mul.f32 	%f326, %f103, %f88;
	sub.s32 	%r55, %r51, %r202;
	setp.lt.u32 	%p4, %r55, 4096;
	@%p4 bra 	$L__BB2_46;
	add.s32 	%r202, %r202, 4096;
	setp.le.u32 	%p5, %r202, %r22;
	@%p5 bra 	$L__BB2_30;
$L__BB2_32:
	setp.le.u32 	%p6, %r51, %r202;
	sub.s32 	%r56, %r51, %r202;
	setp.ge.s32 	%p7, %r21, %r56;
	or.pred  	%p8, %p6, %p7;
	@%p8 bra 	$L__BB2_46;
	not.b32 	%r58, %r21;
	add.s32 	%r59, %r51, %r58;
	sub.s32 	%r60, %r59, %r202;
	shr.u32 	%r61, %r60, 8;
	add.s32 	%r26, %r61, 1;
	and.b32  	%r27, %r26, 15;
	setp.lt.u32 	%p9, %r60, 3840;
	mov.u32 	%r207, %r21;
	@%p9 bra 	$L__BB2_37;
	or.b32  	%r205, %r21, 2048;
	add.s32 	%r204, %r21, %r202;
	and.b32  	%r62, %r26, 33554416;
	neg.s32 	%r203, %r62;
$L__BB2_35:
	.pragma "nounroll";
	mul.wide.u32 	%rd15, %r204, 4;
	add.s64 	%rd16, %rd2, %rd15;
	ld.global.f32 	%f105, [%rd16];
	mul.f32 	%f106, %f326, %f105;
	add.s32 	%r63, %r204, 256;
	mul.wide.u32 	%rd17, %r63, 4;
	add.s64 	%rd18, %rd2, %rd17;
	ld.global.f32 	%f107, [%rd18];
	mul.f32 	%f108, %f106, %f107;
	add.s32 	%r64, %r204, 512;
	mul.wide.u32 	%rd19, %r64, 4;
	add.s64 	%rd20, %rd2, %rd19;
	ld.global.f32 	%f109, [%rd20];
	mul.f32 	%f110, %f108, %f109;
	add.s32 	%r65, %r204, 768;
	mul.wide.u32 	%rd21, %r65, 4;
	add.s64 	%rd22, %rd2, %rd21;
	ld.global.f32 	%f111, [%rd22];
	mul.f32 	%f112, %f110, %f111;
	add.s32 	%r66, %r204, 1024;
	mul.wide.u32 	%rd23, %r66, 4;
	add.s64 	%rd24, %rd2, %rd23;
	ld.global.f32 	%f113, [%rd24];
	mul.f32 	%f114, %f112, %f113;
	add.s32 	%r67, %r204, 1280;
	mul.wide.u32 	%rd25, %r67, 4;
	add.s64 	%rd26, %rd2, %rd25;
	ld.global.f32 	%f115, [%rd26];
	mul.f32 	%f116, %f114, %f115;
	add.s32 	%r68, %r204, 1536;
	mul.wide.u32 	%rd27, %r68, 4;
	add.s64 	%rd28, %rd2, %rd27;
	ld.global.f32 	%f117, [%rd28];
	mul.f32 	%f118, %f116, %f117;
	add.s32 	%r69, %r204, 1792;
	mul.wide.u32 	%rd29, %r69, 4;
	add.s64 	%rd30, %rd2, %rd29;
	ld.global.f32 	%f119, [%rd30];
	mul.f32 	%f120, %f118, %f119;
	add.s32 	%r70, %r204, 2048;
	mul.wide.u32 	%rd31, %r70, 4;
	add.s64 	%rd32, %rd2, %rd31;
	ld.global.f32 	%f121, [%rd32];
	mul.f32 	%f122, %f120, %f121;
	add.s32 	%r71, %r204, 2304;
	mul.wide.u32 	%rd33, %r71, 4;
	add.s64 	%rd34, %rd2, %rd33;
	ld.global.f32 	%f123, [%rd34];
	mul.f32 	%f124, %f122, %f123;
	add.s32 	%r72, %r204, 2560;
	mul.wide.u32 	%rd35, %r72, 4;
	add.s64 	%rd36, %rd2, %rd35;
	ld.global.f32 	%f125, [%rd36];
	mul.f32 	%f126, %f124, %f125;
	add.s32 	%r73, %r204, 2816;
	mul.wide.u32 	%rd37, %r73, 4;
	add.s64 	%rd38, %rd2, %rd37;
	ld.global.f32 	%f127, [%rd38];
	mul.f32 	%f128, %f126, %f127;
	add.s32 	%r74, %r204, 3072;
	mul.wide.u32 	%rd39, %r74, 4;
	add.s64 	%rd40, %rd2, %rd39;
	ld.global.f32 	%f129, [%rd40];
	mul.f32 	%f130, %f128, %f129;
	add.s32 	%r75, %r204, 3328;
	mul.wide.u32 	%rd41, %r75, 4;
	add.s64 	%rd42, %rd2, %rd41;
	ld.global.f32 	%f131, [%rd42];
	mul.f32 	%f132, %f130, %f131;
	add.s32 	%r76, %r204, 3584;
	mul.wide.u32 	%rd43, %r76, 4;
	add.s64 	%rd44, %rd2, %rd43;
	ld.global.f32 	%f133, [%rd44];
	mul.f32 	%f134, %f132, %f133;
	add.s32 	%r77, %r204, 3840;
	mul.wide.u32 	%rd45, %r77, 4;
	add.s64 	%rd46, %rd2, %rd45;
	ld.global.f32 	%f135, [%rd46];
	mul.f32 	%f326, %f134, %f135;
	add.s32 	%r205, %r205, 4096;
	add.s32 	%r204, %r204, 4096;
	add.s32 	%r203, %r203, 16;
	setp.ne.s32 	%p10, %r203, 0;
	@%p10 bra 	$L__BB2_35;
	add.s32 	%r207, %r205, -2048;
$L__BB2_37:
	setp.eq.s32 	%p11, %r27, 0;
	@%p11 bra 	$L__BB2_46;
	and.b32  	%r39, %r26, 7;
	setp.lt.u32 	%p12, %r27, 8;
	@%p12 bra 	$L__BB2_40;
	add.s32 	%r78, %r207, %r202;
	mul.wide.u32 	%rd47, %r78, 4;
	add.s64 	%rd48, %rd2, %rd47;
	ld.global.f32 	%f137, [%rd48];
	mul.f32 	%f138, %f326, %f137;
	add.s32 	%r79, %r78, 256;
	mul.wide.u32 	%rd49, %r79, 4;
	add.s64 	%rd50, %rd2, %rd49;
	ld.global.f32 	%f139, [%rd50];
	mul.f32 	%f140, %f138, %f139;
	add.s32 	%r80, %r78, 512;
	mul.wide.u32 	%rd51, %r80, 4;
	add.s64 	%rd52, %rd2, %rd51;
	ld.global.f32 	%f141, [%rd52];
	mul.f32 	%f142, %f140, %f141;
	add.s32 	%r81, %r78, 768;
	mul.wide.u32 	%rd53, %r81, 4;
	add.s64 	%rd54, %rd2, %rd53;
	ld.global.f32 	%f143, [%rd54];
	mul.f32 	%f144, %f142, %f143;
	add.s32 	%r82, %r78, 1024;
	mul.wide.u32 	%rd55, %r82, 4;
	add.s64 	%rd56, %rd2, %rd55;
	ld.global.f32 	%f145, [%rd56];
	mul.f32 	%f146, %f144, %f145;
	add.s32 	%r83, %r78, 1280;
	mul.wide.u32 	%rd57, %r83, 4;
	add.s64 	%rd58, %rd2, %rd57;
	ld.global.f32 	%f147, [%rd58];
	mul.f32 	%f148, %f146, %f147;
	add.s32 	%r84, %r78, 1536;
	mul.wide.u32 	%rd59, %r84, 4;
	add.s64 	%rd60, %rd2, %rd59;
	ld.global.f32 	%f149, [%rd60];
	mul.f32 	%f150, %f148, %f149;
	add.s32 	%r85, %r78, 1792;
	mul.wide.u32 	%rd61, %r85, 4;
	add.s64 	%rd62, %rd2, %rd61;
	ld.global.f32 	%f151, [%rd62];
	mul.f32 	%f326, %f150, %f151;
	add.s32 	%r207, %r207, 2048;
$L__BB2_40:
	setp.eq.s32 	%p13, %r39, 0;
	@%p13 bra 	$L__BB2_46;
	and.b32  	%r42, %r26, 3;
	setp.lt.u32 	%p14, %r39, 4;
	@%p14 bra 	$L__BB2_43;
	add.s32 	%r86, %r207, %r202;
	mul.wide.u32 	%rd63, %r86, 4;
	add.s64 	%rd64, %rd2, %rd63;
	ld.global.f32 	%f153, [%rd64];
	mul.f32 	%f154, %f326, %f153;
	add.s32 	%r87, %r86, 256;
	mul.wide.u32 	%rd65, %r87, 4;
	add.s64 	%rd66, %rd2, %rd65;
	ld.global.f32 	%f155, [%rd66];
	mul.f32 	%f156, %f154, %f155;
	add.s32 	%r88, %r86, 512;
	mul.wide.u32 	%rd67, %r88, 4;
	add.s64 	%rd68, %rd2, %rd67;
	ld.global.f32 	%f157, [%rd68];
	mul.f32 	%f158, %f156, %f157;
	add.s32 	%r89, %r86, 768;
	mul.wide.u32 	%rd69, %r89, 4;
	add.s64 	%rd70, %rd2, %rd69;
	ld.global.f32 	%f159, [%rd70];
	mul.f32 	%f326, %f158, %f159;
	add.s32 	%r207, %r207, 1024;
$L__BB2_43:
	setp.eq.s32 	%p15, %r42, 0;
	@%p15 bra 	$L__BB2_46;
	add.s32 	%r210, %r207, %r202;
	neg.s32 	%r209, %r42;
$L__BB2_45:
	.pragma "nounroll";
	mul.wide.u32 	%rd71, %r210, 4;
	add.s64 	%rd72, %rd2, %rd71;
	ld.global.f32 	%f160, [%rd72];
	mul.f32 	%f326, %f326, %f160;
	add.s32 	%r210, %r210, 256;
	add.s32 	%r209, %r209, 1;
	setp.ne.s32 	%p16, %r209, 0;
	@%p16 bra 	$L__BB2_45;
$L__BB2_46:
	// begin inline asm
	mov.u32 %r90, %laneid;
	// end inline asm
	mov.b32 	%r92, %f326;
	mov.b32 	%r93, 1;
	mov.b32 	%r114, 31;
	mov.b32 	%r115, -1;
	// begin inline asm
	shfl.sync.down.b32 %r91, %r92, %r93, %r114, %r115;
	// end inline asm
	setp.gt.s32 	%p17, %r90, 30;
	mov.b32 	%f161, %r91;
	mul.f32 	%f162, %f326, %f161;
	selp.f32 	%f163, %f326, %f162, %p17;
	mov.b32 	%r97, %f163;
	mov.b32 	%r98, 2;
	// begin inline asm
	shfl.sync.down.b32 %r96, %r97, %r98, %r114, %r115;
	// end inline asm
	setp.gt.s32 	%p18, %r90, 29;
	mov.b32 	%f164, %r96;
	mul.f32 	%f165, %f163, %f164;
	selp.f32 	%f166, %f163, %f165, %p18;
	mov.b32 	%r102, %f166;
	mov.b32 	%r103, 4;
	// begin inline asm
	shfl.sync.down.b32 %r101, %r102, %r103, %r114, %r115;
	// end inline asm
	setp.gt.s32 	%p19, %r90, 27;
	mov.b32 	%f167, %r101;
	mul.f32 	%f168, %f166, %f167;
	selp.f32 	%f169, %f166, %f168, %p19;
	mov.b32 	%r107, %f169;
	mov.b32 	%r108, 8;
	// begin inline asm
	shfl.sync.down.b32 %r106, %r107, %r108, %r114, %r115;
	// end inline asm
	setp.gt.s32 	%p20, %r90, 23;
	mov.b32 	%f170, %r106;
	mul.f32 	%f171, %f169, %f170;
	selp.f32 	%f172, %f169, %f171, %p20;
	mov.b32 	%r112, %f172;
	mov.b32 	%r113, 16;
	// begin inline asm
	shfl.sync.down.b32 %r111, %r112, %r113, %r114, %r115;
	// end inline asm
	setp.gt.s32 	%p21, %r90, 15;
	mov.b32 	%f173, %r111;
	mul.f32 	%f38, %f172, %f173;
	selp.f32 	%f327, %f172, %f38, %p21;
	setp.ne.s32 	%p22, %r90, 0;
	@%p22 bra 	$L__BB2_48;
	shr.u32 	%r116, %r21, 3;
	and.b32  	%r117, %r116, 124;
	mov.u32 	%r118, _ZZN3cub18CUB_300001_SM_10006detail6reduce28DeviceReduceSingleTileKernelINS2_10policy_hubIfjN4cuda3std3__410multipliesIfEEE10Policy1000EN6thrust24THRUST_300001_SM_1000_NS6detail15normal_iteratorINSD_10device_ptrIfEEEEPfjS9_ffNS7_10__identityEEEvT0_T1_T2_T3_T4_T6_E12temp_storage;
	add.s32 	%r119, %r118, %r117;
	st.shared.f32 	[%r119+8], %f38;
$L__BB2_48:
	bar.sync 	0;
	setp.ne.s32 	%p23, %r21, 0;
	@%p23 bra 	$L__BB2_50;
	ld.shared.f32 	%f174, [_ZZN3cub18CUB_300001_SM_10006detail6reduce28DeviceReduceSingleTileKernelINS2_10policy_hubIfjN4cuda3std3__410multipliesIfEEE10Policy1000EN6thrust24THRUST_300001_SM_1000_NS6detail15normal_iteratorINSD_10device_ptrIfEEEEPfjS9_ffNS7_10__identityEEEvT0_T1_T2_T3_T4_T6_E12temp_storage+12];
	mul.f32 	%f175, %f327, %f174;
	ld.shared.f32 	%f176, [_ZZN3cub18CUB_300001_SM_10006detail6reduce28DeviceReduceSingleTileKernelINS2_10policy_hubIfjN4cuda3std3__410multipliesIfEEE10Policy1000EN6thrust24THRUST_300001_SM_1000_NS6detail15normal_iteratorINSD_10device_ptrIfEEEEPfjS9_ffNS7_10__identityEEEvT0_T1_T2_T3_T4_T6_E12temp_storage+16];
	mul.f32 	%f177, %f175, %f176;
	ld.shared.f32 	%f178, [_ZZN3cub18CUB_300001_SM_10006detail6reduce28DeviceReduceSingleTileKernelINS2_10policy_hubIfjN4cuda3std3__410multipliesIfEEE10Policy1000EN6thrust24THRUST_300001_SM_1000_NS6detail15normal_iteratorINSD_10device_ptrIfEEEEPfjS9_ffNS7_10__identityEEEvT0_T1_T2_T3_T4_T6_E12temp_storage+20];
	mul.f32 	%f179, %f177, %f178;
	ld.shared.f32 	%f180, [_ZZN3cub18CUB_300001_SM_10006detail6reduce28DeviceReduceSingleTileKernelINS2_10policy_hubIfjN4cuda3std3__410multipliesIfEEE10Policy1000EN6thrust24THRUST_300001_SM_1000_NS6detail15normal_iteratorINSD_10device_ptrIfEEEEPfjS9_ffNS7_10__identityEEEvT0_T1_T2_T3_T4_T6_E12temp_storage+24];
	mul.f32 	%f181, %f179, %f180;
	ld.shared.f32 	%f182, [_ZZN3cub18CUB_300001_SM_10006detail6reduce28DeviceReduceSingleTileKernelINS2_10policy_hubIfjN4cuda3std3__410multipliesIfEEE10Policy1000EN6thrust24THRUST_300001_SM_1000_NS6detail15normal_iteratorINSD_10device_ptrIfEEEEPfjS9_ffNS7_10__identityEEEvT0_T1_T2_T3_T4_T6_E12temp_storage+28];
	mul.f32 	%f183, %f181, %f182;
	ld.shared.f32 	%f184, [_ZZN3cub18CUB_300001_SM_10006detail6reduce28DeviceReduceSingleTileKernelINS2_10policy_hubIfjN4cuda3std3__410multipliesIfEEE10Policy1000EN6thrust24THRUST_300001_SM_1000_NS6detail15normal_iteratorINSD_10device_ptrIfEEEEPfjS9_ffNS7_10__identityEEEvT0_T1_T2_T3_T4_T6_E12temp_storage+32];
	mul.f32 	%f185, %f183, %f184;
	ld.shared.f32 	%f186, [_ZZN3cub18CUB_300001_SM_10006detail6reduce28DeviceReduceSingleTileKernelINS2_10policy_hubIfjN4cuda3std3__410multipliesIfEEE10Policy1000EN6thrust24THRUST_300001_SM_1000_NS6detail15normal_iteratorINSD_10device_ptrIfEEEEPfjS9_ffNS7_10__identityEEEvT0_T1_T2_T3_T4_T6_E12temp_storage+36];
	mul.f32 	%f327, %f185, %f186;
$L__BB2_50:
	mov.u32 	%r192, %tid.x;
	setp.ne.s32 	%p57, %r192, 0;
	@%p57 bra 	$L__BB2_52;
	mul.f32 	%f305, %f42, %f327;
	st.global.f32 	[%rd1], %f305;
$L__BB2_52:
	ret;

}
	// .globl	_ZN3cub18CUB_300001_SM_10006detail6reduce18DeviceReduceKernelINS2_10policy_hubIfjN4cuda3std3__410multipliesIfEEE10Policy1000EN6thrust24THRUST_300001_SM_1000_NS6detail15normal_iteratorINSD_10device_ptrIfEEEEjS9_fNS7_10__identityEEEvT0_PT3_T1_NS0_13GridEvenShareISN_EET2_T4_
.visible .entry _ZN3cub18CUB_300001_SM_10006detail6reduce18DeviceReduceKernelINS2_10policy_hubIfjN4cuda3std3__410multipliesIfEEE10Policy1000EN6thrust24THRUST_300001_SM_1000_NS6detail15normal_iteratorINSD_10device_ptrIfEEEEjS9_fNS7_10__identityEEEvT0_PT3_T1_NS0_13GridEvenShareISN_EET2_T4_(
	.param .align 8 .b8 _ZN3cub18CUB_300001_SM_10006detail6reduce18DeviceReduceKernelINS2_10policy_hubIfjN4cuda3std3__410multipliesIfEEE10Policy1000EN6thrust24THRUST_300001_SM_1000_NS6detail15normal_iteratorINSD_10device_ptrIfEEEEjS9_fNS7_10__identityEEEvT0_PT3_T1_NS0_13GridEvenShareISN_EET2_T4__param_0[8],
	.param .u64 .ptr .align 1 _ZN3cub18CUB_300001_SM_10006detail6reduce18DeviceReduceKernelINS2_10policy_hubIfjN4cuda3std3__410multipliesIfEEE10Policy1000EN6thrust24THRUST_300001_SM_1000_NS6detail15normal_iteratorINSD_10device_ptrIfEEEEjS9_fNS7_10__identityEEEvT0_PT3_T1_NS0_13GridEvenShareISN_EET2_T4__param_1,
	.param .u32 _ZN3cub18CUB_300001_SM_10006detail6reduce18DeviceReduceKernelINS2_10policy_hubIfjN4cuda3std3__410multipliesIfEEE10Policy1000EN6thrust24THRUST_300001_SM_1000_NS6detail15normal_iteratorINSD_10device_ptrIfEEEEjS9_fNS7_10__identityEEEvT0_PT3_T1_NS0_13GridEvenShareISN_EET2_T4__param_2,
	.param .align 4 .b8 _ZN3cub18CUB_300001_SM_10006detail6reduce18DeviceReduceKernelINS2_10policy_hubIfjN4cuda3std3__410multipliesIfEEE10Policy1000EN6thrust24THRUST_300001_SM_1000_NS6detail15normal_iteratorINSD_10device_ptrIfEEEEjS9_fNS7_10__identityEEEvT0_PT3_T1_NS0_13GridEvenShareISN_EET2_T4__param_3[40],
	.param .align 1 .b8 _ZN3cub18CUB_300001_SM_10006detail6reduce18DeviceReduceKernelINS2_10policy_hubIfjN4cuda3std3__410multipliesIfEEE10Policy1000EN6thrust24THRUST_300001_SM_1000_NS6detail15normal_iteratorINSD_10device_ptrIfEEEEjS9_fNS7_10__identityEEEvT0_PT3_T1_NS0_13GridEvenShareISN_EET2_T4__param_4[1],
	.param .align 1 .b8 _ZN3cub18CUB_300001_SM_10006detail6reduce18DeviceReduceKernelINS2_10policy_hubIfjN4cuda3std3__410multipliesIfEEE10Policy1000EN6thrust24THRUST_300001_SM_1000_NS6detail15normal_iteratorINSD_10device_ptrIfEEEEjS9_fNS7_10__identityEEEvT0_PT3_T1_NS0_13GridEvenShareISN_EET2_T4__param_5[1]
)
.maxntid 256
{
	.reg .pred 	%p<57>;
	.reg .b16 	%rs<4>;
	.reg .b32 	%r<279>;
	.reg .b32 	%f<324>;
	.reg .b64 	%rd<130>;
	// demoted variable
	.shared .align 4 .b8 _ZZN3cub18CUB_300001_SM_10006detail6reduce18DeviceReduceKernelINS2_10policy_hubIfjN4cuda3std3__410multipliesIfEEE10Policy1000EN6thrust24THRUST_300001_SM_1000_NS6detail15normal_iteratorINSD_10device_ptrIfEEEEjS9_fNS7_10__identityEEEvT0_PT3_T1_NS0_13GridEvenShareISN_EET2_T4_E12temp_storage[44];
	ld.param.u32 	%r1, [_ZN3cub18CUB_300001_SM_10006detail6reduce18DeviceReduceKernelINS2_10policy_hubIfjN4cuda3std3__410multipliesIfEEE10Policy1000EN6thrust24THRUST_300001_SM_1000_NS6detail15normal_iteratorINSD_10device_ptrIfEEEEjS9_fNS7_10__identityEEEvT0_PT3_T1_NS0_13GridEvenShareISN_EET2_T4__param_3+20];
	ld.param.u32 	%r2, [_ZN3cub18CUB_300001_SM_10006detail6reduce18DeviceReduceKernelINS2_10policy_hubIfjN4cuda3std3__410multipliesIfEEE10Policy1000EN6thrust24THRUST_300001_SM_1000_NS6detail15normal_iteratorINSD_10device_ptrIfEEEEjS9_fNS7_10__identityEEEvT0_PT3_T1_NS0_13GridEvenShareISN_EET2_T4__param_3+24];
	ld.param.u64 	%rd3, [_ZN3cub18CUB_300001_SM_10006detail6reduce18DeviceReduceKernelINS2_10policy_hubIfjN4cuda3std3__410multipliesIfEEE10Policy1000EN6thrust24THRUST_300001_SM_1000_NS6detail15normal_iteratorINSD_10device_ptrIfEEEEjS9_fNS7_10__identityEEEvT0_PT3_T1_NS0_13GridEvenShareISN_EET2_T4__param_0];
	cvta.to.global.u64 	%rd1, %rd3;
	mov.u32 	%r3, %ctaid.x;
	shl.b32 	%r4, %r2, 12;
	shl.b32 	%r270, %r3, 12;
	sub.s32 	%r6, %r1, %r270;
	setp.gt.u32 	%p1, %r6, 4095;
	@%p1 bra 	$L__BB3_26;
	mov.u32 	%r7, %tid.x;
	setp.ge.u32 	%p23, %r7, %r6;
	mov.f32 	%f312, 0f00000000;
	mov.u32 	%r261, %r7;
	@%p23 bra 	$L__BB3_3;
	add.s32 	%r155, %r270, %r7;
	mul.wide.u32 	%rd66, %r155, 4;
	add.s64 	%rd67, %rd1, %rd66;
	ld.global.f32 	%f312, [%rd67];
	add.s32 	%r261, %r7, 256;
$L__BB3_3:
	setp.ge.u32 	%p24, %r261, %r6;
	@%p24 bra 	$L__BB3_17;
	not.b32 	%r156, %r261;
	add.s32 	%r157, %r1, %r156;
	sub.s32 	%r158, %r157, %r270;
	shr.u32 	%r159, %r158, 8;
	add.s32 	%r10, %r159, 1;
	and.b32  	%r11, %r10, 15;
	setp.lt.u32 	%p25, %r158, 3840;
	@%p25 bra 	$L__BB3_8;
	or.b32  	%r260, %r261, 2048;
	add.s32 	%r259, %r261, %r270;
	and.b32  	%r160, %r10, 33554416;
	neg.s32 	%r258, %r160;
$L__BB3_6:
	.pragma "nounroll";
	mul.wide.u32 	%rd68, %r259, 4;
	add.s64 	%rd69, %rd1, %rd68;
	ld.global.f32 	%f187, [%rd69];
	mul.f32 	%f188, %f312, %f187;
	add.s32 	%r161, %r259, 256;
	mul.wide.u32 	%rd70, %r161, 4;
	add.s64 	%rd71, %rd1, %rd70;
	ld.global.f32 	%f189, [%rd71];
	mul.f32 	%f190, %f188, %f189;
	add.s32 	%r162, %r259, 512;
	mul.wide.u32 	%rd72, %r162, 4;
	add.s64 	%rd73, %rd1, %rd72;
	ld.global.f32 	%f191, [%rd73];
	mul.f32 	%f192, %f190, %f191;
	add.s32 	%r163, %r259, 768;
	mul.wide.u32 	%rd74, %r163, 4;
	add.s64 	%rd75, %rd1, %rd74;
	ld.global.f32 	%f193, [%rd75];
	mul.f32 	%f194, %f192, %f193;
	add.s32 	%r164, %r259, 1024;
	mul.wide.u32 	%rd76, %r164, 4;
	add.s64 	%rd77, %rd1, %rd76;
	ld.global.f32 	%f195, [%rd77];
	mul.f32 	%f196, %f194, %f195;
	add.s32 	%r165, %r259, 1280;
	mul.wide.u32 	%rd78, %r165, 4;
	add.s64 	%rd79, %rd1, %rd78;
	ld.global.f32 	%f197, [%rd79];
	mul.f32 	%f198, %f196, %f197;
	add.s32 	%r166, %r259, 1536;
	mul.wide.u32 	%rd80, %r166, 4;
	add.s64 	%rd81, %rd1, %rd80;
	ld.global.f32 	%f199, [%rd81];
	mul.f32 	%f200, %f198, %f199;
	add.s32 	%r167, %r259, 1792;
	mul.wide.u32 	%rd82, %r167, 4;
	add.s64 	%rd83, %rd1, %rd82;
	ld.global.f32 	%f201, [%rd83];
	mul.f32 	%f202, %f200, %f201;
	add.s32 	%r168, %r259, 2048;
	mul.wide.u32 	%rd84, %r168, 4;
	add.s64 	%rd85, %rd1, %rd84;
	ld.global.f32 	%f203, [%rd85];
	mul.f32 	%f204, %f202, %f203;
	add.s32 	%r169, %r259, 2304;
	mul.wide.u32 	%rd86, %r169, 4;
	add.s64 	%rd87, %rd1, %rd86;
	ld.global.f32 	%f205, [%rd87];
	mul.f32 	%f206, %f204, %f205;
	add.s32 	%r170, %r259, 2560;
	mul.wide.u32 	%rd88, %r170, 4;
	add.s64 	%rd89, %rd1, %rd88;
	ld.global.f32 	%f207, [%rd89];
	mul.f32 	%f208, %f206, %f207;
	add.s32 	%r171, %r259, 2816;
	mul.wide.u32 	%rd90, %r171, 4;
	add.s64 	%rd91, %rd1, %rd90;
	ld.global.f32 	%f209, [%rd91];
	mul.f32 	%f210, %f208, %f209;
	add.s32 	%r172, %r259, 3072;
	mul.wide.u32 	%rd92, %r172, 4;
	add.s64 	%rd93, %rd1, %rd92;
	ld.global.f32 	%f211, [%rd93];
	mul.f32 	%f212, %f210, %f211;
	add.s32 	%r173, %r259, 3328;
	mul.wide.u32 	%rd94, %r173, 4;
	add.s64 	%rd95, %rd1, %rd94;
	ld.global.f32 	%f213, [%rd95];
	mul.f32 	%f214, %f212, %f213;
	add.s32 	%r174, %r259, 3584;
	mul.wide.u32 	%rd96, %r174, 4;
	add.s64 	%rd97, %rd1, %rd96;
	ld.global.f32 	%f215, [%rd97];
	mul.f32 	%f216, %f214, %f215;
	add.s32 	%r175, %r259, 3840;
	mul.wide.u32 	%rd98, %r175, 4;
	add.s64 	%rd99, %rd1, %rd98;
	ld.global.f32 	%f217, [%rd99];
	mul.f32 	%f312, %f216, %f217;
	add.s32 	%r260, %r260, 4096;
	add.s32 	%r259, %r259, 4096;
	add.s32 	%r258, %r258, 16;
	setp.ne.s32 	%p26, %r258, 0;
	@%p26 bra 	$L__BB3_6;
	add.s32 	%r261, %r260, -2048;
$L__BB3_8:
	setp.eq.s32 	%p27, %r11, 0;
	@%p27 bra 	$L__BB3_17;
	and.b32  	%r23, %r10, 7;
	setp.lt.u32 	%p28, %r11, 8;
	@%p28 bra 	$L__BB3_11;
	add.s32 	%r176, %r270, %r261;
	mul.wide.u32 	%rd100, %r176, 4;
	add.s64 	%rd101, %rd1, %rd100;
	ld.global.f32 	%f219, [%rd101];
	mul.f32 	%f220, %f312, %f219;
	add.s32 	%r177, %r176, 256;
	mul.wide.u32 	%rd102, %r177, 4;
	add.s64 	%rd103, %rd1, %rd102;
	ld.global.f32 	%f221, [%rd103];
	mul.f32 	%f222, %f220, %f221;
	add.s32 	%r178, %r176, 512;
	mul.wide.u32 	%rd104, %r178, 4;
	add.s64 	%rd105, %rd1, %rd104;
	ld.global.f32 	%f223, [%rd105];
	mul.f32 	%f224, %f222, %f223;
	add.s32 	%r179, %r176, 768;
	mul.wide.u32 	%rd106, %r179, 4;
	add.s64 	%rd107, %rd1, %rd106;
	ld.global.f32 	%f225, [%rd107];
	mul.f32 	%f226, %f224, %f225;
	add.s32 	%r180, %r176, 1024;
	mul.wide.u32 	%rd108, %r180, 4;
	add.s64 	%rd109, %rd1, %rd108;
	ld.global.f32 	%f227, [%rd109];
	mul.f32 	%f228, %f226, %f227;
	add.s32 	%r181, %r176, 1280;
	mul.wide.u32 	%rd110, %r181, 4;
	add.s64 	%rd111, %rd1, %rd110;
	ld.global.f32 	%f229, [%rd111];
	mul.f32 	%f230, %f228, %f229;
	add.s32 	%r182, %r176, 1536;
	mul.wide.u32 	%rd112, %r182, 4;
	add.s64 	%rd113, %rd1, %rd112;
	ld.global.f32 	%f231, [%rd113];
	mul.f32 	%f232, %f230, %f231;
	add.s32 	%r183, %r176, 1792;
	mul.wide.u32 	%rd114, %r183, 4;
	add.s64 	%rd115, %rd1, %rd114;
	ld.global.f32 	%f233, [%rd115];
	mul.f32 	%f312, %f232, %f233;
	add.s32 	%r261, %r261, 2048;
$L__BB3_11:
	setp.eq.s32 	%p29, %r23, 0;
	@%p29 bra 	$L__BB3_17;
	and.b32  	%r26, %r10, 3;
	setp.lt.u32 	%p30, %r23, 4;
	@%p30 bra 	$L__BB3_14;
	add.s32 	%r184, %r270, %r261;
	mul.wide.u32 	%rd116, %r184, 4;
	add.s64 	%rd117, %rd1, %rd116;
	ld.global.f32 	%f235, [%rd117];
	mul.f32 	%f236, %f312, %f235;
	add.s32 	%r185, %r184, 256;
	mul.wide.u32 	%rd118, %r185, 4;
	add.s64 	%rd119, %rd1, %rd118;
	ld.global.f32 	%f237, [%rd119];
	mul.f32 	%f238, %f236, %f237;
	add.s32 	%r186, %r184, 512;
	mul.wide.u32 	%rd120, %r186, 4;
	add.s64 	%rd121, %rd1, %rd120;
	ld.global.f32 	%f239, [%rd121];
	mul.f32 	%f240, %f238, %f239;
	add.s32 	%r187, %r184, 768;
	mul.wide.u32 	%rd122, %r187, 4;
	add.s64 	%rd123, %rd1, %rd122;
	ld.global.f32 	%f241, [%rd123];
	mul.f32 	%f312, %f240, %f241;
	add.s32 	%r261, %r261, 1024;
$L__BB3_14:
	setp.eq.s32 	%p31, %r26, 0;
	@%p31 bra 	$L__BB3_17;
	add.s32 	%r265, %r261, %r270;
	neg.s32 	%r264, %r26;
$L__BB3_16:
	.pragma "nounroll";
	mul.wide.u32 	%rd124, %r265, 4;
	add.s64 	%rd125, %rd1, %rd124;
	ld.global.f32 	%f242, [%rd125];
	mul.f32 	%f312, %f312, %f242;
	add.s32 	%r265, %r265, 256;
	add.s32 	%r264, %r264, 1;
	setp.ne.s32 	%p32, %r264, 0;
	@%p32 bra 	$L__BB3_16;
$L__BB3_17:
	setp.lt.u32 	%p33, %r6, 256;
	@%p33 bra 	$L__BB3_22;
	// begin inline asm
	mov.u32 %r226, %laneid;
	// end inline asm
	mov.b32 	%r228, %f312;
	mov.b32 	%r229, 1;
	mov.b32 	%r250, 31;
	mov.b32 	%r251, -1;
	// begin inline asm
	shfl.sync.down.b32 %r227, %r228, %r229, %r250, %r251;
	// end inline asm
	setp.gt.s32 	%p49, %r226, 30;
	mov.b32 	%f277, %r227;
	mul.f32 	%f278, %f312, %f277;
	selp.f32 	%f279, %f312, %f278, %p49;
	mov.b32 	%r233, %f279;
	mov.b32 	%r234, 2;
	// begin inline asm
	shfl.sync.down.b32 %r232, %r233, %r234, %r250, %r251;
	// end inline asm
	setp.gt.s32 	%p50, %r226, 29;
	mov.b32 	%f280, %r232;
	mul.f32 	%f281, %f279, %f280;
	selp.f32 	%f282, %f279, %f281, %p50;
	mov.b32 	%r238, %f282;
	mov.b32 	%r239, 4;
	// begin inline asm
	shfl.sync.down.b32 %r237, %r238, %r239, %r250, %r251;
	// end inline asm
	setp.gt.s32 	%p51, %r226, 27;
	mov.b32 	%f283, %r237;
	mul.f32 	%f284, %f282, %f283;
	selp.f32 	%f285, %f282, %f284, %p51;
	mov.b32 	%r243, %f285;
	mov.b32 	%r244, 8;
	// begin inline asm
	shfl.sync.down.b32 %r242, %r243, %r244, %r250, %r251;
	// end inline asm
	setp.gt.s32 	%p52, %r226, 23;
	mov.b32 	%f286, %r242;
	mul.f32 	%f287, %f285, %f286;
	selp.f32 	%f288, %f285, %f287, %p52;
	mov.b32 	%r248, %f288;
	mov.b32 	%r249, 16;
	// begin inline asm
	shfl.sync.down.b32 %r247, %r248, %r249, %r250, %r251;
	// end inline asm
	setp.gt.s32 	%p53, %r226, 15;
	mov.b32 	%f289, %r247;
	mul.f32 	%f16, %f288, %f289;
	selp.f32 	%f323, %f288, %f16, %p53;
	setp.ne.s32 	%p54, %r226, 0;
	@%p54 bra 	$L__BB3_20;
	shr.u32 	%r252, %r7, 3;
	and.b32  	%r253, %r252, 124;
	mov.u32 	%r254, _ZZN3cub18CUB_300001_SM_10006detail6reduce18DeviceReduceKernelINS2_10policy_hubIfjN4cuda3std3__410multipliesIfEEE10Policy1000EN6thrust24THRUST_300001_SM_1000_NS6detail15normal_iteratorINSD_10device_ptrIfEEEEjS9_fNS7_10__identityEEEvT0_PT3_T1_NS0_13GridEvenShareISN_EET2_T4_E12temp_storage;
	add.s32 	%r255, %r254, %r253;
	st.shared.f32 	[%r255+8], %f16;
$L__BB3_20:
	bar.sync 	0;
	setp.ne.s32 	%p55, %r7, 0;
	@%p55 bra 	$L__BB3_48;
	ld.shared.f32 	%f290, [_ZZN3cub18CUB_300001_SM_10006detail6reduce18DeviceReduceKernelINS2_10policy_hubIfjN4cuda3std3__410multipliesIfEEE10Policy1000EN6thrust24THRUST_300001_SM_1000_NS6detail15normal_iteratorINSD_10device_ptrIfEEEEjS9_fNS7_10__identityEEEvT0_PT3_T1_NS0_13GridEvenShareISN_EET2_T4_E12temp_storage+12];
	mul.f32 	%f291, %f323, %f290;
	ld.shared.f32 	%f292, [_ZZN3cub18CUB_300001_SM_10006detail6reduce18DeviceReduceKernelINS2_10policy_hubIfjN4cuda3std3__410multipliesIfEEE10Policy1000EN6thrust24THRUST_300001_SM_1000_NS6detail15normal_iteratorINSD_10device_ptrIfEEEEjS9_fNS7_10__identityEEEvT0_PT3_T1_NS0_13GridEvenShareISN_EET2_T4_E12temp_storage+16];
	mul.f32 	%f293, %f291, %f292;
	ld.shared.f32 	%f294, [_ZZN3cub18CUB_300001_SM_10006detail6reduce18DeviceReduceKernelINS2_10policy_hubIfjN4cuda3std3__410multipliesIfEEE10Policy1000EN6thrust24THRUST_300001_SM_1000_NS6detail15normal_iteratorINSD_10device_ptrIfEEEEjS9_fNS7_10__identityEEEvT0_PT3_T1_NS0_13GridEvenShareISN_EET2_T4_E12temp_storage+20];
	mul.f32 	%f295, %f293, %f294;
	ld.shared.f32 	%f296, [_ZZN3cub18CUB_300001_SM_10006detail6reduce18DeviceReduceKernelINS2_10policy_hubIfjN4cuda3std3__410multipliesIfEEE10Policy1000EN6thrust24THRUST_300001_SM_1000_NS6detail15normal_iteratorINSD_10device_ptrIfEEEEjS9_fNS7_10__identityEEEvT0_PT3_T1_NS0_13GridEvenShareISN_EET2_T4_E12temp_storage+24];
	mul.f32 	%f297, %f295, %f296;
	ld.shared.f32 	%f298, [_ZZN3cub18CUB_300001_SM_10006detail6reduce18DeviceReduceKernelINS2_10policy_hubIfjN4cuda3std3__410multipliesIfEEE10Policy1000EN6thrust24THRUST_300001_SM_1000_NS6detail15normal_iteratorINSD_10device_ptrIfEEEEjS9_fNS7_10__identityEEEvT0_PT3_T1_NS0_13GridEvenShareISN_EET2_T4_E12temp_storage+28];
	mul.f32 	%f299, %f297, %f298;
	ld.shared.f32 	%f300, [_ZZN3cub18CUB_300001_SM_10006detail6reduce18DeviceReduceKernelINS2_10policy_hubIfjN4cuda3std3__410multipliesIfEEE10Policy1000EN6thrust24THRUST_300001_SM_1000_NS6detail15normal_iteratorINSD_10device_ptrIfEEEEjS9_fNS7_10__identityEEEvT0_PT3_T1_NS0_13GridEvenShareISN_EET2_T4_E12temp_storage+32];
	mul.f32 	%f301, %f299, %f300;
	ld.shared.f32 	%f302, [_ZZN3cub18CUB_300001_SM_10006detail6reduce18DeviceReduceKernelINS2_10policy_hubIfjN4cuda3std3__410multipliesIfEEE10Policy1000EN6thrust24THRUST_300001_SM_1000_NS6detail15normal_iteratorINSD_10device_ptrIfEEEEjS9_fNS7_10__identityEEEvT0_PT3_T1_NS0_13GridEvenShareISN_EET2_T4_E12temp_storage+36];
	mul.f32 	%f323, %f301, %f302;
	bra.uni 	$L__BB3_48;
$L__BB3_22:
	// begin inline asm
	mov.u32 %r188, %laneid;
	// end inline asm
	and.b32  	%r214, %r7, 992;
	add.s32 	%r215, %r214, 32;
	setp.gt.u32 	%p34, %r215, %r6;
	not.b32 	%r216, %r214;
	add.s32 	%r217, %r6, %r216;
	selp.b32 	%r212, %r217, 31, %p34;
	mov.b32 	%r190, %f312;
	mov.b32 	%r191, 1;
	mov.b32 	%r213, -1;
	// begin inline asm
	shfl.sync.down.b32 %r189, %r190, %r191, %r212, %r213;
	// end inline asm
	setp.lt.s32 	%p35, %r188, %r212;
	mov.b32 	%f243, %r189;
	mul.f32 	%f244, %f312, %f243;
	selp.f32 	%f245, %f244, %f312, %p35;
	mov.b32 	%r195, %f245;
	mov.b32 	%r196, 2;
	// begin inline asm
	shfl.sync.down.b32 %r194, %r195, %r196, %r212, %r213;
	// end inline asm
	add.s32 	%r218, %r188, 2;
	setp.gt.s32 	%p36, %r218, %r212;
	mov.b32 	%f246, %r194;
	mul.f32 	%f247, %f245, %f246;
	selp.f32 	%f248, %f245, %f247, %p36;
	mov.b32 	%r200, %f248;
	mov.b32 	%r201, 4;
	// begin inline asm
	shfl.sync.down.b32 %r199, %r200, %r201, %r212, %r213;
	// end inline asm
	add.s32 	%r219, %r188, 4;
	setp.gt.s32 	%p37, %r219, %r212;
	mov.b32 	%f249, %r199;
	mul.f32 	%f250, %f248, %f249;
	selp.f32 	%f251, %f248, %f250, %p37;
	mov.b32 	%r205, %f251;
	mov.b32 	%r206, 8;
	// begin inline asm
	shfl.sync.down.b32 %r204, %r205, %r206, %r212, %r213;
	// end inline asm
	add.s32 	%r220, %r188, 8;
	setp.gt.s32 	%p38, %r220, %r212;
	mov.b32 	%f252, %r204;
	mul.f32 	%f253, %f251, %f252;
	selp.f32 	%f254, %f251, %f253, %p38;
	mov.b32 	%r210, %f254;
	mov.b32 	%r211, 16;
	// begin inline asm
	shfl.sync.down.b32 %r209, %r210, %r211, %r212, %r213;
	// end inline asm
	add.s32 	%r221, %r188, 16;
	setp.gt.s32 	%p39, %r221, %r212;
	mov.b32 	%f255, %r209;
	mul.f32 	%f256, %f254, %f255;
	selp.f32 	%f323, %f254, %f256, %p39;
	setp.ne.s32 	%p40, %r188, 0;
	@%p40 bra 	$L__BB3_24;
	shr.u32 	%r222, %r7, 3;
	and.b32  	%r223, %r222, 124;
	mov.u32 	%r224, _ZZN3cub18CUB_300001_SM_10006detail6reduce18DeviceReduceKernelINS2_10policy_hubIfjN4cuda3std3__410multipliesIfEEE10Policy1000EN6thrust24THRUST_300001_SM_1000_NS6detail15normal_iteratorINSD_10device_ptrIfEEEEjS9_fNS7_10__identityEEEvT0_PT3_T1_NS0_13GridEvenShareISN_EET2_T4_E12temp_storage;
	add.s32 	%r225, %r224, %r223;
	st.shared.f32 	[%r225+8], %f323;
$L__BB3_24:
	bar.sync 	0;
	setp.ne.s32 	%p41, %r7, 0;
	@%p41 bra 	$L__BB3_48;
	setp.gt.u32 	%p42, %r6, 32;
	ld.shared.f32 	%f257, [_ZZN3cub18CUB_300001_SM_10006detail6reduce18DeviceReduceKernelINS2_10policy_hubIfjN4cuda3std3__410multipliesIfEEE10Policy1000EN6thrust24THRUST_300001_SM_1000_NS6detail15normal_iteratorINSD_10device_ptrIfEEEEjS9_fNS7_10__identityEEEvT0_PT3_T1_NS0_13GridEvenShareISN_EET2_T4_E12temp_storage+12];
	mul.f32 	%f258, %f323, %f257;
	selp.f32 	%f259, %f258, %f323, %p42;
	setp.gt.u32 	%p43, %r6, 64;
	ld.shared.f32 	%f260, [_ZZN3cub18CUB_300001_SM_10006detail6reduce18DeviceReduceKernelINS2_10policy_hubIfjN4cuda3std3__410multipliesIfEEE10Policy1000EN6thrust24THRUST_300001_SM_1000_NS6detail15normal_iteratorINSD_10device_ptrIfEEEEjS9_fNS7_10__identityEEEvT0_PT3_T1_NS0_13GridEvenShareISN_EET2_T4_E12temp_storage+16];
	mul.f32 	%f261, %f260, %f259;
	selp.f32 	%f262, %f261, %f259, %p43;
	setp.gt.u32 	%p44, %r6, 96;
	ld.shared.f32 	%f263, [_ZZN3cub18CUB_300001_SM_10006detail6reduce18DeviceReduceKernelINS2_10policy_hubIfjN4cuda3std3__410multipliesIfEEE10Policy1000EN6thrust24THRUST_300001_SM_1000_NS6detail15normal_iteratorINSD_10device_ptrIfEEEEjS9_fNS7_10__identityEEEvT0_PT3_T1_NS0_13GridEvenShareISN_EET2_T4_E12temp_storage+20];
	mul.f32 	%f264, %f263, %f262;
	selp.f32 	%f265, %f264, %f262, %p44;
	setp.gt.u32 	%p45, %r6, 128;
	ld.shared.f32 	%f266, [_ZZN3cub18CUB_300001_SM_10006detail6reduce18DeviceReduceKernelINS2_10policy_hubIfjN4cuda3std3__410multipliesIfEEE10Policy1000EN6thrust24THRUST_300001_SM_1000_NS6detail15normal_iteratorINSD_10device_ptrIfEEEEjS9_fNS7_10__identityEEEvT0_PT3_T1_NS0_13GridEvenShareISN_EET2_T4_E12temp_storage+24];
	mul.f32 	%f267, %f266, %f265;
	selp.f32 	%f268, %f267, %f265, %p45;
	setp.gt.u32 	%p46, %r6, 160;
	ld.shared.f32 	%f269, [_ZZN3cub18CUB_300001_SM_10006detail6reduce18DeviceReduceKernelINS2_10policy_hubIfjN4cuda3std3__410multipliesIfEEE10Policy1000EN6thrust24THRUST_300001_SM_1000_NS6detail15normal_iteratorINSD_10device_ptrIfEEEEjS9_fNS7_10__identityEEEvT0_PT3_T1_NS0_13GridEvenShareISN_EET2_T4_E12temp_storage+28];
	mul.f32 	%f270, %f269, %f268;
	selp.f32 	%f271, %f270, %f268, %p46;
	setp.gt.u32 	%p47, %r6, 192;
	ld.shared.f32 	%f272, [_ZZN3cub18CUB_300001_SM_10006detail6reduce18DeviceReduceKernelINS2_10policy_hubIfjN4cuda3std3__410multipliesIfEEE10Policy1000EN6thrust24THRUST_300001_SM_1000_NS6detail15normal_iteratorINSD_10device_ptrIfEEEEjS9_fNS7_10__identityEEEvT0_PT3_T1_NS0_13GridEvenShareISN_EET2_T4_E12temp_storage+32];
	mul.f32 	%f273, %f272, %f271;
	selp.f32 	%f274, %f273, %f271, %p47;
	setp.gt.u32 	%p48, %r6, 224;
	ld.shared.f32 	%f275, [_ZZN3cub18CUB_300001_SM_10006detail6reduce18DeviceReduceKernelINS2_10policy_hubIfjN4cuda3std3__410multipliesIfEEE10Policy1000EN6thrust24THRUST_300001_SM_1000_NS6detail15normal_iteratorINSD_10device_ptrIfEEEEjS9_fNS7_10__identityEEEvT0_PT3_T1_NS0_13GridEvenShareISN_EET2_T4_E12temp_storage+36];
	mul.f32 	%f276, %f275, %f274;
	selp.f32 	%f323, %f276, %f274, %p48;
	bra.uni 	$L__BB3_48;
$L__BB3_26:
	mov.u32 	%r35, %tid.x;
	add.s32 	%r72, %r35, %r270;
	mul.wide.u32 	%rd4, %r72, 4;
	add.s64 	%rd5, %rd1, %rd4;
	ld.global.f32 	%f41, [%rd5];
	ld.global.f32 	%f42, [%rd5+1024];
	ld.global.f32 	%f43, [%rd5+2048];
	ld.global.f32 	%f44, [%rd5+3072];
	ld.global.f32 	%f45, [%rd5+4096];
	ld.global.f32 	%f46, [%rd5+5120];
	ld.global.f32 	%f47, [%rd5+6144];
	ld.global.f32 	%f48, [%rd5+7168];
	ld.global.f32 	%f49, [%rd5+8192];
	ld.global.f32 	%f50, [%rd5+9216];
	ld.global.f32 	%f51, [%rd5+10240];
	ld.global.f32 	%f52, [%rd5+11264];
	ld.global.f32 	%f53, [%rd5+12288];
	ld.global.f32 	%f54, [%rd5+13312];
	ld.global.f32 	%f55, [%rd5+14336];
	ld.global.f32 	%f56, [%rd5+15360];
	mul.f32 	%f57, %f41, %f42;
	mul.f32 	%f58, %f43, %f44;
	mul.f32 	%f59, %f45, %f46;
	mul.f32 	%f60, %f47, %f48;
	mul.f32 	%f61, %f49, %f50;
	mul.f32 	%f62, %f51, %f52;
	mul.f32 	%f63, %f53, %f54;
	mul.f32 	%f64, %f55, %f56;
	mul.f32 	%f65, %f57, %f58;
	mul.f32 	%f66, %f59, %f60;
	mul.f32 	%f67, %f61, %f62;
	mul.f32 	%f68, %f63, %f64;
	mul.f32 	%f69, %f65, %f66;
	mul.f32 	%f70, %f67, %f68;
	mul.f32 	%f322, %f69, %f70;
	setp.lt.u32 	%p2, %r6, %r4;
	@%p2 bra 	$L__BB3_44;
	add.s32 	%r36, %r4, %r270;
	not.b32 	%r74, %r35;
	add.s32 	%r75, %r74, %r1;
	sub.s32 	%r76, %r75, %r4;
	sub.s32 	%r267, %r76, %r270;
	add.s32 	%r77, %r36, %r35;
	add.s32 	%r266, %r77, 2048;
	mov.b32 	%r269, 0;
	mov.u32 	%r268, %r36;
$L__BB3_28:
	add.s32 	%r270, %r270, %r4;
	add.s32 	%r79, %r1, -4096;
	setp.gt.u32 	%p3, %r270, %r79;
	@%p3 bra 	$L__BB3_30;
	add.s32 	%r80, %r35, %r270;
	mul.wide.u32 	%rd6, %r80, 4;
	add.s64 	%rd7, %rd1, %rd6;
	ld.global.f32 	%f71, [%rd7];
	ld.global.f32 	%f72, [%rd7+1024];
	ld.global.f32 	%f73, [%rd7+2048];
	ld.global.f32 	%f74, [%rd7+3072];
	ld.global.f32 	%f75, [%rd7+4096];
	ld.global.f32 	%f76, [%rd7+5120];
	ld.global.f32 	%f77, [%rd7+6144];
	ld.global.f32 	%f78, [%rd7+7168];
	ld.global.f32 	%f79, [%rd7+8192];
	ld.global.f32 	%f80, [%rd7+9216];
	ld.global.f32 	%f81, [%rd7+10240];
	ld.global.f32 	%f82, [%rd7+11264];
	ld.global.f32 	%f83, [%rd7+12288];
	ld.global.f32 	%f84, [%rd7+13312];
	ld.global.f32 	%f85, [%rd7+14336];
	ld.global.f32 	%f86, [%rd7+15360];
	mul.f32 	%f87, %f322, %f71;
	mul.f32 	%f88, %f72, %f73;
	mul.f32 	%f89, %f74, %f75;
	mul.f32 	%f90, %f76, %f77;
	mul.f32 	%f91, %f78, %f79;
	mul.f32 	%f92, %f80, %f81;
	mul.f32 	%f93, %f82, %f83;
	mul.f32 	%f94, %f84, %f85;
	mul.f32 	%f95, %f87, %f88;
	mul.f32 	%f96, %f89, %f90;
	mul.f32 	%f97, %f91, %f92;
	mul.f32 	%f98, %f93, %f94;
	mul.f32 	%f99, %f95, %f96;
	mul.f32 	%f100, %f97, %f98;
	mul.f32 	%f101, %f99, %f100;
	mul.f32 	%f322, %f101, %f86;
	sub.s32 	%r81, %r1, %r270;
	setp.lt.u32 	%p4, %r81, %r4;
	add.s32 	%r269, %r269, 1;
	add.s32 	%r268, %r268, %r4;
	sub.s32 	%r267, %r267, %r4;
	add.s32 	%r266, %r266, %r4;
	@%p4 bra 	$L__BB3_44;
	bra.uni 	$L__BB3_28;
$L__BB3_30:
	setp.le.u32 	%p5, %r1, %r270;
	sub.s32 	%r83, %r1, %r270;
	setp.ge.s32 	%p6, %r35, %r83;
	or.pred  	%p7, %p5, %p6;
	@%p7 bra 	$L__BB3_44;
	not.b32 	%r85, %r35;
	add.s32 	%r86, %r1, %r85;
	sub.s32 	%r87, %r86, %r36;
	mul.lo.s32 	%r88, %r2, %r269;
	shl.b32 	%r89, %r88, 12;
	sub.s32 	%r90, %r87, %r89;
	shr.u32 	%r91, %r90, 8;
	add.s32 	%r49, %r91, 1;
	and.b32  	%r50, %r49, 15;
	setp.lt.u32 	%p8, %r90, 3840;
	mov.u32 	%r275, %r35;
	@%p8 bra 	$L__BB3_35;
	or.b32  	%r273, %r35, 2048;
	shr.u32 	%r92, %r267, 8;
	add.s32 	%r93, %r92, 1;
	and.b32  	%r94, %r93, 33554416;
	neg.s32 	%r271, %r94;
$L__BB3_33:
	.pragma "nounroll";
	add.s32 	%r95, %r266, -2048;
	mul.wide.u32 	%rd8, %r95, 4;
	add.s64 	%rd9, %rd1, %rd8;
	ld.global.f32 	%f103, [%rd9];
	mul.f32 	%f104, %f322, %f103;
	add.s32 	%r96, %r266, -1792;
	mul.wide.u32 	%rd10, %r96, 4;
	add.s64 	%rd11, %rd1, %rd10;
	ld.global.f32 	%f105, [%rd11];
	mul.f32 	%f106, %f104, %f105;
	add.s32 	%r97, %r266, -1536;
	mul.wide.u32 	%rd12, %r97, 4;
	add.s64 	%rd13, %rd1, %rd12;
	ld.global.f32 	%f107, [%rd13];
	mul.f32 	%f108, %f106, %f107;
	add.s32 	%r98, %r266, -1280;
	mul.wide.u32 	%rd14, %r98, 4;
	add.s64 	%rd15, %rd1, %rd14;
	ld.global.f32 	%f109, [%rd15];
	mul.f32 	%f110, %f108, %f109;
	add.s32 	%r99, %r266, -1024;
	mul.wide.u32 	%rd16, %r99, 4;
	add.s64 	%rd17, %rd1, %rd16;
	ld.global.f32 	%f111, [%rd17];
	mul.f32 	%f112, %f110, %f111;
	add.s32 	%r100, %r266, -768;
	mul.wide.u32 	%rd18, %r100, 4;
	add.s64 	%rd19, %rd1, %rd18;
	ld.global.f32 	%f113, [%rd19];
	mul.f32 	%f114, %f112, %f113;
	add.s32 	%r101, %r266, -512;
	mul.wide.u32 	%rd20, %r101, 4;
	add.s64 	%rd21, %rd1, %rd20;
	ld.global.f32 	%f115, [%rd21];
	mul.f32 	%f116, %f114, %f115;
	add.s32 	%r102, %r266, 1792;
	add.s32 	%r103, %r266, -256;
	mul.wide.u32 	%rd22, %r103, 4;
	add.s64 	%rd23, %rd1, %rd22;
	ld.global.f32 	%f117, [%rd23];
	mul.f32 	%f118, %f116, %f117;
	mul.wide.u32 	%rd24, %r266, 4;
	add.s64 	%rd25, %rd1, %rd24;
	ld.global.f32 	%f119, [%rd25];
	mul.f32 	%f120, %f118, %f119;
	add.s32 	%r104, %r266, 256;
	mul.wide.u32 	%rd26, %r104, 4;
	add.s64 	%rd27, %rd1, %rd26;
	ld.global.f32 	%f121, [%rd27];
	mul.f32 	%f122, %f120, %f121;
	add.s32 	%r105, %r266, 512;
	mul.wide.u32 	%rd28, %r105, 4;
	add.s64 	%rd29, %rd1, %rd28;
	ld.global.f32 	%f123, [%rd29];
	mul.f32 	%f124, %f122, %f123;
	add.s32 	%r106, %r266, 768;
	mul.wide.u32 	%rd30, %r106, 4;
	add.s64 	%rd31, %rd1, %rd30;
	ld.global.f32 	%f125, [%rd31];
	mul.f32 	%f126, %f124, %f125;
	add.s32 	%r107, %r266, 1024;
	mul.wide.u32 	%rd32, %r107, 4;
	add.s64 	%rd33, %rd1, %rd32;
	ld.global.f32 	%f127, [%rd33];
	mul.f32 	%f128, %f126, %f127;
	add.s32 	%r108, %r266, 1280;
	mul.wide.u32 	%rd34, %r108, 4;
	add.s64 	%rd35, %rd1, %rd34;
	ld.global.f32 	%f129, [%rd35];
	mul.f32 	%f130, %f128, %f129;
	add.s32 	%r109, %r266, 1536;
	mul.wide.u32 	%rd36, %r109, 4;
	add.s64 	%rd37, %rd1, %rd36;
	ld.global.f32 	%f131, [%rd37];
	mul.f32 	%f132, %f130, %f131;
	mul.wide.u32 	%rd38, %r102, 4;
	add.s64 	%rd39, %rd1, %rd38;
	ld.global.f32 	%f133, [%rd39];
	mul.f32 	%f322, %f132, %f133;
	add.s32 	%r273, %r273, 4096;
	add.s32 	%r266, %r266, 4096;
	add.s32 	%r271, %r271, 16;
	setp.ne.s32 	%p9, %r271, 0;
	@%p9 bra 	$L__BB3_33;
	add.s32 	%r275, %r273, -2048;
$L__BB3_35:
	setp.eq.s32 	%p10, %r50, 0;
	@%p10 bra 	$L__BB3_44;
	and.b32  	%r61, %r49, 7;
	setp.lt.u32 	%p11, %r50, 8;
	@%p11 bra 	$L__BB3_38;
	add.s32 	%r110, %r275, %r270;
	mul.wide.u32 	%rd40, %r110, 4;
	add.s64 	%rd41, %rd1, %rd40;
	ld.global.f32 	%f135, [%rd41];
	mul.f32 	%f136, %f322, %f135;
	add.s32 	%r111, %r110, 256;
	mul.wide.u32 	%rd42, %r111, 4;
	add.s64 	%rd43, %rd1, %rd42;
	ld.global.f32 	%f137, [%rd43];
	mul.f32 	%f138, %f136, %f137;
	add.s32 	%r112, %r110, 512;
	mul.wide.u32 	%rd44, %r112, 4;
	add.s64 	%rd45, %rd1, %rd44;
	ld.global.f32 	%f139, [%rd45];
	mul.f32 	%f140, %f138, %f139;
	add.s32 	%r113, %r110, 768;
	mul.wide.u32 	%rd46, %r113, 4;
	add.s64 	%rd47, %rd1, %rd46;
	ld.global.f32 	%f141, [%rd47];
	mul.f32 	%f142, %f140, %f141;
	add.s32 	%r114, %r110, 1024;
	mul.wide.u32 	%rd48, %r114, 4;
	add.s64 	%rd49, %rd1, %rd48;
	ld.global.f32 	%f143, [%rd49];
	mul.f32 	%f144, %f142, %f143;
	add.s32 	%r115, %r110, 1280;
	mul.wide.u32 	%rd50, %r115, 4;
	add.s64 	%rd51, %rd1, %rd50;
	ld.global.f32 	%f145, [%rd51];
	mul.f32 	%f146, %f144, %f145;
	add.s32 	%r116, %r110, 1536;
	mul.wide.u32 	%rd52, %r116, 4;
	add.s64 	%rd53, %rd1, %rd52;
	ld.global.f32 	%f147, [%rd53];
	mul.f32 	%f148, %f146, %f147;
	add.s32 	%r117, %r110, 1792;
	mul.wide.u32 	%rd54, %r117, 4;
	add.s64 	%rd55, %rd1, %rd54;
	ld.global.f32 	%f149, [%rd55];
	mul.f32 	%f322, %f148, %f149;
	add.s32 	%r275, %r275, 2048;
$L__BB3_38:
	setp.eq.s32 	%p12, %r61, 0;
	@%p12 bra 	$L__BB3_44;
	setp.lt.u32 	%p13, %r61, 4;
	@%p13 bra 	$L__BB3_41;
	add.s32 	%r118, %r275, %r270;
	mul.wide.u32 	%rd56, %r118, 4;
	add.s64 	%rd57, %rd1, %rd56;
	ld.global.f32 	%f151, [%rd57];
	mul.f32 	%f152, %f322, %f151;
	add.s32 	%r119, %r118, 256;
	mul.wide.u32 	%rd58, %r119, 4;
	add.s64 	%rd59, %rd1, %rd58;
	ld.global.f32 	%f153, [%rd59];
	mul.f32 	%f154, %f152, %f153;
	add.s32 	%r120, %r118, 512;
	mul.wide.u32 	%rd60, %r120, 4;
	add.s64 	%rd61, %rd1, %rd60;
	ld.global.f32 	%f155, [%rd61];
	mul.f32 	%f156, %f154, %f155;
	add.s32 	%r121, %r118, 768;
	mul.wide.u32 	%rd62, %r121, 4;
	add.s64 	%rd63, %rd1, %rd62;
	ld.global.f32 	%f157, [%rd63];
	mul.f32 	%f322, %f156, %f157;
	add.s32 	%r275, %r275, 1024;
$L__BB3_41:
	and.b32  	%r122, %r49, 3;
	setp.eq.s32 	%p14, %r122, 0;
	@%p14 bra 	$L__BB3_44;
	add.s32 	%r278, %r275, %r268;
	cvt.u16.u32 	%rs1, %r267;
	shr.u16 	%rs2, %rs1, 8;
	add.s16 	%rs3, %rs2, 1;
	cvt.u32.u16 	%r123, %rs3;
	and.b32  	%r124, %r123, 3;
	neg.s32 	%r277, %r124;
$L__BB3_43:
	.pragma "nounroll";
	mul.wide.u32 	%rd64, %r278, 4;
	add.s64 	%rd65, %rd1, %rd64;
	ld.global.f32 	%f158, [%rd65];
	mul.f32 	%f322, %f322, %f158;
	add.s32 	%r278, %r278, 256;
	add.s32 	%r277, %r277, 1;
	setp.ne.s32 	%p15, %r277, 0;
	@%p15 bra 	$L__BB3_43;
$L__BB3_44:
	// begin inline asm
	mov.u32 %r125, %laneid;
	// end inline asm
	mov.b32 	%r127, %f322;
	mov.b32 	%r128, 1;
	mov.b32 	%r149, 31;
	mov.b32 	%r150, -1;
	// begin inline asm
	shfl.sync.down.b32 %r126, %r127, %r128, %r149, %r150;
	// end inline asm
	setp.gt.s32 	%p16, %r125, 30;
	mov.b32 	%f159, %r126;
	mul.f32 	%f160, %f322, %f159;
	selp.f32 	%f161, %f322, %f160, %p16;
	mov.b32 	%r132, %f161;
	mov.b32 	%r133, 2;
	// begin inline asm
	shfl.sync.down.b32 %r131, %r132, %r133, %r149, %r150;
	// end inline asm
	setp.gt.s32 	%p17, %r125, 29;
	mov.b32 	%f162, %r131;
	mul.f32 	%f163, %f161, %f162;
	selp.f32 	%f164, %f161, %f163, %p17;
	mov.b32 	%r137, %f164;
	mov.b32 	%r138, 4;
	// begin inline asm
	shfl.sync.down.b32 %r136, %r137, %r138, %r149, %r150;
	// end inline asm
	setp.gt.s32 	%p18, %r125, 27;
	mov.b32 	%f165, %r136;
	mul.f32 	%f166, %f164, %f165;
	selp.f32 	%f167, %f164, %f166, %p18;
	mov.b32 	%r142, %f167;
	mov.b32 	%r143, 8;
	// begin inline asm
	shfl.sync.down.b32 %r141, %r142, %r143, %r149, %r150;
	// end inline asm
	setp.gt.s32 	%p19, %r125, 23;
	mov.b32 	%f168, %r141;
	mul.f32 	%f169, %f167, %f168;
	selp.f32 	%f170, %f167, %f169, %p19;
	mov.b32 	%r147, %f170;
	mov.b32 	%r148, 16;
	// begin inline asm
	shfl.sync.down.b32 %r146, %r147, %r148, %r149, %r150;
	// end inline asm
	setp.gt.s32 	%p20, %r125, 15;
	mov.b32 	%f171, %r146;
	mul.f32 	%f37, %f170, %f171;
	selp.f32 	%f323, %f170, %f37, %p20;
	setp.ne.s32 	%p21, %r125, 0;
	@%p21 bra 	$L__BB3_46;
	shr.u32 	%r151, %r35, 3;
	and.b32  	%r152, %r151, 124;
	mov.u32 	%r153, _ZZN3cub18CUB_300001_SM_10006detail6reduce18DeviceReduceKernelINS2_10policy_hubIfjN4cuda3std3__410multipliesIfEEE10Policy1000EN6thrust24THRUST_300001_SM_1000_NS6detail15normal_iteratorINSD_10device_ptrIfEEEEjS9_fNS7_10__identityEEEvT0_PT3_T1_NS0_13GridEvenShareISN_EET2_T4_E12temp_storage;
	add.s32 	%r154, %r153, %r152;
	st.shared.f32 	[%r154+8], %f37;
$L__BB3_46:
	bar.sync 	0;
	setp.ne.s32 	%p22, %r35, 0;
	@%p22 bra 	$L__BB3_48;
	ld.shared.f32 	%f172, [_ZZN3cub18CUB_300001_SM_10006detail6reduce18DeviceReduceKernelINS2_10policy_hubIfjN4cuda3std3__410multipliesIfEEE10Policy1000EN6thrust24THRUST_300001_SM_1000_NS6detail15normal_iteratorINSD_10device_ptrIfEEEEjS9_fNS7_10__identityEEEvT0_PT3_T1_NS0_13GridEvenShareISN_EET2_T4_E12temp_storage+12];
	mul.f32 	%f173, %f323, %f172;
	ld.shared.f32 	%f174, [_ZZN3cub18CUB_300001_SM_10006detail6reduce18DeviceReduceKernelINS2_10policy_hubIfjN4cuda3std3__410multipliesIfEEE10Policy1000EN6thrust24THRUST_300001_SM_1000_NS6detail15normal_iteratorINSD_10device_ptrIfEEEEjS9_fNS7_10__identityEEEvT0_PT3_T1_NS0_13GridEvenShareISN_EET2_T4_E12temp_storage+16];
	mul.f32 	%f175, %f173, %f174;
	ld.shared.f32 	%f176, [_ZZN3cub18CUB_300001_SM_10006detail6reduce18DeviceReduceKernelINS2_10policy_hubIfjN4cuda3std3__410multipliesIfEEE10Policy1000EN6thrust24THRUST_300001_SM_1000_NS6detail15normal_iteratorINSD_10device_ptrIfEEEEjS9_fNS7_10__identityEEEvT0_PT3_T1_NS0_13GridEvenShareISN_EET2_T4_E12temp_storage+20];
	mul.f32 	%f177, %f175, %f176;
	ld.shared.f32 	%f178, [_ZZN3cub18CUB_300001_SM_10006detail6reduce18DeviceReduceKernelINS2_10policy_hubIfjN4cuda3std3__410multipliesIfEEE10Policy1000EN6thrust24THRUST_300001_SM_1000_NS6detail15normal_iteratorINSD_10device_ptrIfEEEEjS9_fNS7_10__identityEEEvT0_PT3_T1_NS0_13GridEvenShareISN_EET2_T4_E12temp_storage+24];
	mul.f32 	%f179, %f177, %f178;
	ld.shared.f32 	%f180, [_ZZN3cub18CUB_300001_SM_10006detail6reduce18DeviceReduceKernelINS2_10policy_hubIfjN4cuda3std3__410multipliesIfEEE10Policy1000EN6thrust24THRUST_300001_SM_1000_NS6detail15normal_iteratorINSD_10device_ptrIfEEEEjS9_fNS7_10__identityEEEvT0_PT3_T1_NS0_13GridEvenShareISN_EET2_T4_E12temp_storage+28];
	mul.f32 	%f181, %f179, %f180;
	ld.shared.f32 	%f182, [_ZZN3cub18CUB_300001_SM_10006detail6reduce18DeviceReduceKernelINS2_10policy_hubIfjN4cuda3std3__410multipliesIfEEE10Policy1000EN6thrust24THRUST_300001_SM_1000_NS6detail15normal_iteratorINSD_10device_ptrIfEEEEjS9_fNS7_10__identityEEEvT0_PT3_T1_NS0_13GridEvenShareISN_EET2_T4_E12temp_storage+32];
	mul.f32 	%f183, %f181, %f182;
	ld.shared.f32 	%f184, [_ZZN3cub18CUB_300001_SM_10006detail6reduce18DeviceReduceKernelINS2_10policy_hubIfjN4cuda3std3__410multipliesIfEEE10Policy1000EN6thrust24THRUST_300001_SM_1000_NS6detail15normal_iteratorINSD_10device_ptrIfEEEEjS9_fNS7_10__identityEEEvT0_PT3_T1_NS0_13GridEvenShareISN_EET2_T4_E12temp_storage+36];
	mul.f32 	%f323, %f183, %f184;
$L__BB3_48:
	mov.u32 	%r256, %tid.x;
	setp.ne.s32 	%p56, %r256, 0;
	@%p56 bra 	$L__BB3_50;
	ld.param.u64 	%rd129, [_ZN3cub18CUB_300001_SM_10006detail6reduce18DeviceReduceKernelINS2_10policy_hubIfjN4cuda3std3__410multipliesIfEEE10Policy1000EN6thrust24THRUST_300001_SM_1000_NS6detail15normal_iteratorINSD_10device_ptrIfEEEEjS9_fNS7_10__identityEEEvT0_PT3_T1_NS0_13GridEvenShareISN_EET2_T4__param_1];
	cvta.to.global.u64 	%rd126, %rd129;
	mul.wide.u32 	%rd127, %r3, 4;
	add.s64 	%rd128, %rd126, %rd127;
	st.global.f32 	[%rd128], %f323;
$L__BB3_50:
	ret;

}
	// .globl	_ZN3cub18CUB_300001_SM_10006detail6reduce28DeviceReduceSingleTileKernelINS2_10policy_hubIfjN4cuda3std3__410multipliesIfEEE10Policy1000EPfSC_iS9_ffNS7_10__identityEEEvT0_T1_T2_T3_T4_T6_
.visible .entry _ZN3cub18CUB_300001_SM_10006detail6reduce28DeviceReduceSingleTileKernelINS2_10policy_hubIfjN4cuda3std3__410multipliesIfEEE10Policy1000EPfSC_iS9_ffNS7_10__identityEEEvT0_T1_T2_T3_T4_T6_(
	.param .u64 .ptr .align 1 _ZN3cub18CUB_300001_SM_10006detail6reduce28DeviceReduceSingleTileKernelINS2_10policy_hubIfjN4cuda3std3__410multipliesIfEEE10Policy1000EPfSC_iS9_ffNS7_10__identityEEEvT0_T1_T2_T3_T4_T6__param_0,
	.param .u64 .ptr .align 1 _ZN3cub18CUB_300001_SM_10006detail6reduce28DeviceReduceSingleTileKernelINS2_10policy_hubIfjN4cuda3std3__410multipliesIfEEE10Policy1000EPfSC_iS9_ffNS7_10__identityEEEvT0_T1_T2_T3_T4_T6__param_1,
	.param .u32 _ZN3cub18CUB_300001_SM_10006detail6reduce28DeviceReduceSingleTileKernelINS2_10policy_hubIfjN4cuda3std3__410multipliesIfEEE10Policy1000EPfSC_iS9_ffNS7_10__identityEEEvT0_T1_T2_T3_T4_T6__param_2,
	.param .align 1 .b8 _ZN3cub18CUB_300001_SM_10006detail6reduce28DeviceReduceSingleTileKernelINS2_10policy_hubIfjN4cuda3std3__410multipliesIfEEE10Policy1000EPfSC_iS9_ffNS7_10__identityEEEvT0_T1_T2_T3_T4_T6__param_3[1],
	.param .f32 _ZN3cub18CUB_300001_SM_10006detail6reduce28DeviceReduceSingleTileKernelINS2_10policy_hubIfjN4cuda3std3__410multipliesIfEEE10Policy1000EPfSC_iS9_ffNS7_10__identityEEEvT0_T1_T2_T3_T4_T6__param_4,
	.param .align 1 .b8 _ZN3cub18CUB_300001_SM_10006detail6reduce28DeviceReduceSingleTileKernelINS2_10policy_hubIfjN4cuda3std3__410multipliesIfEEE10Policy1000EPfSC_iS9_ffNS7_10__identityEEEvT0_T1_T2_T3_T4_T6__param_5[1]
)
.maxntid 256
.minnctapersm 1
{
	.reg .pred 	%p<97>;
	.reg .b32 	%r<407>;
	.reg .b32 	%f<419>;
	.reg .b64 	%rd<125>;
	// demoted variable
	.shared .align 4 .b8 _ZZN3cub18CUB_300001_SM_10006detail6reduce28DeviceReduceSingleTileKernelINS2_10policy_hubIfjN4cuda3std3__410multipliesIfEEE10Policy1000EPfSC_iS9_ffNS7_10__identityEEEvT0_T1_T2_T3_T4_T6_E12temp_storage[44];
	ld.param.u64 	%rd16, [_ZN3cub18CUB_300001_SM_10006detail6reduce28DeviceReduceSingleTileKernelINS2_10policy_hubIfjN4cuda3std3__410multipliesIfEEE10Policy1000EPfSC_iS9_ffNS7_10__identityEEEvT0_T1_T2_T3_T4_T6__param_0];
	ld.param.u64 	%rd17, [_ZN3cub18CUB_300001_SM_10006detail6reduce28DeviceReduceSingleTileKernelINS2_10policy_hubIfjN4cuda3std3__410multipliesIfEEE10Policy1000EPfSC_iS9_ffNS7_10__identityEEEvT0_T1_T2_T3_T4_T6__param_1];
	ld.param.u32 	%r67, [_ZN3cub18CUB_300001_SM_10006detail6reduce28DeviceReduceSingleTileKernelINS2_10policy_hubIfjN4cuda3std3__410multipliesIfEEE10Policy1000EPfSC_iS9_ffNS7_10__identityEEEvT0_T1_T2_T3_T4_T6__param_2];
	ld.param.f32 	%f58, [_ZN3cub18CUB_300001_SM_10006detail6reduce28DeviceReduceSingleTileKernelINS2_10policy_hubIfjN4cuda3std3__410multipliesIfEEE10Policy1000EPfSC_iS9_ffNS7_10__identityEEEvT0_T1_T2_T3_T4_T6__param_4];
	cvta.to.global.u64 	%rd1, %rd17;
	setp.ne.s32 	%p1, %r67, 0;
	@%p1 bra 	$L__BB4_3;
	mov.u32 	%r380, %tid.x;
	setp.ne.s32 	%p96, %r380, 0;
	@%p96 bra 	$L__BB4_74;
	st.global.f32 	[%rd1], %f58;
	bra.uni 	$L__BB4_74;
$L__BB4_3:
	and.b64  	%rd18, %rd16, 15;
	setp.ne.s64 	%p2, %rd18, 0;
	@%p2 bra 	$L__BB4_38;
	setp.gt.s32 	%p49, %r67, 4095;
	@%p49 bra 	$L__BB4_22;
	mov.u32 	%r1, %tid.x;
	setp.ge.s32 	%p66, %r1, %r67;
	mov.f32 	%f397, 0f00000000;
	mov.u32 	%r384, %r1;
	@%p66 bra 	$L__BB4_7;
	mul.wide.u32 	%rd113, %r1, 4;
	add.s64 	%rd112, %rd16, %rd113;
	// begin inline asm
	ld.global.nc.u32 %r300, [%rd112];
	// end inline asm
	mov.b32 	%f397, %r300;
	add.s32 	%r384, %r1, 256;
$L__BB4_7:
	setp.ge.s32 	%p67, %r384, %r67;
	@%p67 bra 	$L__BB4_13;
	not.b32 	%r301, %r384;
	add.s32 	%r4, %r67, %r301;
	and.b32  	%r302, %r4, 768;
	setp.eq.s32 	%p68, %r302, 768;
	@%p68 bra 	$L__BB4_11;
	mul.wide.u32 	%rd114, %r384, 4;
	add.s64 	%rd121, %rd16, %rd114;
	shr.u32 	%r303, %r4, 8;
	add.s32 	%r304, %r303, 1;
	and.b32  	%r305, %r304, 3;
	neg.s32 	%r382, %r305;
$L__BB4_10:
	.pragma "nounroll";
	// begin inline asm
	ld.global.nc.u32 %r306, [%rd121];
	// end inline asm
	mov.b32 	%f323, %r306;
	mul.f32 	%f397, %f397, %f323;
	add.s32 	%r384, %r384, 256;
	add.s64 	%rd121, %rd121, 1024;
	add.s32 	%r382, %r382, 1;
	setp.ne.s32 	%p69, %r382, 0;
	@%p69 bra 	$L__BB4_10;
$L__BB4_11:
	setp.lt.u32 	%p70, %r4, 768;
	@%p70 bra 	$L__BB4_13;
$L__BB4_12:
	mul.wide.s32 	%rd120, %r384, 4;
	add.s64 	%rd116, %rd16, %rd120;
	// begin inline asm
	ld.global.nc.u32 %r307, [%rd116];
	// end inline asm
	mov.b32 	%f324, %r307;
	mul.f32 	%f325, %f397, %f324;
	add.s64 	%rd117, %rd116, 1024;
	// begin inline asm
	ld.global.nc.u32 %r308, [%rd117];
	// end inline asm
	mov.b32 	%f326, %r308;
	mul.f32 	%f327, %f325, %f326;
	add.s64 	%rd118, %rd116, 2048;
	// begin inline asm
	ld.global.nc.u32 %r309, [%rd118];
	// end inline asm
	mov.b32 	%f328, %r309;
	mul.f32 	%f329, %f327, %f328;
	add.s64 	%rd119, %rd116, 3072;
	// begin inline asm
	ld.global.nc.u32 %r310, [%rd119];
	// end inline asm
	mov.b32 	%f330, %r310;
	mul.f32 	%f397, %f329, %f330;
	add.s32 	%r384, %r384, 1024;
	setp.lt.s32 	%p71, %r384, %r67;
	@%p71 bra 	$L__BB4_12;
$L__BB4_13:
	setp.lt.s32 	%p72, %r67, 256;
	@%p72 bra 	$L__BB4_18;
	// begin inline asm
	mov.u32 %r349, %laneid;
	// end inline asm
	mov.b32 	%r351, %f397;
	mov.b32 	%r352, 1;
	mov.b32 	%r373, 31;
	mov.b32 	%r374, -1;
	// begin inline asm
	shfl.sync.down.b32 %r350, %r351, %r352, %r373, %r374;
	// end inline asm
	setp.gt.s32 	%p88, %r349, 30;
	mov.b32 	%f365, %r350;
	mul.f32 	%f366, %f397, %f365;
	selp.f32 	%f367, %f397, %f366, %p88;
	mov.b32 	%r356, %f367;
	mov.b32 	%r357, 2;
	// begin inline asm
	shfl.sync.down.b32 %r355, %r356, %r357, %r373, %r374;
	// end inline asm
	setp.gt.s32 	%p89, %r349, 29;
	mov.b32 	%f368, %r355;
	mul.f32 	%f369, %f367, %f368;
	selp.f32 	%f370, %f367, %f369, %p89;
	mov.b32 	%r361, %f370;
	mov.b32 	%r362, 4;
	// begin inline asm
	shfl.sync.down.b32 %r360, %r361, %r362, %r373, %r374;
	// end inline asm
	setp.gt.s32 	%p90, %r349, 27;
	mov.b32 	%f371, %r360;
	mul.f32 	%f372, %f370, %f371;
	selp.f32 	%f373, %f370, %f372, %p90;
	mov.b32 	%r366, %f373;
	mov.b32 	%r367, 8;
	// begin inline asm
	shfl.sync.down.b32 %r365, %r366, %r367, %r373, %r374;
	// end inline asm
	setp.gt.s32 	%p91, %r349, 23;
	mov.b32 	%f374, %r365;
	mul.f32 	%f375, %f373, %f374;
	selp.f32 	%f376, %f373, %f375, %p91;
	mov.b32 	%r371, %f376;
	mov.b32 	%r372, 16;
	// begin inline asm
	shfl.sync.down.b32 %r370, %r371, %r372, %r373, %r374;
	// end inline asm
	setp.gt.s32 	%p92, %r349, 15;
	mov.b32 	%f377, %r370;
	mul.f32 	%f10, %f376, %f377;
	selp.f32 	%f418, %f376, %f10, %p92;
	setp.ne.s32 	%p93, %r349, 0;
	@%p93 bra 	$L__BB4_16;
	shr.u32 	%r375, %r1, 3;
	and.b32  	%r376, %r375, 124;
	mov.u32 	%r377, _ZZN3cub18CUB_300001_SM_10006detail6reduce28DeviceReduceSingleTileKernelINS2_10policy_hubIfjN4cuda3std3__410multipliesIfEEE10Policy1000EPfSC_iS9_ffNS7_10__identityEEEvT0_T1_T2_T3_T4_T6_E12temp_storage;
	add.s32 	%r378, %r377, %r376;
	st.shared.f32 	[%r378+8], %f10;
$L__BB4_16:
	bar.sync 	0;
	setp.ne.s32 	%p94, %r1, 0;
	@%p94 bra 	$L__BB4_72;
	ld.shared.f32 	%f378, [_ZZN3cub18CUB_300001_SM_10006detail6reduce28DeviceReduceSingleTileKernelINS2_10policy_hubIfjN4cuda3std3__410multipliesIfEEE10Policy1000EPfSC_iS9_ffNS7_10__identityEEEvT0_T1_T2_T3_T4_T6_E12temp_storage+12];
	mul.f32 	%f379, %f418, %f378;
	ld.shared.f32 	%f380, [_ZZN3cub18CUB_300001_SM_10006detail6reduce28DeviceReduceSingleTileKernelINS2_10policy_hubIfjN4cuda3std3__410multipliesIfEEE10Policy1000EPfSC_iS9_ffNS7_10__identityEEEvT0_T1_T2_T3_T4_T6_E12temp_storage+16];
	mul.f32 	%f381, %f379, %f380;
	ld.shared.f32 	%f382, [_ZZN3cub18CUB_300001_SM_10006detail6reduce28DeviceReduceSingleTileKernelINS2_10policy_hubIfjN4cuda3std3__410multipliesIfEEE10Policy1000EPfSC_iS9_ffNS7_10__identityEEEvT0_T1_T2_T3_T4_T6_E12temp_storage+20];
	mul.f32 	%f383, %f381, %f382;
	ld.shared.f32 	%f384, [_ZZN3cub18CUB_300001_SM_10006detail6reduce28DeviceReduceSingleTileKernelINS2_10policy_hubIfjN4cuda3std3__410multipliesIfEEE10Policy1000EPfSC_iS9_ffNS7_10__identityEEEvT0_T1_T2_T3_T4_T6_E12temp_storage+24];
	mul.f32 	%f385, %f383, %f384;
	ld.shared.f32 	%f386, [_ZZN3cub18CUB_300001_SM_10006detail6reduce28DeviceReduceSingleTileKernelINS2_10policy_hubIfjN4cuda3std3__410multipliesIfEEE10Policy1000EPfSC_iS9_ffNS7_10__identityEEEvT0_T1_T2_T3_T4_T6_E12temp_storage+28];
	mul.f32 	%f387, %f385, %f386;
	ld.shared.f32 	%f388, [_ZZN3cub18CUB_300001_SM_10006detail6reduce28DeviceReduceSingleTileKernelINS2_10policy_hubIfjN4cuda3std3__410multipliesIfEEE10Policy1000EPfSC_iS9_ffNS7_10__identityEEEvT0_T1_T2_T3_T4_T6_E12temp_storage+32];
	mul.f32 	%f389, %f387, %f388;
	ld.shared.f32 	%f390, [_ZZN3cub18CUB_300001_SM_10006detail6reduce28DeviceReduceSingleTileKernelINS2_10policy_hubIfjN4cuda3std3__410multipliesIfEEE10Policy1000EPfSC_iS9_ffNS7_10__identityEEEvT0_T1_T2_T3_T4_T6_E12temp_storage+36];
	mul.f32 	%f418, %f389, %f390;
	bra.uni 	$L__BB4_72;
$L__BB4_18:
	// begin inline asm
	mov.u32 %r311, %laneid;
	// end inline asm
	and.b32  	%r337, %r1, 992;
	add.s32 	%r338, %r337, 32;
	setp.gt.s32 	%p73, %r338, %r67;
	not.b32 	%r339, %r337;
	add.s32 	%r340, %r67, %r339;
	selp.b32 	%r335, %r340, 31, %p73;
	mov.b32 	%r313, %f397;
	mov.b32 	%r314, 1;
	mov.b32 	%r336, -1;
	// begin inline asm
	shfl.sync.down.b32 %r312, %r313, %r314, %r335, %r336;
	// end inline asm
	setp.lt.s32 	%p74, %r311, %r335;
	mov.b32 	%f331, %r312;
	mul.f32 	%f332, %f397, %f331;
	selp.f32 	%f333, %f332, %f397, %p74;
	mov.b32 	%r318, %f333;
	mov.b32 	%r319, 2;
	// begin inline asm
	shfl.sync.down.b32 %r317, %r318, %r319, %r335, %r336;
	// end inline asm
	add.s32 	%r341, %r311, 2;
	setp.gt.s32 	%p75, %r341, %r335;
	mov.b32 	%f334, %r317;
	mul.f32 	%f335, %f333, %f334;
	selp.f32 	%f336, %f333, %f335, %p75;
	mov.b32 	%r323, %f336;
	mov.b32 	%r324, 4;
	// begin inline asm
	shfl.sync.down.b32 %r322, %r323, %r324, %r335, %r336;
	// end inline asm
	add.s32 	%r342, %r311, 4;
	setp.gt.s32 	%p76, %r342, %r335;
	mov.b32 	%f337, %r322;
	mul.f32 	%f338, %f336, %f337;
	selp.f32 	%f339, %f336, %f338, %p76;
	mov.b32 	%r328, %f339;
	mov.b32 	%r329, 8;
	// begin inline asm
	shfl.sync.down.b32 %r327, %r328, %r329, %r335, %r336;
	// end inline asm
	add.s32 	%r343, %r311, 8;
	setp.gt.s32 	%p77, %r343, %r335;
	mov.b32 	%f340, %r327;
	mul.f32 	%f341, %f339, %f340;
	selp.f32 	%f342, %f339, %f341, %p77;
	mov.b32 	%r333, %f342;
	mov.b32 	%r334, 16;
	// begin inline asm
	shfl.sync.down.b32 %r332, %r333, %r334, %r335, %r336;
	// end inline asm
	add.s32 	%r344, %r311, 16;
	setp.gt.s32 	%p78, %r344, %r335;
	mov.b32 	%f343, %r332;
	mul.f32 	%f344, %f342, %f343;
	selp.f32 	%f418, %f342, %f344, %p78;
	setp.ne.s32 	%p79, %r311, 0;
	@%p79 bra 	$L__BB4_20;
	shr.u32 	%r345, %r1, 3;
	and.b32  	%r346, %r345, 124;
	mov.u32 	%r347, _ZZN3cub18CUB_300001_SM_10006detail6reduce28DeviceReduceSingleTileKernelINS2_10policy_hubIfjN4cuda3std3__410multipliesIfEEE10Policy1000EPfSC_iS9_ffNS7_10__identityEEEvT0_T1_T2_T3_T4_T6_E12temp_storage;
	add.s32 	%r348, %r347, %r346;
	st.shared.f32 	[%r348+8], %f418;
$L__BB4_20:
	bar.sync 	0;
	setp.ne.s32 	%p80, %r1, 0;
	@%p80 bra 	$L__BB4_72;
	setp.gt.s32 	%p81, %r67, 32;
	ld.shared.f32 	%f345, [_ZZN3cub18CUB_300001_SM_10006detail6reduce28DeviceReduceSingleTileKernelINS2_10policy_hubIfjN4cuda3std3__410multipliesIfEEE10Policy1000EPfSC_iS9_ffNS7_10__identityEEEvT0_T1_T2_T3_T4_T6_E12temp_storage+12];
	mul.f32 	%f346, %f418, %f345;
	selp.f32 	%f347, %f346, %f418, %p81;
	setp.gt.s32 	%p82, %r67, 64;
	ld.shared.f32 	%f348, [_ZZN3cub18CUB_300001_SM_10006detail6reduce28DeviceReduceSingleTileKernelINS2_10policy_hubIfjN4cuda3std3__410multipliesIfEEE10Policy1000EPfSC_iS9_ffNS7_10__identityEEEvT0_T1_T2_T3_T4_T6_E12temp_storage+16];
	mul.f32 	%f349, %f348, %f347;
	selp.f32 	%f350, %f349, %f347, %p82;
	setp.gt.s32 	%p83, %r67, 96;
	ld.shared.f32 	%f351, [_ZZN3cub18CUB_300001_SM_10006detail6reduce28DeviceReduceSingleTileKernelINS2_10policy_hubIfjN4cuda3std3__410multipliesIfEEE10Policy1000EPfSC_iS9_ffNS7_10__identityEEEvT0_T1_T2_T3_T4_T6_E12temp_storage+20];
	mul.f32 	%f352, %f351, %f350;
	selp.f32 	%f353, %f352, %f350, %p83;
	setp.gt.s32 	%p84, %r67, 128;
	ld.shared.f32 	%f354, [_ZZN3cub18CUB_300001_SM_10006detail6reduce28DeviceReduceSingleTileKernelINS2_10policy_hubIfjN4cuda3std3__410multipliesIfEEE10Policy1000EPfSC_iS9_ffNS7_10__identityEEEvT0_T1_T2_T3_T4_T6_E12temp_storage+24];
	mul.f32 	%f355, %f354, %f353;
	selp.f32 	%f356, %f355, %f353, %p84;
	setp.gt.s32 	%p85, %r67, 160;
	ld.shared.f32 	%f357, [_ZZN3cub18CUB_300001_SM_10006detail6reduce28DeviceReduceSingleTileKernelINS2_10policy_hubIfjN4cuda3std3__410multipliesIfEEE10Policy1000EPfSC_iS9_ffNS7_10__identityEEEvT0_T1_T2_T3_T4_T6_E12temp_storage+28];
	mul.f32 	%f358, %f357, %f356;
	selp.f32 	%f359, %f358, %f356, %p85;
	setp.gt.s32 	%p86, %r67, 192;
	ld.shared.f32 	%f360, [_ZZN3cub18CUB_300001_SM_10006detail6reduce28DeviceReduceSingleTileKernelINS2_10policy_hubIfjN4cuda3std3__410multipliesIfEEE10Policy1000EPfSC_iS9_ffNS7_10__identityEEEvT0_T1_T2_T3_T4_T6_E12temp_storage+32];
	mul.f32 	%f361, %f360, %f359;
	selp.f32 	%f362, %f361, %f359, %p86;
	setp.gt.s32 	%p87, %r67, 224;
	ld.shared.f32 	%f363, [_ZZN3cub18CUB_300001_SM_10006detail6reduce28DeviceReduceSingleTileKernelINS2_10policy_hubIfjN4cuda3std3__410multipliesIfEEE10Policy1000EPfSC_iS9_ffNS7_10__identityEEEvT0_T1_T2_T3_T4_T6_E12temp_storage+36];
	mul.f32 	%f364, %f363, %f362;
	selp.f32 	%f418, %f364, %f362, %p87;
	bra.uni 	$L__BB4_72;
$L__BB4_22:
	mov.u32 	%r13, %tid.x;
	shl.b32 	%r224, %r13, 2;
	mul.wide.u32 	%rd86, %r224, 4;
	add.s64 	%rd76, %rd16, %rd86;
	// begin inline asm
	ld.global.nc.v2.u64 {%rd74, %rd75}, [%rd76];
	// end inline asm
	mov.b64 	{%r225, %r226}, %rd75;
	mov.b64 	{%r227, %r228}, %rd74;
	mov.b32 	%f225, %r228;
	mov.b32 	%f226, %r227;
	mov.b32 	%f227, %r226;
	mov.b32 	%f228, %r225;
	add.s64 	%rd79, %rd76, 4096;
	// begin inline asm
	ld.global.nc.v2.u64 {%rd77, %rd78}, [%rd79];
	// end inline asm
	mov.b64 	{%r229, %r230}, %rd78;
	mov.b64 	{%r231, %r232}, %rd77;
	mov.b32 	%f229, %r232;
	mov.b32 	%f230, %r231;
	mov.b32 	%f231, %r230;
	mov.b32 	%f232, %r229;
	add.s64 	%rd82, %rd76, 8192;
	// begin inline asm
	ld.global.nc.v2.u64 {%rd80, %rd81}, [%rd82];
	// end inline asm
	mov.b64 	{%r233, %r234}, %rd81;
	mov.b64 	{%r235, %r236}, %rd80;
	mov.b32 	%f233, %r236;
	mov.b32 	%f234, %r235;
	mov.b32 	%f235, %r234;
	mov.b32 	%f236, %r233;
	add.s64 	%rd85, %rd76, 12288;
	// begin inline asm
	ld.global.nc.v2.u64 {%rd83, %rd84}, [%rd85];
	// end inline asm
	mov.b64 	{%r237, %r238}, %rd84;
	mov.b64 	{%r239, %r240}, %rd83;
	mov.b32 	%f237, %r240;
	mov.b32 	%f238, %r239;
	mov.b32 	%f239, %r238;
	mov.b32 	%f240, %r237;
	mul.f32 	%f241, %f226, %f225;
	mul.f32 	%f242, %f228, %f227;
	mul.f32 	%f243, %f230, %f229;
	mul.f32 	%f244, %f232, %f231;
	mul.f32 	%f245, %f234, %f233;
	mul.f32 	%f246, %f236, %f235;
	mul.f32 	%f247, %f238, %f237;
	mul.f32 	%f248, %f240, %f239;
	mul.f32 	%f249, %f241, %f242;
	mul.f32 	%f250, %f243, %f244;
	mul.f32 	%f251, %f245, %f246;
	mul.f32 	%f252, %f247, %f248;
	mul.f32 	%f253, %f249, %f250;
	mul.f32 	%f254, %f251, %f252;
	mul.f32 	%f404, %f253, %f254;
	setp.lt.u32 	%p50, %r67, 8192;
	mov.b32 	%r387, 4096;
	@%p50 bra 	$L__BB4_26;
	add.s32 	%r14, %r67, -4096;
	mov.b32 	%r387, 4096;
$L__BB4_24:
	mul.wide.s32 	%rd99, %r387, 4;
	add.s64 	%rd89, %rd76, %rd99;
	// begin inline asm
	ld.global.nc.v2.u64 {%rd87, %rd88}, [%rd89];
	// end inline asm
	mov.b64 	{%r242, %r243}, %rd88;
	mov.b64 	{%r244, %r245}, %rd87;
	mov.b32 	%f255, %r245;
	mov.b32 	%f256, %r244;
	mov.b32 	%f257, %r243;
	mov.b32 	%f258, %r242;
	add.s64 	%rd92, %rd89, 4096;
	// begin inline asm
	ld.global.nc.v2.u64 {%rd90, %rd91}, [%rd92];
	// end inline asm
	mov.b64 	{%r246, %r247}, %rd91;
	mov.b64 	{%r248, %r249}, %rd90;
	mov.b32 	%f259, %r249;
	mov.b32 	%f260, %r248;
	mov.b32 	%f261, %r247;
	mov.b32 	%f262, %r246;
	add.s64 	%rd95, %rd89, 8192;
	// begin inline asm
	ld.global.nc.v2.u64 {%rd93, %rd94}, [%rd95];
	// end inline asm
	mov.b64 	{%r250, %r251}, %rd94;
	mov.b64 	{%r252, %r253}, %rd93;
	mov.b32 	%f263, %r253;
	mov.b32 	%f264, %r252;
	mov.b32 	%f265, %r251;
	mov.b32 	%f266, %r250;
	add.s64 	%rd98, %rd89, 12288;
	// begin inline asm
	ld.global.nc.v2.u64 {%rd96, %rd97}, [%rd98];
	// end inline asm
	mov.b64 	{%r254, %r255}, %rd97;
	mov.b64 	{%r256, %r257}, %rd96;
	mov.b32 	%f267, %r257;
	mov.b32 	%f268, %r256;
	mov.b32 	%f269, %r255;
	mov.b32 	%f270, %r254;
	mul.f32 	%f271, %f404, %f256;
	mul.f32 	%f272, %f255, %f258;
	mul.f32 	%f273, %f257, %f260;
	mul.f32 	%f274, %f259, %f262;
	mul.f32 	%f275, %f261, %f264;
	mul.f32 	%f276, %f263, %f266;
	mul.f32 	%f277, %f265, %f268;
	mul.f32 	%f278, %f267, %f270;
	mul.f32 	%f279, %f271, %f272;
	mul.f32 	%f280, %f273, %f274;
	mul.f32 	%f281, %f275, %f276;
	mul.f32 	%f282, %f277, %f278;
	mul.f32 	%f283, %f279, %f280;
	mul.f32 	%f284, %f281, %f282;
	mul.f32 	%f285, %f283, %f284;
	mul.f32 	%f404, %f285, %f269;
	sub.s32 	%r258, %r67, %r387;
	setp.lt.s32 	%p51, %r258, 4096;
	@%p51 bra 	$L__BB4_34;
	add.s32 	%r387, %r387, 4096;
	setp.le.s32 	%p52, %r387, %r14;
	@%p52 bra 	$L__BB4_24;
$L__BB4_26:
	setp.le.s32 	%p53, %r67, %r387;
	@%p53 bra 	$L__BB4_34;
	sub.s32 	%r18, %r67, %r387;
	setp.ge.s32 	%p54, %r13, %r18;
	@%p54 bra 	$L__BB4_34;
	not.b32 	%r259, %r13;
	add.s32 	%r260, %r67, %r259;
	sub.s32 	%r19, %r260, %r387;
	and.b32  	%r261, %r19, 768;
	setp.eq.s32 	%p55, %r261, 768;
	mov.u32 	%r391, %r13;
	@%p55 bra 	$L__BB4_31;
	add.s32 	%r389, %r13, %r387;
	shr.u32 	%r262, %r19, 8;
	add.s32 	%r263, %r262, 1;
	and.b32  	%r264, %r263, 3;
	neg.s32 	%r388, %r264;
	mov.u32 	%r391, %r13;
$L__BB4_30:
	.pragma "nounroll";
	mul.wide.u32 	%rd101, %r389, 4;
	add.s64 	%rd100, %rd16, %rd101;
	// begin inline asm
	ld.global.nc.u32 %r265, [%rd100];
	// end inline asm
	mov.b32 	%f287, %r265;
	mul.f32 	%f404, %f404, %f287;
	add.s32 	%r391, %r391, 256;
	add.s32 	%r389, %r389, 256;
	add.s32 	%r388, %r388, 1;
	setp.ne.s32 	%p56, %r388, 0;
	@%p56 bra 	$L__BB4_30;
$L__BB4_31:
	setp.lt.u32 	%p57, %r19, 768;
	@%p57 bra 	$L__BB4_34;
	cvt.u64.u32 	%rd102, %r391;
	cvt.u64.u32 	%rd103, %r387;
	add.s64 	%rd104, %rd102, %rd103;
	shl.b64 	%rd105, %rd104, 2;
	add.s64 	%rd106, %rd105, %rd16;
	add.s64 	%rd122, %rd106, 2048;
	add.s32 	%r392, %r391, %r387;
$L__BB4_33:
	mul.wide.u32 	%rd111, %r392, 4;
	add.s64 	%rd107, %rd16, %rd111;
	// begin inline asm
	ld.global.nc.u32 %r266, [%rd107];
	// end inline asm
	mov.b32 	%f288, %r266;
	mul.f32 	%f289, %f404, %f288;
	add.s64 	%rd108, %rd122, -1024;
	// begin inline asm
	ld.global.nc.u32 %r267, [%rd108];
	// end inline asm
	mov.b32 	%f290, %r267;
	mul.f32 	%f291, %f289, %f290;
	// begin inline asm
	ld.global.nc.u32 %r268, [%rd122];
	// end inline asm
	mov.b32 	%f292, %r268;
	mul.f32 	%f293, %f291, %f292;
	add.s64 	%rd110, %rd122, 1024;
	// begin inline asm
	ld.global.nc.u32 %r269, [%rd110];
	// end inline asm
	mov.b32 	%f294, %r269;
	mul.f32 	%f404, %f293, %f294;
	add.s32 	%r391, %r391, 1024;
	add.s64 	%rd122, %rd122, 4096;
	add.s32 	%r392, %r392, 1024;
	setp.lt.s32 	%p58, %r391, %r18;
	@%p58 bra 	$L__BB4_33;
$L__BB4_34:
	// begin inline asm
	mov.u32 %r270, %laneid;
	// end inline asm
	mov.b32 	%r272, %f404;
	mov.b32 	%r273, 1;
	mov.b32 	%r294, 31;
	mov.b32 	%r295, -1;
	// begin inline asm
	shfl.sync.down.b32 %r271, %r272, %r273, %r294, %r295;
	// end inline asm
	setp.gt.s32 	%p59, %r270, 30;
	mov.b32 	%f295, %r271;
	mul.f32 	%f296, %f404, %f295;
	selp.f32 	%f297, %f404, %f296, %p59;
	mov.b32 	%r277, %f297;
	mov.b32 	%r278, 2;
	// begin inline asm
	shfl.sync.down.b32 %r276, %r277, %r278, %r294, %r295;
	// end inline asm
	setp.gt.s32 	%p60, %r270, 29;
	mov.b32 	%f298, %r276;
	mul.f32 	%f299, %f297, %f298;
	selp.f32 	%f300, %f297, %f299, %p60;
	mov.b32 	%r282, %f300;
	mov.b32 	%r283, 4;
	// begin inline asm
	shfl.sync.down.b32 %r281, %r282, %r283, %r294, %r295;
	// end inline asm
	setp.gt.s32 	%p61, %r270, 27;
	mov.b32 	%f301, %r281;
	mul.f32 	%f302, %f300, %f301;
	selp.f32 	%f303, %f300, %f302, %p61;
	mov.b32 	%r287, %f303;
	mov.b32 	%r288, 8;
	// begin inline asm
	shfl.sync.down.b32 %r286, %r287, %r288, %r294, %r295;
	// end inline asm
	setp.gt.s32 	%p62, %r270, 23;
	mov.b32 	%f304, %r286;
	mul.f32 	%f305, %f303, %f304;
	selp.f32 	%f306, %f303, %f305, %p62;
	mov.b32 	%r292, %f306;
	mov.b32 	%r293, 16;
	// begin inline asm
	shfl.sync.down.b32 %r291, %r292, %r293, %r294, %r295;
	// end inline asm
	setp.gt.s32 	%p63, %r270, 15;
	mov.b32 	%f307, %r291;
	mul.f32 	%f26, %f306, %f307;
	selp.f32 	%f418, %f306, %f26, %p63;
	setp.ne.s32 	%p64, %r270, 0;
	@%p64 bra 	$L__BB4_36;
	shr.u32 	%r296, %r13, 3;
	and.b32  	%r297, %r296, 124;
	mov.u32 	%r298, _ZZN3cub18CUB_300001_SM_10006detail6reduce28DeviceReduceSingleTileKernelINS2_10policy_hubIfjN4cuda3std3__410multipliesIfEEE10Policy1000EPfSC_iS9_ffNS7_10__identityEEEvT0_T1_T2_T3_T4_T6_E12temp_storage;
	add.s32 	%r299, %r298, %r297;
	st.shared.f32 	[%r299+8], %f26;
$L__BB4_36:
	bar.sync 	0;
	setp.ne.s32 	%p65, %r13, 0;
	@%p65 bra 	$L__BB4_72;
	ld.shared.f32 	%f308, [_ZZN3cub18CUB_300001_SM_10006detail6reduce28DeviceReduceSingleTileKernelINS2_10policy_hubIfjN4cuda3std3__410multipliesIfEEE10Policy1000EPfSC_iS9_ffNS7_10__identityEEEvT0_T1_T2_T3_T4_T6_E12temp_storage+12];
	mul.f32 	%f309, %f418, %f308;
	ld.shared.f32 	%f310, [_ZZN3cub18CUB_300001_SM_10006detail6reduce28DeviceReduceSingleTileKernelINS2_10policy_hubIfjN4cuda3std3__410multipliesIfEEE10Policy1000EPfSC_iS9_ffNS7_10__identityEEEvT0_T1_T2_T3_T4_T6_E12temp_storage+16];
	mul.f32 	%f311, %f309, %f310;
	ld.shared.f32 	%f312, [_ZZN3cub18CUB_300001_SM_10006detail6reduce28DeviceReduceSingleTileKernelINS2_10policy_hubIfjN4cuda3std3__410multipliesIfEEE10Policy1000EPfSC_iS9_ffNS7_10__identityEEEvT0_T1_T2_T3_T4_T6_E12temp_storage+20];
	mul.f32 	%f313, %f311, %f312;
	ld.shared.f32 	%f314, [_ZZN3cub18CUB_300001_SM_10006detail6reduce28DeviceReduceSingleTileKernelINS2_10policy_hubIfjN4cuda3std3__410multipliesIfEEE10Policy1000EPfSC_iS9_ffNS7_10__identityEEEvT0_T1_T2_T3_T4_T6_E12temp_storage+24];
	mul.f32 	%f315, %f313, %f314;
	ld.shared.f32 	%f316, [_ZZN3cub18CUB_300001_SM_10006detail6reduce28DeviceReduceSingleTileKernelINS2_10policy_hubIfjN4cuda3std3__410multipliesIfEEE10Policy1000EPfSC_iS9_ffNS7_10__identityEEEvT0_T1_T2_T3_T4_T6_E12temp_storage+28];
	mul.f32 	%f317, %f315, %f316;
	ld.shared.f32 	%f318, [_ZZN3cub18CUB_300001_SM_10006detail6reduce28DeviceReduceSingleTileKernelINS2_10policy_hubIfjN4cuda3std3__410multipliesIfEEE10Policy1000EPfSC_iS9_ffNS7_10__identityEEEvT0_T1_T2_T3_T4_T6_E12temp_storage+32];
	mul.f32 	%f319, %f317, %f318;
	ld.shared.f32 	%f320, [_ZZN3cub18CUB_300001_SM_10006detail6reduce28DeviceReduceSingleTileKernelINS2_10policy_hubIfjN4cuda3std3__410multipliesIfEEE10Policy1000EPfSC_iS9_ffNS7_10__identityEEEvT0_T1_T2_T3_T4_T6_E12temp_storage+36];
	mul.f32 	%f418, %f319, %f320;
	bra.uni 	$L__BB4_72;
$L__BB4_38:
	setp.gt.s32 	%p3, %r67, 4095;
	@%p3 bra 	$L__BB4_56;
	mov.u32 	%r34, %tid.x;
	setp.ge.s32 	%p20, %r34, %r67;
	mov.f32 	%f410, 0f00000000;
	mov.u32 	%r397, %r34;
	@%p20 bra 	$L__BB4_41;
	mul.wide.u32 	%rd66, %r34, 4;
	add.s64 	%rd65, %rd16, %rd66;
	// begin inline asm
	ld.global.nc.u32 %r144, [%rd65];
	// end inline asm
	mov.b32 	%f410, %r144;
	add.s32 	%r397, %r34, 256;
$L__BB4_41:
	setp.ge.s32 	%p21, %r397, %r67;
	@%p21 bra 	$L__BB4_47;
	not.b32 	%r145, %r397;
	add.s32 	%r37, %r67, %r145;
	and.b32  	%r146, %r37, 768;
	setp.eq.s32 	%p22, %r146, 768;
	@%p22 bra 	$L__BB4_45;
	mul.wide.u32 	%rd67, %r397, 4;
	add.s64 	%rd123, %rd16, %rd67;
	shr.u32 	%r147, %r37, 8;
	add.s32 	%r148, %r147, 1;
	and.b32  	%r149, %r148, 3;
	neg.s32 	%r395, %r149;
$L__BB4_44:
	.pragma "nounroll";
	// begin inline asm
	ld.global.nc.u32 %r150, [%rd123];
	// end inline asm
	mov.b32 	%f157, %r150;
	mul.f32 	%f410, %f410, %f157;
	add.s32 	%r397, %r397, 256;
	add.s64 	%rd123, %rd123, 1024;
	add.s32 	%r395, %r395, 1;
	setp.ne.s32 	%p23, %r395, 0;
	@%p23 bra 	$L__BB4_44;
$L__BB4_45:
	setp.lt.u32 	%p24, %r37, 768;
	@%p24 bra 	$L__BB4_47;
$L__BB4_46:
	mul.wide.s32 	%rd73, %r397, 4;
	add.s64 	%rd69, %rd16, %rd73;
	// begin inline asm
	ld.global.nc.u32 %r151, [%rd69];
	// end inline asm
	mov.b32 	%f158, %r151;
	mul.f32 	%f159, %f410, %f158;
	add.s64 	%rd70, %rd69, 1024;
	// begin inline asm
	ld.global.nc.u32 %r152, [%rd70];
	// end inline asm
	mov.b32 	%f160, %r152;
	mul.f32 	%f161, %f159, %f160;
	add.s64 	%rd71, %rd69, 2048;
	// begin inline asm
	ld.global.nc.u32 %r153, [%rd71];
	// end inline asm
	mov.b32 	%f162, %r153;
	mul.f32 	%f163, %f161, %f162;
	add.s64 	%rd72, %rd69, 3072;
	// begin inline asm
	ld.global.nc.u32 %r154, [%rd72];
	// end inline asm
	mov.b32 	%f164, %r154;
	mul.f32 	%f410, %f163, %f164;
	add.s32 	%r397, %r397, 1024;
	setp.lt.s32 	%p25, %r397, %r67;
	@%p25 bra 	$L__BB4_46;
$L__BB4_47:
	setp.lt.s32 	%p26, %r67, 256;
	@%p26 bra 	$L__BB4_52;
	// begin inline asm
	mov.u32 %r193, %laneid;
	// end inline asm
	mov.b32 	%r195, %f410;
	mov.b32 	%r196, 1;
	mov.b32 	%r217, 31;
	mov.b32 	%r218, -1;
	// begin inline asm
	shfl.sync.down.b32 %r194, %r195, %r196, %r217, %r218;
	// end inline asm
	setp.gt.s32 	%p42, %r193, 30;
	mov.b32 	%f199, %r194;
	mul.f32 	%f200, %f410, %f199;
	selp.f32 	%f201, %f410, %f200, %p42;
	mov.b32 	%r200, %f201;
	mov.b32 	%r201, 2;
	// begin inline asm
	shfl.sync.down.b32 %r199, %r200, %r201, %r217, %r218;
	// end inline asm
	setp.gt.s32 	%p43, %r193, 29;
	mov.b32 	%f202, %r199;
	mul.f32 	%f203, %f201, %f202;
	selp.f32 	%f204, %f201, %f203, %p43;
	mov.b32 	%r205, %f204;
	mov.b32 	%r206, 4;
	// begin inline asm
	shfl.sync.down.b32 %r204, %r205, %r206, %r217, %r218;
	// end inline asm
	setp.gt.s32 	%p44, %r193, 27;
	mov.b32 	%f205, %r204;
	mul.f32 	%f206, %f204, %f205;
	selp.f32 	%f207, %f204, %f206, %p44;
	mov.b32 	%r210, %f207;
	mov.b32 	%r211, 8;
	// begin inline asm
	shfl.sync.down.b32 %r209, %r210, %r211, %r217, %r218;
	// end inline asm
	setp.gt.s32 	%p45, %r193, 23;
	mov.b32 	%f208, %r209;
	mul.f32 	%f209, %f207, %f208;
	selp.f32 	%f210, %f207, %f209, %p45;
	mov.b32 	%r215, %f210;
	mov.b32 	%r216, 16;
	// begin inline asm
	shfl.sync.down.b32 %r214, %r215, %r216, %r217, %r218;
	// end inline asm
	setp.gt.s32 	%p46, %r193, 15;
	mov.b32 	%f211, %r214;
	mul.f32 	%f38, %f210, %f211;
	selp.f32 	%f418, %f210, %f38, %p46;
	setp.ne.s32 	%p47, %r193, 0;
	@%p47 bra 	$L__BB4_50;
	shr.u32 	%r219, %r34, 3;
	and.b32  	%r220, %r219, 124;
	mov.u32 	%r221, _ZZN3cub18CUB_300001_SM_10006detail6reduce28DeviceReduceSingleTileKernelINS2_10policy_hubIfjN4cuda3std3__410multipliesIfEEE10Policy1000EPfSC_iS9_ffNS7_10__identityEEEvT0_T1_T2_T3_T4_T6_E12temp_storage;
	add.s32 	%r222, %r221, %r220;
	st.shared.f32 	[%r222+8], %f38;
$L__BB4_50:
	bar.sync 	0;
	setp.ne.s32 	%p48, %r34, 0;
	@%p48 bra 	$L__BB4_72;
	ld.shared.f32 	%f212, [_ZZN3cub18CUB_300001_SM_10006detail6reduce28DeviceReduceSingleTileKernelINS2_10policy_hubIfjN4cuda3std3__410multipliesIfEEE10Policy1000EPfSC_iS9_ffNS7_10__identityEEEvT0_T1_T2_T3_T4_T6_E12temp_storage+12];
	mul.f32 	%f213, %f418, %f212;
	ld.shared.f32 	%f214, [_ZZN3cub18CUB_300001_SM_10006detail6reduce28DeviceReduceSingleTileKernelINS2_10policy_hubIfjN4cuda3std3__410multipliesIfEEE10Policy1000EPfSC_iS9_ffNS7_10__identityEEEvT0_T1_T2_T3_T4_T6_E12temp_storage+16];
	mul.f32 	%f215, %f213, %f214;
	ld.shared.f32 	%f216, [_ZZN3cub18CUB_300001_SM_10006detail6reduce28DeviceReduceSingleTileKernelINS2_10policy_hubIfjN4cuda3std3__410multipliesIfEEE10Policy1000EPfSC_iS9_ffNS7_10__identityEEEvT0_T1_T2_T3_T4_T6_E12temp_storage+20];
	mul.f32 	%f217, %f215, %f216;
	ld.shared.f32 	%f218, [_ZZN3cub18CUB_300001_SM_10006detail6reduce28DeviceReduceSingleTileKernelINS2_10policy_hubIfjN4cuda3std3__410multipliesIfEEE10Policy1000EPfSC_iS9_ffNS7_10__identityEEEvT0_T1_T2_T3_T4_T6_E12temp_storage+24];
	mul.f32 	%f219, %f217, %f218;
	ld.shared.f32 	%f220, [_ZZN3cub18CUB_300001_SM_10006detail6reduce28DeviceReduceSingleTileKernelINS2_10policy_hubIfjN4cuda3std3__410multipliesIfEEE10Policy1000EPfSC_iS9_ffNS7_10__identityEEEvT0_T1_T2_T3_T4_T6_E12temp_storage+28];
	mul.f32 	%f221, %f219, %f220;
	ld.shared.f32 	%f222, [_ZZN3cub18CUB_300001_SM_10006detail6reduce28DeviceReduceSingleTileKernelINS2_10policy_hubIfjN4cuda3std3__410multipliesIfEEE10Policy1000EPfSC_iS9_ffNS7_10__identityEEEvT0_T1_T2_T3_T4_T6_E12temp_storage+32];
	mul.f32 	%f223, %f221, %f222;
	ld.shared.f32 	%f224, [_ZZN3cub18CUB_300001_SM_10006detail6reduce28DeviceReduceSingleTileKernelINS2_10policy_hubIfjN4cuda3std3__410multipliesIfEEE10Policy1000EPfSC_iS9_ffNS7_10__identityEEEvT0_T1_T2_T3_T4_T6_E12temp_storage+36];
	mul.f32 	%f418, %f223, %f224;
	bra.uni 	$L__BB4_72;
$L__BB4_52:
	// begin inline asm
	mov.u32 %r155, %laneid;
	// end inline asm
	and.b32  	%r181, %r34, 992;
	add.s32 	%r182, %r181, 32;
	setp.gt.s32 	%p27, %r182, %r67;
	not.b32 	%r183, %r181;
	add.s32 	%r184, %r67, %r183;
	selp.b32 	%r179, %r184, 31, %p27;
	mov.b32 	%r157, %f410;
	mov.b32 	%r158, 1;
	mov.b32 	%r180, -1;
	// begin inline asm
	shfl.sync.down.b32 %r156, %r157, %r158, %r179, %r180;
	// end inline asm
	setp.lt.s32 	%p28, %r155, %r179;
	mov.b32 	%f165, %r156;
	mul.f32 	%f166, %f410, %f165;
	selp.f32 	%f167, %f166, %f410, %p28;
	mov.b32 	%r162, %f167;
	mov.b32 	%r163, 2;
	// begin inline asm
	shfl.sync.down.b32 %r161, %r162, %r163, %r179, %r180;
	// end inline asm
	add.s32 	%r185, %r155, 2;
	setp.gt.s32 	%p29, %r185, %r179;
	mov.b32 	%f168, %r161;
	mul.f32 	%f169, %f167, %f168;
	selp.f32 	%f170, %f167, %f169, %p29;
	mov.b32 	%r167, %f170;
	mov.b32 	%r168, 4;
	// begin inline asm
	shfl.sync.down.b32 %r166, %r167, %r168, %r179, %r180;
	// end inline asm
	add.s32 	%r186, %r155, 4;
	setp.gt.s32 	%p30, %r186, %r179;
	mov.b32 	%f171, %r166;
	mul.f32 	%f172, %f170, %f171;
	selp.f32 	%f173, %f170, %f172, %p30;
	mov.b32 	%r172, %f173;
	mov.b32 	%r173, 8;
	// begin inline asm
	shfl.sync.down.b32 %r171, %r172, %r173, %r179, %r180;
	// end inline asm
	add.s32 	%r187, %r155, 8;
	setp.gt.s32 	%p31, %r187, %r179;
	mov.b32 	%f174, %r171;
	mul.f32 	%f175, %f173, %f174;
	selp.f32 	%f176, %f173, %f175, %p31;
	mov.b32 	%r177, %f176;
	mov.b32 	%r178, 16;
	// begin inline asm
	shfl.sync.down.b32 %r176, %r177, %r178, %r179, %r180;
	// end inline asm
	add.s32 	%r188, %r155, 16;
	setp.gt.s32 	%p32, %r188, %r179;
	mov.b32 	%f177, %r176;
	mul.f32 	%f178, %f176, %f177;
	selp.f32 	%f418, %f176, %f178, %p32;
	setp.ne.s32 	%p33, %r155, 0;
	@%p33 bra 	$L__BB4_54;
	shr.u32 	%r189, %r34, 3;
	and.b32  	%r190, %r189, 124;
	mov.u32 	%r191, _ZZN3cub18CUB_300001_SM_10006detail6reduce28DeviceReduceSingleTileKernelINS2_10policy_hubIfjN4cuda3std3__410multipliesIfEEE10Policy1000EPfSC_iS9_ffNS7_10__identityEEEvT0_T1_T2_T3_T4_T6_E12temp_storage;
	add.s32 	%r192, %r191, %r190;
	st.shared.f32 	[%r192+8], %f418;
$L__BB4_54:
	bar.sync 	0;
	setp.ne.s32 	%p34, %r34, 0;
	@%p34 bra 	$L__BB4_72;
	setp.gt.s32 	%p35, %r67, 32;
	ld.shared.f32 	%f179, [_ZZN3cub18CUB_300001_SM_10006detail6reduce28DeviceReduceSingleTileKernelINS2_10policy_hubIfjN4cuda3std3__410multipliesIfEEE10Policy1000EPfSC_iS9_ffNS7_10__identityEEEvT0_T1_T2_T3_T4_T6_E12temp_storage+12];
	mul.f32 	%f180, %f418, %f179;
	selp.f32 	%f181, %f180, %f418, %p35;
	setp.gt.s32 	%p36, %r67, 64;
	ld.shared.f32 	%f182, [_ZZN3cub18CUB_300001_SM_10006detail6reduce28DeviceReduceSingleTileKernelINS2_10policy_hubIfjN4cuda3std3__410multipliesIfEEE10Policy1000EPfSC_iS9_ffNS7_10__identityEEEvT0_T1_T2_T3_T4_T6_E12temp_storage+16];
	mul.f32 	%f183, %f182, %f181;
	selp.f32 	%f184, %f183, %f181, %p36;
	setp.gt.s32 	%p37, %r67, 96;
	ld.shared.f32 	%f185, [_ZZN3cub18CUB_300001_SM_10006detail6reduce28DeviceReduceSingleTileKernelINS2_10policy_hubIfjN4cuda3std3__410multipliesIfEEE10Policy1000EPfSC_iS9_ffNS7_10__identityEEEvT0_T1_T2_T3_T4_T6_E12temp_storage+20];
	mul.f32 	%f186, %f185, %f184;
	selp.f32 	%f187, %f186, %f184, %p37;
	setp.gt.s32 	%p38, %r67, 128;
	ld.shared.f32 	%f188, [_ZZN3cub18CUB_300001_SM_10006detail6reduce28DeviceReduceSingleTileKernelINS2_10policy_hubIfjN4cuda3std3__410multipliesIfEEE10Policy1000EPfSC_iS9_ffNS7_10__identityEEEvT0_T1_T2_T3_T4_T6_E12temp_storage+24];
	mul.f32 	%f189, %f188, %f187;
	selp.f32 	%f190, %f189, %f187, %p38;
	setp.gt.s32 	%p39, %r67, 160;
	ld.shared.f32 	%f191, [_ZZN3cub18CUB_300001_SM_10006detail6reduce28DeviceReduceSingleTileKernelINS2_10policy_hubIfjN4cuda3std3__410multipliesIfEEE10Policy1000EPfSC_iS9_ffNS7_10__identityEEEvT0_T1_T2_T3_T4_T6_E12temp_storage+28];
	mul.f32 	%f192, %f191, %f190;
	selp.f32 	%f193, %f192, %f190, %p39;
	setp.gt.s32 	%p40, %r67, 192;
	ld.shared.f32 	%f194, [_ZZN3cub18CUB_300001_SM_10006detail6reduce28DeviceReduceSingleTileKernelINS2_10policy_hubIfjN4cuda3std3__410multipliesIfEEE10Policy1000EPfSC_iS9_ffNS7_10__identityEEEvT0_T1_T2_T3_T4_T6_E12temp_storage+32];
	mul.f32 	%f195, %f194, %f193;
	selp.f32 	%f196, %f195, %f193, %p40;
	setp.gt.s32 	%p41, %r67, 224;
	ld.shared.f32 	%f197, [_ZZN3cub18CUB_300001_SM_10006detail6reduce28DeviceReduceSingleTileKernelINS2_10policy_hubIfjN4cuda3std3__410multipliesIfEEE10Policy1000EPfSC_iS9_ffNS7_10__identityEEEvT0_T1_T2_T3_T4_T6_E12temp_storage+36];
	mul.f32 	%f198, %f197, %f196;
	selp.f32 	%f418, %f198, %f196, %p41;
	bra.uni 	$L__BB4_72;
$L__BB4_56:
	mov.u32 	%r46, %tid.x;
	mul.wide.u32 	%rd35, %r46, 4;
	add.s64 	%rd19, %rd16, %rd35;
	// begin inline asm
	ld.global.nc.u32 %r68, [%rd19];
	// end inline asm
	mov.b32 	%f59, %r68;
	add.s64 	%rd20, %rd19, 1024;
	// begin inline asm
	ld.global.nc.u32 %r69, [%rd20];
	// end inline asm
	mov.b32 	%f60, %r69;
	add.s64 	%rd21, %rd19, 2048;
	// begin inline asm
	ld.global.nc.u32 %r70, [%rd21];
	// end inline asm
	mov.b32 	%f61, %r70;
	add.s64 	%rd22, %rd19, 3072;
	// begin inline asm
	ld.global.nc.u32 %r71, [%rd22];
	// end inline asm
	mov.b32 	%f62, %r71;
	add.s64 	%rd23, %rd19, 4096;
	// begin inline asm
	ld.global.nc.u32 %r72, [%rd23];
	// end inline asm
	mov.b32 	%f63, %r72;
	add.s64 	%rd24, %rd19, 5120;
	// begin inline asm
	ld.global.nc.u32 %r73, [%rd24];
	// end inline asm
	mov.b32 	%f64, %r73;
	add.s64 	%rd25, %rd19, 6144;
	// begin inline asm
	ld.global.nc.u32 %r74, [%rd25];
	// end inline asm
	mov.b32 	%f65, %r74;
	add.s64 	%rd26, %rd19, 7168;
	// begin inline asm
	ld.global.nc.u32 %r75, [%rd26];
	// end inline asm
	mov.b32 	%f66, %r75;
	add.s64 	%rd27, %rd19, 8192;
	// begin inline asm
	ld.global.nc.u32 %r76, [%rd27];
	// end inline asm
	mov.b32 	%f67, %r76;
	add.s64 	%rd28, %rd19, 9216;
	// begin inline asm
	ld.global.nc.u32 %r77, [%rd28];
	// end inline asm
	mov.b32 	%f68, %r77;
	add.s64 	%rd29, %rd19, 10240;
	// begin inline asm
	ld.global.nc.u32 %r78, [%rd29];
	// end inline asm
	mov.b32 	%f69, %r78;
	add.s64 	%rd30, %rd19, 11264;
	// begin inline asm
	ld.global.nc.u32 %r79, [%rd30];
	// end inline asm
	mov.b32 	%f70, %r79;
	add.s64 	%rd31, %rd19, 12288;
	// begin inline asm
	ld.global.nc.u32 %r80, [%rd31];
	// end inline asm
	mov.b32 	%f71, %r80;
	add.s64 	%rd32, %rd19, 13312;
	// begin inline asm
	ld.global.nc.u32 %r81, [%rd32];
	// end inline asm
	mov.b32 	%f72, %r81;
	add.s64 	%rd33, %rd19, 14336;
	// begin inline asm
	ld.global.nc.u32 %r82, [%rd33];
	// end inline asm
	mov.b32 	%f73, %r82;
	add.s64 	%rd34, %rd19, 15360;
	// begin inline asm
	ld.global.nc.u32 %r83, [%rd34];
	// end inline asm
	mov.b32 	%f74, %r83;
	mul.f32 	%f75, %f59, %f60;
	mul.f32 	%f76, %f61, %f62;
	mul.f32 	%f77, %f63, %f64;
	mul.f32 	%f78, %f65, %f66;
	mul.f32 	%f79, %f67, %f68;
	mul.f32 	%f80, %f69, %f70;
	mul.f32 	%f81, %f71, %f72;
	mul.f32 	%f82, %f73, %f74;
	mul.f32 	%f83, %f75, %f76;
	mul.f32 	%f84, %f77, %f78;
	mul.f32 	%f85, %f79, %f80;
	mul.f32 	%f86, %f81, %f82;
	mul.f32 	%f87, %f83, %f84;
	mul.f32 	%f88, %f85, %f86;
	mul.f32 	%f417, %f87, %f88;
	setp.lt.u32 	%p4, %r67, 8192;
	mov.b32 	%r400, 4096;
	@%p4 bra 	$L__BB4_60;
	add.s32 	%r47, %r67, -4096;
	mov.b32 	%r400, 4096;
$L__BB4_58:
	mul.wide.s32 	%rd52, %r400, 4;
	add.s64 	%rd36, %rd19, %rd52;
	// begin inline asm
	ld.global.nc.u32 %r86, [%rd36];
	// end inline asm
	mov.b32 	%f89, %r86;
	add.s64 	%rd37, %rd36, 1024;
	// begin inline asm
	ld.global.nc.u32 %r87, [%rd37];
	// end inline asm
	mov.b32 	%f90, %r87;
	add.s64 	%rd38, %rd36, 2048;
	// begin inline asm
	ld.global.nc.u32 %r88, [%rd38];
	// end inline asm
	mov.b32 	%f91, %r88;
	add.s64 	%rd39, %rd36, 3072;
	// begin inline asm
	ld.global.nc.u32 %r89, [%rd39];
	// end inline asm
	mov.b32 	%f92, %r89;
	add.s64 	%rd40, %rd36, 4096;
	// begin inline asm
	ld.global.nc.u32 %r90, [%rd40];
	// end inline asm
	mov.b32 	%f93, %r90;
	add.s64 	%rd41, %rd36, 5120;
	// begin inline asm
	ld.global.nc.u32 %r91, [%rd41];
	// end inline asm
	mov.b32 	%f94, %r91;
	add.s64 	%rd42, %rd36, 6144;
	// begin inline asm
	ld.global.nc.u32 %r92, [%rd42];
	// end inline asm
	mov.b32 	%f95, %r92;
	add.s64 	%rd43, %rd36, 7168;
	// begin inline asm
	ld.global.nc.u32 %r93, [%rd43];
	// end inline asm
	mov.b32 	%f96, %r93;
	add.s64 	%rd44, %rd36, 8192;
	// begin inline asm
	ld.global.nc.u32 %r94, [%rd44];
	// end inline asm
	mov.b32 	%f97, %r94;
	add.s64 	%rd45, %rd36, 9216;
	// begin inline asm
	ld.global.nc.u32 %r95, [%rd45];
	// end inline asm
	mov.b32 	%f98, %r95;
	add.s64 	%rd46, %rd36, 10240;
	// begin inline asm
	ld.global.nc.u32 %r96, [%rd46];
	// end inline asm
	mov.b32 	%f99, %r96;
	add.s64 	%rd47, %rd36, 11264;
	// begin inline asm
	ld.global.nc.u32 %r97, [%rd47];
	// end inline asm
	mov.b32 	%f100, %r97;
	add.s64 	%rd48, %rd36, 12288;
	// begin inline asm
	ld.global.nc.u32 %r98, [%rd48];
	// end inline asm
	mov.b32 	%f101, %r98;
	add.s64 	%rd49, %rd36, 13312;
	// begin inline asm
	ld.global.nc.u32 %r99, [%rd49];
	// end inline asm
	mov.b32 	%f102, %r99;
	add.s64 	%rd50, %rd36, 14336;
	// begin inline asm
	ld.global.nc.u32 %r100, [%rd50];
	// end inline asm
	mov.b32 	%f103, %r100;
	add.s64 	%rd51, %rd36, 15360;
	// begin inline asm
	ld.global.nc.u32 %r101, [%rd51];
	// end inline asm
	mov.b32 	%f104, %r101;
	mul.f32 	%f105, %f417, %f89;
	mul.f32 	%f106, %f90, %f91;
	mul.f32 	%f107, %f92, %f93;
	mul.f32 	%f108, %f94, %f95;
	mul.f32 	%f109, %f96, %f97;
	mul.f32 	%f110, %f98, %f99;
	mul.f32 	%f111, %f100, %f101;
	mul.f32 	%f112, %f102, %f103;
	mul.f32 	%f113, %f105, %f106;
	mul.f32 	%f114, %f107, %f108;
	mul.f32 	%f115, %f109, %f110;
	mul.f32 	%f116, %f111, %f112;
	mul.f32 	%f117, %f113, %f114;
	mul.f32 	%f118, %f115, %f116;
	mul.f32 	%f119, %f117, %f118;
	mul.f32 	%f417, %f119, %f104;
	sub.s32 	%r102, %r67, %r400;
	setp.lt.s32 	%p5, %r102, 4096;
	@%p5 bra 	$L__BB4_68;
	add.s32 	%r400, %r400, 4096;
	setp.le.s32 	%p6, %r400, %r47;
	@%p6 bra 	$L__BB4_58;
$L__BB4_60:
	setp.le.s32 	%p7, %r67, %r400;
	@%p7 bra 	$L__BB4_68;
	sub.s32 	%r51, %r67, %r400;
	setp.ge.s32 	%p8, %r46, %r51;
	@%p8 bra 	$L__BB4_68;
	not.b32 	%r103, %r46;
	add.s32 	%r104, %r67, %r103;
	sub.s32 	%r52, %r104, %r400;
	and.b32  	%r105, %r52, 768;
	setp.eq.s32 	%p9, %r105, 768;
	mov.u32 	%r404, %r46;
	@%p9 bra 	$L__BB4_65;
	add.s32 	%r402, %r46, %r400;
	shr.u32 	%r106, %r52, 8;
	add.s32 	%r107, %r106, 1;
	and.b32  	%r108, %r107, 3;
	neg.s32 	%r401, %r108;
	mov.u32 	%r404, %r46;
$L__BB4_64:
	.pragma "nounroll";
	mul.wide.u32 	%rd54, %r402, 4;
	add.s64 	%rd53, %rd16, %rd54;
	// begin inline asm
	ld.global.nc.u32 %r109, [%rd53];
	// end inline asm
	mov.b32 	%f121, %r109;
	mul.f32 	%f417, %f417, %f121;
	add.s32 	%r404, %r404, 256;
	add.s32 	%r402, %r402, 256;
	add.s32 	%r401, %r401, 1;
	setp.ne.s32 	%p10, %r401, 0;
	@%p10 bra 	$L__BB4_64;
$L__BB4_65:
	setp.lt.u32 	%p11, %r52, 768;
	@%p11 bra 	$L__BB4_68;
	cvt.u64.u32 	%rd55, %r404;
	cvt.u64.u32 	%rd56, %r400;
	add.s64 	%rd57, %rd55, %rd56;
	shl.b64 	%rd58, %rd57, 2;
	add.s64 	%rd59, %rd58, %rd16;
	add.s64 	%rd124, %rd59, 2048;
	add.s32 	%r405, %r404, %r400;
$L__BB4_67:
	mul.wide.u32 	%rd64, %r405, 4;
	add.s64 	%rd60, %rd16, %rd64;
	// begin inline asm
	ld.global.nc.u32 %r110, [%rd60];
	// end inline asm
	mov.b32 	%f122, %r110;
	mul.f32 	%f123, %f417, %f122;
	add.s64 	%rd61, %rd124, -1024;
	// begin inline asm
	ld.global.nc.u32 %r111, [%rd61];
	// end inline asm
	mov.b32 	%f124, %r111;
	mul.f32 	%f125, %f123, %f124;
	// begin inline asm
	ld.global.nc.u32 %r112, [%rd124];
	// end inline asm
	mov.b32 	%f126, %r112;
	mul.f32 	%f127, %f125, %f126;
	add.s64 	%rd63, %rd124, 1024;
	// begin inline asm
	ld.global.nc.u32 %r113, [%rd63];
	// end inline asm
	mov.b32 	%f128, %r113;
	mul.f32 	%f417, %f127, %f128;
	add.s32 	%r404, %r404, 1024;
	add.s64 	%rd124, %rd124, 4096;
	add.s32 	%r405, %r405, 1024;
	setp.lt.s32 	%p12, %r404, %r51;
	@%p12 bra 	$L__BB4_67;
$L__BB4_68:
	// begin inline asm
	mov.u32 %r114, %laneid;
	// end inline asm
	mov.b32 	%r116, %f417;
	mov.b32 	%r117, 1;
	mov.b32 	%r138, 31;
	mov.b32 	%r139, -1;
	// begin inline asm
	shfl.sync.down.b32 %r115, %r116, %r117, %r138, %r139;
	// end inline asm
	setp.gt.s32 	%p13, %r114, 30;
	mov.b32 	%f129, %r115;
	mul.f32 	%f130, %f417, %f129;
	selp.f32 	%f131, %f417, %f130, %p13;
	mov.b32 	%r121, %f131;
	mov.b32 	%r122, 2;
	// begin inline asm
	shfl.sync.down.b32 %r120, %r121, %r122, %r138, %r139;
	// end inline asm
	setp.gt.s32 	%p14, %r114, 29;
	mov.b32 	%f132, %r120;
	mul.f32 	%f133, %f131, %f132;
	selp.f32 	%f134, %f131, %f133, %p14;
	mov.b32 	%r126, %f134;
	mov.b32 	%r127, 4;
	// begin inline asm
	shfl.sync.down.b32 %r125, %r126, %r127, %r138, %r139;
	// end inline asm
	setp.gt.s32 	%p15, %r114, 27;
	mov.b32 	%f135, %r125;
	mul.f32 	%f136, %f134, %f135;
	selp.f32 	%f137, %f134, %f136, %p15;
	mov.b32 	%r131, %f137;
	mov.b32 	%r132, 8;
	// begin inline asm
	shfl.sync.down.b32 %r130, %r131, %r132, %r138, %r139;
	// end inline asm
	setp.gt.s32 	%p16, %r114, 23;
	mov.b32 	%f138, %r130;
	mul.f32 	%f139, %f137, %f138;
	selp.f32 	%f140, %f137, %f139, %p16;
	mov.b32 	%r136, %f140;
	mov.b32 	%r137, 16;
	// begin inline asm
	shfl.sync.down.b32 %r135, %r136, %r137, %r138, %r139;
	// end inline asm
	setp.gt.s32 	%p17, %r114, 15;
	mov.b32 	%f141, %r135;
	mul.f32 	%f54, %f140, %f141;
	selp.f32 	%f418, %f140, %f54, %p17;
	setp.ne.s32 	%p18, %r114, 0;
	@%p18 bra 	$L__BB4_70;
	shr.u32 	%r140, %r46, 3;
	and.b32  	%r141, %r140, 124;
	mov.u32 	%r142, _ZZN3cub18CUB_300001_SM_10006detail6reduce28DeviceReduceSingleTileKernelINS2_10policy_hubIfjN4cuda3std3__410multipliesIfEEE10Policy1000EPfSC_iS9_ffNS7_10__identityEEEvT0_T1_T2_T3_T4_T6_E12temp_storage;
	add.s32 	%r143, %r142, %r141;
	st.shared.f32 	[%r143+8], %f54;
$L__BB4_70:
	bar.sync 	0;
	setp.ne.s32 	%p19, %r46, 0;
	@%p19 bra 	$L__BB4_72;
	ld.shared.f32 	%f142, [_ZZN3cub18CUB_300001_SM_10006detail6reduce28DeviceReduceSingleTileKernelINS2_10policy_hubIfjN4cuda3std3__410multipliesIfEEE10Policy1000EPfSC_iS9_ffNS7_10__identityEEEvT0_T1_T2_T3_T4_T6_E12temp_storage+12];
	mul.f32 	%f143, %f418, %f142;
	ld.shared.f32 	%f144, [_ZZN3cub18CUB_300001_SM_10006detail6reduce28DeviceReduceSingleTileKernelINS2_10policy_hubIfjN4cuda3std3__410multipliesIfEEE10Policy1000EPfSC_iS9_ffNS7_10__identityEEEvT0_T1_T2_T3_T4_T6_E12temp_storage+16];
	mul.f32 	%f145, %f143, %f144;
	ld.shared.f32 	%f146, [_ZZN3cub18CUB_300001_SM_10006detail6reduce28DeviceReduceSingleTileKernelINS2_10policy_hubIfjN4cuda3std3__410multipliesIfEEE10Policy1000EPfSC_iS9_ffNS7_10__identityEEEvT0_T1_T2_T3_T4_T6_E12temp_storage+20];
	mul.f32 	%f147, %f145, %f146;
	ld.shared.f32 	%f148, [_ZZN3cub18CUB_300001_SM_10006detail6reduce28DeviceReduceSingleTileKernelINS2_10policy_hubIfjN4cuda3std3__410multipliesIfEEE10Policy1000EPfSC_iS9_ffNS7_10__identityEEEvT0_T1_T2_T3_T4_T6_E12temp_storage+24];
	mul.f32 	%f149, %f147, %f148;
	ld.shared.f32 	%f150, [_ZZN3cub18CUB_300001_SM_10006detail6reduce28DeviceReduceSingleTileKernelINS2_10policy_hubIfjN4cuda3std3__410multipliesIfEEE10Policy1000EPfSC_iS9_ffNS7_10__identityEEEvT0_T1_T2_T3_T4_T6_E12temp_storage+28];
	mul.f32 	%f151, %f149, %f150;
	ld.shared.f32 	%f152, [_ZZN3cub18CUB_300001_SM_10006detail6reduce28DeviceReduceSingleTileKernelINS2_10policy_hubIfjN4cuda3std3__410multipliesIfEEE10Policy1000EPfSC_iS9_ffNS7_10__identityEEEvT0_T1_T2_T3_T4_T6_E12temp_storage+32];
	mul.f32 	%f153, %f151, %f152;
	ld.shared.f32 	%f154, [_ZZN3cub18CUB_300001_SM_10006detail6reduce28DeviceReduceSingleTileKernelINS2_10policy_hubIfjN4cuda3std3__410multipliesIfEEE10Policy1000EPfSC_iS9_ffNS7_10__identityEEEvT0_T1_T2_T3_T4_T6_E12temp_storage+36];
	mul.f32 	%f418, %f153, %f154;
$L__BB4_72:
	mov.u32 	%r379, %tid.x;
	setp.ne.s32 	%p95, %r379, 0;
	@%p95 bra 	$L__BB4_74;
	mul.f32 	%f391, %f58, %f418;
	st.global.f32 	[%rd1], %f391;
$L__BB4_74:
	ret;

}
	// .globl	_ZN3cub18CUB_300001_SM_10006detail6reduce28DeviceReduceSingleTileKernelINS2_10policy_hubIfyN4cuda3std3__410multipliesIfEEE10Policy1000EN6thrust24THRUST_300001_SM_1000_NS6detail15normal_iteratorINSD_10device_ptrIfEEEEPfyS9_ffNS7_10__identityEEEvT0_T1_T2_T3_T4_T6_
.visible .entry _ZN3cub18CUB_300001_SM_10006detail6reduce28DeviceReduceSingleTileKernelINS2_10policy_hubIfyN4cuda3std3__410multipliesIfEEE10Policy1000EN6thrust24THRUST_300001_SM_1000_NS6detail15normal_iteratorINSD_10device_ptrIfEEEEPfyS9_ffNS7_10__identityEEEvT0_T1_T2_T3_T4_T6_(
	.param .align 8 .b8 _ZN3cub18CUB_300001_SM_10006detail6reduce28DeviceReduceSingleTileKernelINS2_10policy_hubIfyN4cuda3std3__410multipliesIfEEE10Policy1000EN6thrust24THRUST_300001_SM_1000_NS6detail15normal_iteratorINSD_10device_ptrIfEEEEPfyS9_ffNS7_10__identityEEEvT0_T1_T2_T3_T4_T6__param_0[8],
	.param .u64 .ptr .align 1 _ZN3cub18CUB_300001_SM_10006detail6reduce28DeviceReduceSingleTileKernelINS2_10policy_hubIfyN4cuda3std3__410multipliesIfEEE10Policy1000EN6thrust24THRUST_300001_SM_1000_NS6detail15normal_iteratorINSD_10device_ptrIfEEEEPfyS9_ffNS7_10__identityEEEvT0_T1_T2_T3_T4_T6__param_1,
	.param .u64 _ZN3cub18CUB_300001_SM_10006detail6reduce28DeviceReduceSingleTileKernelINS2_10policy_hubIfyN4cuda3std3__410multipliesIfEEE10Policy1000EN6thrust24THRUST_300001_SM_1000_NS6detail15normal_iteratorINSD_10device_ptrIfEEEEPfyS9_ffNS7_10__identityEEEvT0_T1_T2_T3_T4_T6__param_2,
	.param .align 1 .b8 _ZN3cub18CUB_300001_SM_10006detail6reduce28DeviceReduceSingleTileKernelINS2_10policy_hubIfyN4cuda3std3__410multipliesIfEEE10Policy1000EN6thrust24THRUST_300001_SM_1000_NS6detail15normal_iteratorINSD_10device_ptrIfEEEEPfyS9_ffNS7_10__identityEEEvT0_T1_T2_T3_T4_T6__param_3[1],
	.param .f32 _ZN3cub18CUB_300001_SM_10006detail6reduce28DeviceReduceSingleTileKernelINS2_10policy_hubIfyN4cuda3std3__410multipliesIfEEE10Policy1000EN6thrust24THRUST_300001_SM_1000_NS6detail15normal_iteratorINSD_10device_ptrIfEEEEPfyS9_ffNS7_10__identityEEEvT0_T1_T2_T3_T4_T6__param_4,
	.param .align 1 .b8 _ZN3cub18CUB_300001_SM_10006detail6reduce28DeviceReduceSingleTileKernelINS2_10policy_hubIfyN4cuda3std3__410multipliesIfEEE10Policy1000EN6thrust24THRUST_300001_SM_1000_NS6detail15normal_iteratorINSD_10device_ptrIfEEEEPfyS9_ffNS7_10__identityEEEvT0_T1_T2_T3_T4_T6__param_5[1]
)
.maxntid 256
.minnctapersm 1
{
	.reg .pred 	%p<59>;
	.reg .b32 	%r<171>;
	.reg .b32 	%f<328>;
	.reg .b64 	%rd<56>;
	// demoted variable
	.shared .align 4 .b8 _ZZN3cub18CUB_300001_SM_10006detail6reduce28DeviceReduceSingleTileKernelINS2_10policy_hubIfyN4cuda3std3__410multipliesIfEEE10Policy1000EN6thrust24THRUST_300001_SM_1000_NS6detail15normal_iteratorINSD_10device_ptrIfEEEEPfyS9_ffNS7_10__identityEEEvT0_T1_T2_T3_T4_T6_E12temp_storage[44];
	ld.param.u64 	%rd18, [_ZN3cub18CUB_300001_SM_10006detail6reduce28DeviceReduceSingleTileKernelINS2_10policy_hubIfyN4cuda3std3__410multipliesIfEEE10Policy1000EN6thrust24THRUST_300001_SM_1000_NS6detail15normal_iteratorINSD_10device_ptrIfEEEEPfyS9_ffNS7_10__identityEEEvT0_T1_T2_T3_T4_T6__param_0];
	ld.param.u64 	%rd20, [_ZN3cub18CUB_300001_SM_10006detail6reduce28DeviceReduceSingleTileKernelINS2_10policy_hubIfyN4cuda3std3__410multipliesIfEEE10Policy1000EN6thrust24THRUST_300001_SM_1000_NS6detail15normal_iteratorINSD_10device_ptrIfEEEEPfyS9_ffNS7_10__identityEEEvT0_T1_T2_T3_T4_T6__param_1];
	ld.param.u64 	%rd19, [_ZN3cub18CUB_300001_SM_10006detail6reduce28DeviceReduceSingleTileKernelINS2_10policy_hubIfyN4cuda3std3__410multipliesIfEEE10Policy1000EN6thrust24THRUST_300001_SM_1000_NS6detail15normal_iteratorINSD_10device_ptrIfEEEEPfyS9_ffNS7_10__identityEEEvT0_T1_T2_T3_T4_T6__param_2];
	ld.param.f32 	%f42, [_ZN3cub18CUB_300001_SM_10006detail6reduce28DeviceReduceSingleTileKernelINS2_10policy_hubIfyN4cuda3std3__410multipliesIfEEE10Policy1000EN6thrust24THRUST_300001_SM_1000_NS6detail15normal_iteratorINSD_10device_ptrIfEEEEPfyS9_ffNS7_10__identityEEEvT0_T1_T2_T3_T4_T6__param_4];
	cvta.to.global.u64 	%rd1, %rd20;
	setp.ne.s64 	%p1, %rd19, 0;
	@%p1 bra 	$L__BB5_3;
	mov.u32 	%r156, %tid.x;
	setp.ne.s32 	%p58, %r156, 0;
	@%p58 bra 	$L__BB5_51;
	st.global.f32 	[%rd1], %f42;
	bra.uni 	$L__BB5_51;
$L__BB5_3:
	cvta.to.global.u64 	%rd2, %rd18;
	setp.gt.u64 	%p2, %rd19, 4095;
	@%p2 bra 	$L__BB5_28;
	cvt.u32.u64 	%r1, %rd19;
	mov.u32 	%r2, %tid.x;
	setp.ge.u32 	%p24, %r2, %r1;
	mov.f32 	%f315, 0f00000000;
	mov.u32 	%r160, %r2;
	@%p24 bra 	$L__BB5_6;
	mul.wide.u32 	%rd41, %r2, 4;
	add.s64 	%rd42, %rd2, %rd41;
	ld.global.f32 	%f315, [%rd42];
	add.s32 	%r160, %r2, 256;
$L__BB5_6:
	setp.ge.u32 	%p25, %r160, %r1;
	@%p25 bra 	$L__BB5_19;
	not.b32 	%r83, %r160;
	add.s32 	%r84, %r83, %r1;
	shr.u32 	%r85, %r84, 8;
	add.s32 	%r5, %r85, 1;
	and.b32  	%r6, %r5, 15;
	setp.lt.u32 	%p26, %r84, 3840;
	@%p26 bra 	$L__BB5_10;
	and.b32  	%r86, %r5, 33554416;
	neg.s32 	%r158, %r86;
	mul.wide.u32 	%rd43, %r160, 4;
	add.s64 	%rd44, %rd43, %rd2;
	add.s64 	%rd51, %rd44, 8192;
$L__BB5_9:
	.pragma "nounroll";
	ld.global.f32 	%f189, [%rd51+-8192];
	mul.f32 	%f190, %f315, %f189;
	ld.global.f32 	%f191, [%rd51+-7168];
	mul.f32 	%f192, %f190, %f191;
	ld.global.f32 	%f193, [%rd51+-6144];
	mul.f32 	%f194, %f192, %f193;
	ld.global.f32 	%f195, [%rd51+-5120];
	mul.f32 	%f196, %f194, %f195;
	ld.global.f32 	%f197, [%rd51+-4096];
	mul.f32 	%f198, %f196, %f197;
	ld.global.f32 	%f199, [%rd51+-3072];
	mul.f32 	%f200, %f198, %f199;
	ld.global.f32 	%f201, [%rd51+-2048];
	mul.f32 	%f202, %f200, %f201;
	ld.global.f32 	%f203, [%rd51+-1024];
	mul.f32 	%f204, %f202, %f203;
	ld.global.f32 	%f205, [%rd51];
	mul.f32 	%f206, %f204, %f205;
	ld.global.f32 	%f207, [%rd51+1024];
	mul.f32 	%f208, %f206, %f207;
	ld.global.f32 	%f209, [%rd51+2048];
	mul.f32 	%f210, %f208, %f209;
	ld.global.f32 	%f211, [%rd51+3072];
	mul.f32 	%f212, %f210, %f211;
	ld.global.f32 	%f213, [%rd51+4096];
	mul.f32 	%f214, %f212, %f213;
	ld.global.f32 	%f215, [%rd51+5120];
	mul.f32 	%f216, %f214, %f215;
	ld.global.f32 	%f217, [%rd51+6144];
	mul.f32 	%f218, %f216, %f217;
	ld.global.f32 	%f219, [%rd51+7168];
	mul.f32 	%f315, %f218, %f219;
	add.s32 	%r160, %r160, 4096;
	add.s32 	%r158, %r158, 16;
	add.s64 	%rd51, %rd51, 16384;
	setp.ne.s32 	%p27, %r158, 0;
	@%p27 bra 	$L__BB5_9;
$L__BB5_10:
	setp.eq.s32 	%p28, %r6, 0;
	@%p28 bra 	$L__BB5_19;
	and.b32  	%r13, %r5, 7;
	setp.lt.u32 	%p29, %r6, 8;
	@%p29 bra 	$L__BB5_13;
	mul.wide.s32 	%rd45, %r160, 4;
	add.s64 	%rd46, %rd2, %rd45;
	ld.global.f32 	%f221, [%rd46];
	mul.f32 	%f222, %f315, %f221;
	ld.global.f32 	%f223, [%rd46+1024];
	mul.f32 	%f224, %f222, %f223;
	ld.global.f32 	%f225, [%rd46+2048];
	mul.f32 	%f226, %f224, %f225;
	ld.global.f32 	%f227, [%rd46+3072];
	mul.f32 	%f228, %f226, %f227;
	ld.global.f32 	%f229, [%rd46+4096];
	mul.f32 	%f230, %f228, %f229;
	ld.global.f32 	%f231, [%rd46+5120];
	mul.f32 	%f232, %f230, %f231;
	ld.global.f32 	%f233, [%rd46+6144];
	mul.f32 	%f234, %f232, %f233;
	ld.global.f32 	%f235, [%rd46+7168];
	mul.f32 	%f315, %f234, %f235;
	add.s32 	%r160, %r160, 2048;
$L__BB5_13:
	setp.eq.s32 	%p30, %r13, 0;
	@%p30 bra 	$L__BB5_19;
	and.b32  	%r16, %r5, 3;
	setp.lt.u32 	%p31, %r13, 4;
	@%p31 bra 	$L__BB5_16;
	mul.wide.s32 	%rd47, %r160, 4;
	add.s64 	%rd48, %rd2, %rd47;
	ld.global.f32 	%f237, [%rd48];
	mul.f32 	%f238, %f315, %f237;
	ld.global.f32 	%f239, [%rd48+1024];
	mul.f32 	%f240, %f238, %f239;
	ld.global.f32 	%f241, [%rd48+2048];
	mul.f32 	%f242, %f240, %f241;
	ld.global.f32 	%f243, [%rd48+3072];
	mul.f32 	%f315, %f242, %f243;
	add.s32 	%r160, %r160, 1024;
$L__BB5_16:
	setp.eq.s32 	%p32, %r16, 0;
	@%p32 bra 	$L__BB5_19;
	neg.s32 	%r163, %r16;
$L__BB5_18:
	.pragma "nounroll";
	mul.wide.s32 	%rd49, %r160, 4;
	add.s64 	%rd50, %rd2, %rd49;
	ld.global.f32 	%f244, [%rd50];
	mul.f32 	%f315, %f315, %f244;
	add.s32 	%r160, %r160, 256;
	add.s32 	%r163, %r163, 1;
	setp.ne.s32 	%p33, %r163, 0;
	@%p33 bra 	$L__BB5_18;
$L__BB5_19:
	setp.lt.u64 	%p34, %rd19, 256;
	@%p34 bra 	$L__BB5_24;
	// begin inline asm
	mov.u32 %r125, %laneid;
	// end inline asm
	mov.b32 	%r127, %f315;
	mov.b32 	%r128, 1;
	mov.b32 	%r149, 31;
	mov.b32 	%r150, -1;
	// begin inline asm
	shfl.sync.down.b32 %r126, %r127, %r128, %r149, %r150;
	// end inline asm
	setp.gt.s32 	%p50, %r125, 30;
	mov.b32 	%f279, %r126;
	mul.f32 	%f280, %f315, %f279;
	selp.f32 	%f281, %f315, %f280, %p50;
	mov.b32 	%r132, %f281;
	mov.b32 	%r133, 2;
	// begin inline asm
	shfl.sync.down.b32 %r131, %r132, %r133, %r149, %r150;
	// end inline asm
	setp.gt.s32 	%p51, %r125, 29;
	mov.b32 	%f282, %r131;
	mul.f32 	%f283, %f281, %f282;
	selp.f32 	%f284, %f281, %f283, %p51;
	mov.b32 	%r137, %f284;
	mov.b32 	%r138, 4;
	// begin inline asm
	shfl.sync.down.b32 %r136, %r137, %r138, %r149, %r150;
	// end inline asm
	setp.gt.s32 	%p52, %r125, 27;
	mov.b32 	%f285, %r136;
	mul.f32 	%f286, %f284, %f285;
	selp.f32 	%f287, %f284, %f286, %p52;
	mov.b32 	%r142, %f287;
	mov.b32 	%r143, 8;
	// begin inline asm
	shfl.sync.down.b32 %r141, %r142, %r143, %r149, %r150;
	// end inline asm
	setp.gt.s32 	%p53, %r125, 23;
	mov.b32 	%f288, %r141;
	mul.f32 	%f289, %f287, %f288;
	selp.f32 	%f290, %f287, %f289, %p53;
	mov.b32 	%r147, %f290;
	mov.b32 	%r148, 16;
	// begin inline asm
	shfl.sync.down.b32 %r146, %r147, %r148, %r149, %r150;
	// end inline asm
	setp.gt.s32 	%p54, %r125, 15;
	mov.b32 	%f291, %r146;
	mul.f32 	%f16, %f290, %f291;
	selp.f32 	%f327, %f290, %f16, %p54;
	setp.ne.s32 	%p55, %r125, 0;
	@%p55 bra 	$L__BB5_22;
	shr.u32 	%r151, %r2, 3;
	and.b32  	%r152, %r151, 124;
	mov.u32 	%r153, _ZZN3cub18CUB_300001_SM_10006detail6reduce28DeviceReduceSingleTileKernelINS2_10policy_hubIfyN4cuda3std3__410multipliesIfEEE10Policy1000EN6thrust24THRUST_300001_SM_1000_NS6detail15normal_iteratorINSD_10device_ptrIfEEEEPfyS9_ffNS7_10__identityEEEvT0_T1_T2_T3_T4_T6_E12temp_storage;
	add.s32 	%r154, %r153, %r152;
	st.shared.f32 	[%r154+8], %f16;
$L__BB5_22:
	bar.sync 	0;
	setp.ne.s32 	%p56, %r2, 0;
	@%p56 bra 	$L__BB5_49;
	ld.shared.f32 	%f292, [_ZZN3cub18CUB_300001_SM_10006detail6reduce28DeviceReduceSingleTileKernelINS2_10policy_hubIfyN4cuda3std3__410multipliesIfEEE10Policy1000EN6thrust24THRUST_300001_SM_1000_NS6detail15normal_iteratorINSD_10device_ptrIfEEEEPfyS9_ffNS7_10__identityEEEvT0_T1_T2_T3_T4_T6_E12temp_storage+12];
	mul.f32 	%f293, %f327, %f292;
	ld.shared.f32 	%f294, [_ZZN3cub18CUB_300001_SM_10006detail6reduce28DeviceReduceSingleTileKernelINS2_10policy_hubIfyN4cuda3std3__410multipliesIfEEE10Policy1000EN6thrust24THRUST_300001_SM_1000_NS6detail15normal_iteratorINSD_10device_ptrIfEEEEPfyS9_ffNS7_10__identityEEEvT0_T1_T2_T3_T4_T6_E12temp_storage+16];
	mul.f32 	%f295, %f293, %f294;
	ld.shared.f32 	%f296, [_ZZN3cub18CUB_300001_SM_10006detail6reduce28DeviceReduceSingleTileKernelINS2_10policy_hubIfyN4cuda3std3__410multipliesIfEEE10Policy1000EN6thrust24THRUST_300001_SM_1000_NS6detail15normal_iteratorINSD_10device_ptrIfEEEEPfyS9_ffNS7_10__identityEEEvT0_T1_T2_T3_T4_T6_E12temp_storage+20];
	mul.f32 	%f297, %f295, %f296;
	ld.shared.f32 	%f298, [_ZZN3cub18CUB_300001_SM_10006detail6reduce28DeviceReduceSingleTileKernelINS2_10policy_hubIfyN4cuda3std3__410multipliesIfEEE10Policy1000EN6thrust24THRUST_300001_SM_1000_NS6detail15normal_iteratorINSD_10device_ptrIfEEEEPfyS9_ffNS7_10__identityEEEvT0_T1_T2_T3_T4_T6_E12temp_storage+24];
	mul.f32 	%f299, %f297, %f298;
	ld.shared.f32 	%f300, [_ZZN3cub18CUB_300001_SM_10006detail6reduce28DeviceReduceSingleTileKernelINS2_10policy_hubIfyN4cuda3std3__410multipliesIfEEE10Policy1000EN6thrust24THRUST_300001_SM_1000_NS6detail15normal_iteratorINSD_10device_ptrIfEEEEPfyS9_ffNS7_10__identityEEEvT0_T1_T2_T3_T4_T6_E12temp_storage+28];
	mul.f32 	%f301, %f299, %f300;
	ld.shared.f32 	%f302, [_ZZN3cub18CUB_300001_SM_10006detail6reduce28DeviceReduceSingleTileKernelINS2_10policy_hubIfyN4cuda3std3__410multipliesIfEEE10Policy1000EN6thrust24THRUST_300001_SM_1000_NS6detail15normal_iteratorINSD_10device_ptrIfEEEEPfyS9_ffNS7_10__identityEEEvT0_T1_T2_T3_T4_T6_E12temp_storage+32];
	mul.f32 	%f303, %f301, %f302;
	ld.shared.f32 	%f304, [_ZZN3cub18CUB_300001_SM_10006detail6reduce28DeviceReduceSingleTileKernelINS2_10policy_hubIfyN4cuda3std3__410multipliesIfEEE10Policy1000EN6thrust24THRUST_300001_SM_1000_NS6detail15normal_iteratorINSD_10device_ptrIfEEEEPfyS9_ffNS7_10__identityEEEvT0_T1_T2_T3_T4_T6_E12temp_storage+36];
	mul.f32 	%f327, %f303, %f304;
	bra.uni 	$L__BB5_49;
$L__BB5_24:
	// begin inline asm
	mov.u32 %r87, %laneid;
	// end inline asm
	and.b32  	%r113, %r2, 992;
	add.s32 	%r114, %r113, 32;
	setp.gt.u32 	%p35, %r114, %r1;
	not.b32 	%r115, %r113;
	add.s32 	%r116, %r1, %r115;
	selp.b32 	%r111, %r116, 31, %p35;
	mov.b32 	%r89, %f315;
	mov.b32 	%r90, 1;
	mov.b32 	%r112, -1;
	// begin inline asm
	shfl.sync.down.b32 %r88, %r89, %r90, %r111, %r112;
	// end inline asm
	setp.lt.s32 	%p36, %r87, %r111;
	mov.b32 	%f245, %r88;
	mul.f32 	%f246, %f315, %f245;
	selp.f32 	%f247, %f246, %f315, %p36;
	mov.b32 	%r94, %f247;
	mov.b32 	%r95, 2;
	// begin inline asm
	shfl.sync.down.b32 %r93, %r94, %r95, %r111, %r112;
	// end inline asm
	add.s32 	%r117, %r87, 2;
	setp.gt.s32 	%p37, %r117, %r111;
	mov.b32 	%f248, %r93;
	mul.f32 	%f249, %f247, %f248;
	selp.f32 	%f250, %f247, %f249, %p37;
	mov.b32 	%r99, %f250;
	mov.b32 	%r100, 4;
	// begin inline asm
	shfl.sync.down.b32 %r98, %r99, %r100, %r111, %r112;
	// end inline asm
	add.s32 	%r118, %r87, 4;
	setp.gt.s32 	%p38, %r118, %r111;
	mov.b32 	%f251, %r98;
	mul.f32 	%f252, %f250, %f251;
	selp.f32 	%f253, %f250, %f252, %p38;
	mov.b32 	%r104, %f253;
	mov.b32 	%r105, 8;
	// begin inline asm
	shfl.sync.down.b32 %r103, %r104, %r105, %r111, %r112;
	// end inline asm
	add.s32 	%r119, %r87, 8;
	setp.gt.s32 	%p39, %r119, %r111;
	mov.b32 	%f254, %r103;
	mul.f32 	%f255, %f253, %f254;
	selp.f32 	%f256, %f253, %f255, %p39;
	mov.b32 	%r109, %f256;
	mov.b32 	%r110, 16;
	// begin inline asm
	shfl.sync.down.b32 %r108, %r109, %r110, %r111, %r112;
	// end inline asm
	add.s32 	%r120, %r87, 16;
	setp.gt.s32 	%p40, %r120, %r111;
	mov.b32 	%f257, %r108;
	mul.f32 	%f258, %f256, %f257;
	selp.f32 	%f327, %f256, %f258, %p40;
	setp.ne.s32 	%p41, %r87, 0;
	@%p41 bra 	$L__BB5_26;
	shr.u32 	%r121, %r2, 3;
	and.b32  	%r122, %r121, 124;
	mov.u32 	%r123, _ZZN3cub18CUB_300001_SM_10006detail6reduce28DeviceReduceSingleTileKernelINS2_10policy_hubIfyN4cuda3std3__410multipliesIfEEE10Policy1000EN6thrust24THRUST_300001_SM_1000_NS6detail15normal_iteratorINSD_10device_ptrIfEEEEPfyS9_ffNS7_10__identityEEEvT0_T1_T2_T3_T4_T6_E12temp_storage;
	add.s32 	%r124, %r123, %r122;
	st.shared.f32 	[%r124+8], %f327;
$L__BB5_26:
	bar.sync 	0;
	setp.ne.s32 	%p42, %r2, 0;
	@%p42 bra 	$L__BB5_49;
	setp.gt.u64 	%p43, %rd19, 32;
	ld.shared.f32 	%f259, [_ZZN3cub18CUB_300001_SM_10006detail6reduce28DeviceReduceSingleTileKernelINS2_10policy_hubIfyN4cuda3std3__410multipliesIfEEE10Policy1000EN6thrust24THRUST_300001_SM_1000_NS6detail15normal_iteratorINSD_10device_ptrIfEEEEPfyS9_ffNS7_10__identityEEEvT0_T1_T2_T3_T4_T6_E12temp_storage+12];
	mul.f32 	%f260, %f327, %f259;
	selp.f32 	%f261, %f260, %f327, %p43;
	setp.gt.u64 	%p44, %rd19, 64;
	ld.shared.f32 	%f262, [_ZZN3cub18CUB_300001_SM_10006detail6reduce28DeviceReduceSingleTileKernelINS2_10policy_hubIfyN4cuda3std3__410multipliesIfEEE10Policy1000EN6thrust24THRUST_300001_SM_1000_NS6detail15normal_iteratorINSD_10device_ptrIfEEEEPfyS9_ffNS7_10__identityEEEvT0_T1_T2_T3_T4_T6_E12temp_storage+16];
	mul.f32 	%f263, %f262, %f261;
	selp.f32 	%f264, %f263, %f261, %p44;
	setp.gt.u64 	%p45, %rd19, 96;
	ld.shared.f32 	%f265, [_ZZN3cub18CUB_300001_SM_10006detail6reduce28DeviceReduceSingleTileKernelINS2_10policy_hubIfyN4cuda3std3__410multipliesIfEEE10Policy1000EN6thrust24THRUST_300001_SM_1000_NS6detail15normal_iteratorINSD_10device_ptrIfEEEEPfyS9_ffNS7_10__identityEEEvT0_T1_T2_T3_T4_T6_E12temp_storage+20];
	mul.f32 	%f266, %f265, %f264;
	selp.f32 	%f267, %f266, %f264, %p45;
	setp.gt.u64 	%p46, %rd19, 128;
	ld.shared.f32 	%f268, [_ZZN3cub18CUB_300001_SM_10006detail6reduce28DeviceReduceSingleTileKernelINS2_10policy_hubIfyN4cuda3std3__410multipliesIfEEE10Policy1000EN6thrust24THRUST_300001_SM_1000_NS6detail15normal_iteratorINSD_10device_ptrIfEEEEPfyS9_ffNS7_10__identityEEEvT0_T1_T2_T3_T4_T6_E12temp_storage+24];
	mul.f32 	%f269, %f268, %f267;
	selp.f32 	%f270, %f269, %f267, %p46;
	setp.gt.u64 	%p47, %rd19, 160;
	ld.shared.f32 	%f271, [_ZZN3cub18CUB_300001_SM_10006detail6reduce28DeviceReduceSingleTileKernelINS2_10policy_hubIfyN4cuda3std3__410multipliesIfEEE10Policy1000EN6thrust24THRUST_300001_SM_1000_NS6detail15normal_iteratorINSD_10device_ptrIfEEEEPfyS9_ffNS7_10__identityEEEvT0_T1_T2_T3_T4_T6_E12temp_storage+28];
	mul.f32 	%f272, %f271, %f270;
	selp.f32 	%f273, %f272, %f270, %p47;
	setp.gt.u64 	%p48, %rd19, 192;
	ld.shared.f32 	%f274, [_ZZN3cub18CUB_300001_SM_10006detail6reduce28DeviceReduceSingleTileKernelINS2_10policy_hubIfyN4cuda3std3__410multipliesIfEEE10Policy1000EN6thrust24THRUST_300001_SM_1000_NS6detail15normal_iteratorINSD_10device_ptrIfEEEEPfyS9_ffNS7_10__identityEEEvT0_T1_T2_T3_T4_T6_E12temp_storage+32];
	mul.f32 	%f275, %f274, %f273;
	selp.f32 	%f276, %f275, %f273, %p48;
	setp.gt.u64 	%p49, %rd19, 224;
	ld.shared.f32 	%f277, [_ZZN3cub18CUB_300001_SM_10006detail6reduce28DeviceReduceSingleTileKernelINS2_10policy_hubIfyN4cuda3std3__410multipliesIfEEE10Policy1000EN6thrust24THRUST_300001_SM_1000_NS6detail15normal_iteratorINSD_10device_ptrIfEEEEPfyS9_ffNS7_10__identityEEEvT0_T1_T2_T3_T4_T6_E12temp_storage+36];
	mul.f32 	%f278, %f277, %f276;
	selp.f32 	%f327, %f278, %f276, %p49;
	bra.uni 	$L__BB5_49;
$L__BB5_28:
	mov.u32 	%r24, %tid.x;
	cvt.u64.u32 	%rd6, %r24;
	mul.wide.u32 	%rd22, %r24, 4;
	add.s64 	%rd7, %rd2, %rd22;
	ld.global.f32 	%f43, [%rd7];
	ld.global.f32 	%f44, [%rd7+1024];
	ld.global.f32 	%f45, [%rd7+2048];
	ld.global.f32 	%f46, [%rd7+3072];
	ld.global.f32 	%f47, [%rd7+4096];
	ld.global.f32 	%f48, [%rd7+5120];
	ld.global.f32 	%f49, [%rd7+6144];
	ld.global.f32 	%f50, [%rd7+7168];
	ld.global.f32 	%f51, [%rd7+8192];
	ld.global.f32 	%f52, [%rd7+9216];
	ld.global.f32 	%f53, [%rd7+10240];
	ld.global.f32 	%f54, [%rd7+11264];
	ld.global.f32 	%f55, [%rd7+12288];
	ld.global.f32 	%f56, [%rd7+13312];
	ld.global.f32 	%f57, [%rd7+14336];
	ld.global.f32 	%f58, [%rd7+15360];
	mul.f32 	%f59, %f43, %f44;
	mul.f32 	%f60, %f45, %f46;
	mul.f32 	%f61, %f47, %f48;
	mul.f32 	%f62, %f49, %f50;
	mul.f32 	%f63, %f51, %f52;
	mul.f32 	%f64, %f53, %f54;
	mul.f32 	%f65, %f55, %f56;
	mul.f32 	%f66, %f57, %f58;
	mul.f32 	%f67, %f59, %f60;
	mul.f32 	%f68, %f61, %f62;
	mul.f32 	%f69, %f63, %f64;
	mul.f32 	%f70, %f65, %f66;
	mul.f32 	%f71, %f67, %f68;
	mul.f32 	%f72, %f69, %f70;
	mul.f32 	%f326, %f71, %f72;
	add.s64 	%rd8, %rd19, -4096;
	setp.lt.u64 	%p3, %rd8, 4096;
	mov.b64 	%rd53, 4096;
	@%p3 bra 	$L__BB5_32;
	mov.b64 	%rd53, 4096;
$L__BB5_30:
	shl.b64 	%rd24, %rd53, 2;
	add.s64 	%rd25, %rd7, %rd24;
	ld.global.f32 	%f73, [%rd25];
	ld.global.f32 	%f74, [%rd25+1024];
	ld.global.f32 	%f75, [%rd25+2048];
	ld.global.f32 	%f76, [%rd25+3072];
	ld.global.f32 	%f77, [%rd25+4096];
	ld.global.f32 	%f78, [%rd25+5120];
	ld.global.f32 	%f79, [%rd25+6144];
	ld.global.f32 	%f80, [%rd25+7168];
	ld.global.f32 	%f81, [%rd25+8192];
	ld.global.f32 	%f82, [%rd25+9216];
	ld.global.f32 	%f83, [%rd25+10240];
	ld.global.f32 	%f84, [%rd25+11264];
	ld.global.f32 	%f85, [%rd25+12288];
	ld.global.f32 	%f86, [%rd25+13312];
	ld.global.f32 	%f87, [%rd25+14336];
	ld.global.f32 	%f88, [%rd25+15360];
	mul.f32 	%f89, %f326, %f73;
	mul.f32 	%f90, %f74, %f75;
	mul.f32 	%f91, %f76, %f77;
	mul.f32 	%f92, %f78, %f79;
	mul.f32 	%f93, %f80, %f81;
	mul.f32 	%f94, %f82, %f83;
	mul.f32 	%f95, %f84, %f85;
	mul.f32 	%f96, %f86, %f87;
	mul.f32 	%f97, %f89, %f90;
	mul.f32 	%f98, %f91, %f92;
	mul.f32 	%f99, %f93, %f94;
	mul.f32 	%f100, %f95, %f96;
	mul.f32 	%f101, %f97, %f98;
	mul.f32 	%f102, %f99, %f100;
	mul.f32 	%f103, %f101, %f102;
	mul.f32 	%f326, %f103, %f88;
	sub.s64 	%rd26, %rd19, %rd53;
	setp.lt.u64 	%p4, %rd26, 4096;
	@%p4 bra 	$L__BB5_45;
	add.s64 	%rd53, %rd53, 4096;
	setp.le.u64 	%p5, %rd53, %rd8;
	@%p5 bra 	$L__BB5_30;
$L__BB5_32:
	setp.le.u64 	%p6, %rd19, %rd53;
	cvt.u32.u64 	%r42, %rd53;
	cvt.u32.u64 	%r43, %rd19;
	sub.s32 	%r44, %r43, %r42;
	setp.ge.s32 	%p7, %r24, %r44;
	or.pred  	%p8, %p6, %p7;
	@%p8 bra 	$L__BB5_45;
	not.b32 	%r47, %r24;
	add.s32 	%r48, %r47, %r43;
	sub.s32 	%r50, %r48, %r42;
	shr.u32 	%r51, %r50, 8;
	add.s32 	%r25, %r51, 1;
	and.b32  	%r26, %r25, 15;
	setp.lt.u32 	%p9, %r50, 3840;
	mov.u32 	%r167, %r24;
	@%p9 bra 	$L__BB5_36;
	and.b32  	%r52, %r25, 33554416;
	neg.s32 	%r165, %r52;
	add.s64 	%rd27, %rd53, %rd6;
	shl.b64 	%rd28, %rd27, 2;
	add.s64 	%rd29, %rd28, %rd2;
	add.s64 	%rd54, %rd29, 8192;
	mov.u32 	%r167, %r24;
$L__BB5_35:
	.pragma "nounroll";
	ld.global.f32 	%f105, [%rd54+-8192];
	mul.f32 	%f106, %f326, %f105;
	ld.global.f32 	%f107, [%rd54+-7168];
	mul.f32 	%f108, %f106, %f107;
	ld.global.f32 	%f109, [%rd54+-6144];
	mul.f32 	%f110, %f108, %f109;
	ld.global.f32 	%f111, [%rd54+-5120];
	mul.f32 	%f112, %f110, %f111;
	ld.global.f32 	%f113, [%rd54+-4096];
	mul.f32 	%f114, %f112, %f113;
	ld.global.f32 	%f115, [%rd54+-3072];
	mul.f32 	%f116, %f114, %f115;
	ld.global.f32 	%f117, [%rd54+-2048];
	mul.f32 	%f118, %f116, %f117;
	ld.global.f32 	%f119, [%rd54+-1024];
	mul.f32 	%f120, %f118, %f119;
	ld.global.f32 	%f121, [%rd54];
	mul.f32 	%f122, %f120, %f121;
	ld.global.f32 	%f123, [%rd54+1024];
	mul.f32 	%f124, %f122, %f123;
	ld.global.f32 	%f125, [%rd54+2048];
	mul.f32 	%f126, %f124, %f125;
	ld.global.f32 	%f127, [%rd54+3072];
	mul.f32 	%f128, %f126, %f127;
	ld.global.f32 	%f129, [%rd54+4096];
	mul.f32 	%f130, %f128, %f129;
	ld.global.f32 	%f131, [%rd54+5120];
	mul.f32 	%f132, %f130, %f131;
	ld.global.f32 	%f133, [%rd54+6144];
	mul.f32 	%f134, %f132, %f133;
	ld.global.f32 	%f135, [%rd54+7168];
	mul.f32 	%f326, %f134, %f135;
	add.s32 	%r167, %r167, 4096;
	add.s32 	%r165, %r165, 16;
	add.s64 	%rd54, %rd54, 16384;
	setp.ne.s32 	%p10, %r165, 0;
	@%p10 bra 	$L__BB5_35;
$L__BB5_36:
	setp.eq.s32 	%p11, %r26, 0;
	@%p11 bra 	$L__BB5_45;
	and.b32  	%r33, %r25, 7;
	setp.lt.u32 	%p12, %r26, 8;
	@%p12 bra 	$L__BB5_39;
	cvt.u64.u32 	%rd30, %r167;
	add.s64 	%rd31, %rd53, %rd30;
	shl.b64 	%rd32, %rd31, 2;
	add.s64 	%rd33, %rd2, %rd32;
	ld.global.f32 	%f137, [%rd33];
	mul.f32 	%f138, %f326, %f137;
	ld.global.f32 	%f139, [%rd33+1024];
	mul.f32 	%f140, %f138, %f139;
	ld.global.f32 	%f141, [%rd33+2048];
	mul.f32 	%f142, %f140, %f141;
	ld.global.f32 	%f143, [%rd33+3072];
	mul.f32 	%f144, %f142, %f143;
	ld.global.f32 	%f145, [%rd33+4096];
	mul.f32 	%f146, %f144, %f145;
	ld.global.f32 	%f147, [%rd33+5120];
	mul.f32 	%f148, %f146, %f147;
	ld.global.f32 	%f149, [%rd33+6144];
	mul.f32 	%f150, %f148, %f149;
	ld.global.f32 	%f151, [%rd33+7168];
	mul.f32 	%f326, %f150, %f151;
	add.s32 	%r167, %r167, 2048;
$L__BB5_39:
	setp.eq.s32 	%p13, %r33, 0;
	@%p13 bra 	$L__BB5_45;
	and.b32  	%r36, %r25, 3;
	setp.lt.u32 	%p14, %r33, 4;
	@%p14 bra 	$L__BB5_42;
	cvt.u64.u32 	%rd34, %r167;
	add.s64 	%rd35, %rd53, %rd34;
	shl.b64 	%rd36, %rd35, 2;
	add.s64 	%rd37, %rd2, %rd36;
	ld.global.f32 	%f153, [%rd37];
	mul.f32 	%f154, %f326, %f153;
	ld.global.f32 	%f155, [%rd37+1024];
	mul.f32 	%f156, %f154, %f155;
	ld.global.f32 	%f157, [%rd37+2048];
	mul.f32 	%f158, %f156, %f157;
	ld.global.f32 	%f159, [%rd37+3072];
	mul.f32 	%f326, %f158, %f159;
	add.s32 	%r167, %r167, 1024;
$L__BB5_42:
	setp.eq.s32 	%p15, %r36, 0;
	@%p15 bra 	$L__BB5_45;
	cvt.u64.u32 	%rd38, %r167;
	add.s64 	%rd39, %rd53, %rd38;
	shl.b64 	%rd40, %rd39, 2;
	add.s64 	%rd55, %rd2, %rd40;
	neg.s32 	%r170, %r36;
$L__BB5_44:
	.pragma "nounroll";
	ld.global.f32 	%f160, [%rd55];
	mul.f32 	%f326, %f326, %f160;
	add.s64 	%rd55, %rd55, 1024;
	add.s32 	%r170, %r170, 1;
	setp.ne.s32 	%p16, %r170, 0;
	@%p16 bra 	$L__BB5_44;
$L__BB5_45:
	// begin inline asm
	mov.u32 %r53, %laneid;
	// end inline asm
	mov.b32 	%r55, %f326;
	mov.b32 	%r56, 1;
	mov.b32 	%r77, 31;
	mov.b32 	%r78, -1;
	// begin inline asm
	shfl.sync.down.b32 %r54, %r55, %r56, %r77, %r78;
	// end inline asm
	setp.gt.s32 	%p17, %r53, 30;
	mov.b32 	%f161, %r54;
	mul.f32 	%f162, %f326, %f161;
	selp.f32 	%f163, %f326, %f162, %p17;
	mov.b32 	%r60, %f163;
	mov.b32 	%r61, 2;
	// begin inline asm
	shfl.sync.down.b32 %r59, %r60, %r61, %r77, %r78;
	// end inline asm
	setp.gt.s32 	%p18, %r53, 29;
	mov.b32 	%f164, %r59;
	mul.f32 	%f165, %f163, %f164;
	selp.f32 	%f166, %f163, %f165, %p18;
	mov.b32 	%r65, %f166;
	mov.b32 	%r66, 4;
	// begin inline asm
	shfl.sync.down.b32 %r64, %r65, %r66, %r77, %r78;
	// end inline asm
	setp.gt.s32 	%p19, %r53, 27;
	mov.b32 	%f167, %r64;
	mul.f32 	%f168, %f166, %f167;
	selp.f32 	%f169, %f166, %f168, %p19;
	mov.b32 	%r70, %f169;
	mov.b32 	%r71, 8;
	// begin inline asm
	shfl.sync.down.b32 %r69, %r70, %r71, %r77, %r78;
	// end inline asm
	setp.gt.s32 	%p20, %r53, 23;
	mov.b32 	%f170, %r69;
	mul.f32 	%f171, %f169, %f170;
	selp.f32 	%f172, %f169, %f171, %p20;
	mov.b32 	%r75, %f172;
	mov.b32 	%r76, 16;
	// begin inline asm
	shfl.sync.down.b32 %r74, %r75, %r76, %r77, %r78;
	// end inline asm
	setp.gt.s32 	%p21, %r53, 15;
	mov.b32 	%f173, %r74;
	mul.f32 	%f38, %f172, %f173;
	selp.f32 	%f327, %f172, %f38, %p21;
	setp.ne.s32 	%p22, %r53, 0;
	@%p22 bra 	$L__BB5_47;
	shr.u32 	%r79, %r24, 3;
	and.b32  	%r80, %r79, 124;
	mov.u32 	%r81, _ZZN3cub18CUB_300001_SM_10006detail6reduce28DeviceReduceSingleTileKernelINS2_10policy_hubIfyN4cuda3std3__410multipliesIfEEE10Policy1000EN6thrust24THRUST_300001_SM_1000_NS6detail15normal_iteratorINSD_10device_ptrIfEEEEPfyS9_ffNS7_10__identityEEEvT0_T1_T2_T3_T4_T6_E12temp_storage;
	add.s32 	%r82, %r81, %r80;
	st.shared.f32 	[%r82+8], %f38;
$L__BB5_47:
	bar.sync 	0;
	setp.ne.s32 	%p23, %r24, 0;
	@%p23 bra 	$L__BB5_49;
	ld.shared.f32 	%f174, [_ZZN3cub18CUB_300001_SM_10006detail6reduce28DeviceReduceSingleTileKernelINS2_10policy_hubIfyN4cuda3std3__410multipliesIfEEE10Policy1000EN6thrust24THRUST_300001_SM_1000_NS6detail15normal_iteratorINSD_10device_ptrIfEEEEPfyS9_ffNS7_10__identityEEEvT0_T1_T2_T3_T4_T6_E12temp_storage+12];
	mul.f32 	%f175, %f327, %f174;
	ld.shared.f32 	%f176, [_ZZN3cub18CUB_300001_SM_10006detail6reduce28DeviceReduceSingleTileKernelINS2_10policy_hubIfyN4cuda3std3__410multipliesIfEEE10Policy1000EN6thrust24THRUST_300001_SM_1000_NS6detail15normal_iteratorINSD_10device_ptrIfEEEEPfyS9_ffNS7_10__identityEEEvT0_T1_T2_T3_T4_T6_E12temp_storage+16];
	mul.f32 	%f177, %f175, %f176;
	ld.shared.f32 	%f178, [_ZZN3cub18CUB_300001_SM_10006detail6reduce28DeviceReduceSingleTileKernelINS2_10policy_hubIfyN4cuda3std3__410multipliesIfEEE10Policy1000EN6thrust24THRUST_300001_SM_1000_NS6detail15normal_iteratorINSD_10device_ptrIfEEEEPfyS9_ffNS7_10__identityEEEvT0_T1_T2_T3_T4_T6_E12temp_storage+20];
	mul.f32 	%f179, %f177, %f178;
	ld.shared.f32 	%f180, [_ZZN3cub18CUB_300001_SM_10006detail6reduce28DeviceReduceSingleTileKernelINS2_10policy_hubIfyN4cuda3std3__410multipliesIfEEE10Policy1000EN6thrust24THRUST_300001_SM_1000_NS6detail15normal_iteratorINSD_10device_ptrIfEEEEPfyS9_ffNS7_10__identityEEEvT0_T1_T2_T3_T4_T6_E12temp_storage+24];
	mul.f32 	%f181, %f179, %f180;
	ld.shared.f32 	%f182, [_ZZN3cub18CUB_300001_SM_10006detail6reduce28DeviceReduceSingleTileKernelINS2_10policy_hubIfyN4cuda3std3__410multipliesIfEEE10Policy1000EN6thrust24THRUST_300001_SM_1000_NS6detail15normal_iteratorINSD_10device_ptrIfEEEEPfyS9_ffNS7_10__identityEEEvT0_T1_T2_T3_T4_T6_E12temp_storage+28];
	mul.f32 	%f183, %f181, %f182;
	ld.shared.f32 	%f184, [_ZZN3cub18CUB_300001_SM_10006detail6reduce28DeviceReduceSingleTileKernelINS2_10policy_hubIfyN4cuda3std3__410multipliesIfEEE10Policy1000EN6thrust24THRUST_300001_SM_1000_NS6detail15normal_iteratorINSD_10device_ptrIfEEEEPfyS9_ffNS7_10__identityEEEvT0_T1_T2_T3_T4_T6_E12temp_storage+32];
	mul.f32 	%f185, %f183, %f184;
	ld.shared.f32 	%f186, [_ZZN3cub18CUB_300001_SM_10006detail6reduce28DeviceReduceSingleTileKernelINS2_10policy_hubIfyN4cuda3std3__410multipliesIfEEE10Policy1000EN6thrust24THRUST_300001_SM_1000_NS6detail15normal_iteratorINSD_10device_ptrIfEEEEPfyS9_ffNS7_10__identityEEEvT0_T1_T2_T3_T4_T6_E12temp_storage+36];
	mul.f32 	%f327, %f185, %f186;
$L__BB5_49:
	mov.u32 	%r155, %tid.x;
	setp.ne.s32 	%p57, %r155, 0;
	@%p57 bra 	$L__BB5_51;
	mul.f32 	%f305, %f42, %f327;
	st.global.f32 	[%rd1], %f305;
$L__BB5_51:
	ret;

}
	// .globl	_ZN3cub18CUB_300001_SM_10006detail6reduce18DeviceReduceKernelINS2_10policy_hubIfyN4cuda3std3__410multipliesIfEEE10Policy1000EN6thrust24THRUST_300001_SM_1000_NS6detail15normal_iteratorINSD_10device_ptrIfEEEEyS9_fNS7_10__identityEEEvT0_PT3_T1_NS0_13GridEvenShareISN_EET2_T4_
.visible .entry _ZN3cub18CUB_300001_SM_10006detail6reduce18DeviceReduceKernelINS2_10policy_hubIfyN4cuda3std3__410multipliesIfEEE10Policy1000EN6thrust24THRUST_300001_SM_1000_NS6detail15normal_iteratorINSD_10device_ptrIfEEEEyS9_fNS7_10__identityEEEvT0_PT3_T1_NS0_13GridEvenShareISN_EET2_T4_(
	.param .align 8 .b8 _ZN3cub18CUB_300001_SM_10006detail6reduce18DeviceReduceKernelINS2_10policy_hubIfyN4cuda3std3__410multipliesIfEEE10Policy1000EN6thrust24THRUST_300001_SM_1000_NS6detail15normal_iteratorINSD_10device_ptrIfEEEEyS9_fNS7_10__identityEEEvT0_PT3_T1_NS0_13GridEvenShareISN_EET2_T4__param_0[8],
	.param .u64 .ptr .align 1 _ZN3cub18CUB_300001_SM_10006detail6reduce18DeviceReduceKernelINS2_10policy_hubIfyN4cuda3std3__410multipliesIfEEE10Policy1000EN6thrust24THRUST_300001_SM_1000_NS6detail15normal_iteratorINSD_10device_ptrIfEEEEyS9_fNS7_10__identityEEEvT0_PT3_T1_NS0_13GridEvenShareISN_EET2_T4__param_1,
	.param .u64 _ZN3cub18CUB_300001_SM_10006detail6reduce18DeviceReduceKernelINS2_10policy_hubIfyN4cuda3std3__410multipliesIfEEE10Policy1000EN6thrust24THRUST_300001_SM_1000_NS6detail15normal_iteratorINSD_10device_ptrIfEEEEyS9_fNS7_10__identityEEEvT0_PT3_T1_NS0_13GridEvenShareISN_EET2_T4__param_2,
	.param .align 8 .b8 _ZN3cub18CUB_300001_SM_10006detail6reduce18DeviceReduceKernelINS2_10policy_hubIfyN4cuda3std3__410multipliesIfEEE10Policy1000EN6thrust24THRUST_300001_SM_1000_NS6detail15normal_iteratorINSD_10device_ptrIfEEEEyS9_fNS7_10__identityEEEvT0_PT3_T1_NS0_13GridEvenShareISN_EET2_T4__param_3[72],
	.param .align 1 .b8 _ZN3cub18CUB_300001_SM_10006detail6reduce18DeviceReduceKernelINS2_10policy_hubIfyN4cuda3std3__410multipliesIfEEE10Policy1000EN6thrust24THRUST_300001_SM_1000_NS6detail15normal_iteratorINSD_10device_ptrIfEEEEyS9_fNS7_10__identityEEEvT0_PT3_T1_NS0_13GridEvenShareISN_EET2_T4__param_4[1],
	.param .align 1 .b8 _ZN3cub18CUB_300001_SM_10006detail6reduce18DeviceReduceKernelINS2_10policy_hubIfyN4cuda3std3__410multipliesIfEEE10Policy1000EN6thrust24THRUST_300001_SM_1000_NS6detail15normal_iteratorINSD_10device_ptrIfEEEEyS9_fNS7_10__identityEEEvT0_PT3_T1_NS0_13GridEvenShareISN_EET2_T4__param_5[1]
)
.maxntid 256
{
	.reg .pred 	%p<57>;
	.reg .b16 	%rs<4>;
	.reg .b32 	%r<206>;
	.reg .b32 	%f<324>;
	.reg .b64 	%rd<78>;
	// demoted variable
	.shared .align 4 .b8 _ZZN3cub18CUB_300001_SM_10006detail6reduce18DeviceReduceKernelINS2_10policy_hubIfyN4cuda3std3__410multipliesIfEEE10Policy1000EN6thrust24THRUST_300001_SM_1000_NS6detail15normal_iteratorINSD_10device_ptrIfEEEEyS9_fNS7_10__identityEEEvT0_PT3_T1_NS0_13GridEvenShareISN_EET2_T4_E12temp_storage[44];
	ld.param.u64 	%rd1, [_ZN3cub18CUB_300001_SM_10006detail6reduce18DeviceReduceKernelINS2_10policy_hubIfyN4cuda3std3__410multipliesIfEEE10Policy1000EN6thrust24THRUST_300001_SM_1000_NS6detail15normal_iteratorINSD_10device_ptrIfEEEEyS9_fNS7_10__identityEEEvT0_PT3_T1_NS0_13GridEvenShareISN_EET2_T4__param_3+32];
	ld.param.u32 	%r1, [_ZN3cub18CUB_300001_SM_10006detail6reduce18DeviceReduceKernelINS2_10policy_hubIfyN4cuda3std3__410multipliesIfEEE10Policy1000EN6thrust24THRUST_300001_SM_1000_NS6detail15normal_iteratorINSD_10device_ptrIfEEEEyS9_fNS7_10__identityEEEvT0_PT3_T1_NS0_13GridEvenShareISN_EET2_T4__param_3+40];
	ld.param.u64 	%rd25, [_ZN3cub18CUB_300001_SM_10006detail6reduce18DeviceReduceKernelINS2_10policy_hubIfyN4cuda3std3__410multipliesIfEEE10Policy1000EN6thrust24THRUST_300001_SM_1000_NS6detail15normal_iteratorINSD_10device_ptrIfEEEEyS9_fNS7_10__identityEEEvT0_PT3_T1_NS0_13GridEvenShareISN_EET2_T4__param_0];
	cvta.to.global.u64 	%rd2, %rd25;
	mov.u32 	%r2, %ctaid.x;
	shl.b32 	%r50, %r1, 12;
	cvt.s64.s32 	%rd3, %r50;
	shl.b32 	%r51, %r2, 12;
	cvt.u64.u32 	%rd4, %r51;
	sub.s64 	%rd5, %rd1, %rd4;
	setp.gt.u64 	%p1, %rd5, 4095;
	@%p1 bra 	$L__BB6_25;
	cvt.u32.u64 	%r112, %rd4;
	cvt.u32.u64 	%r3, %rd1;
	sub.s32 	%r4, %r3, %r112;
	mov.u32 	%r5, %tid.x;
	setp.ge.s32 	%p23, %r5, %r4;
	mov.f32 	%f312, 0f00000000;
	mov.u32 	%r193, %r5;
	@%p23 bra 	$L__BB6_3;
	add.s32 	%r114, %r112, %r5;
	mul.wide.u32 	%rd51, %r114, 4;
	add.s64 	%rd52, %rd2, %rd51;
	ld.global.f32 	%f312, [%rd52];
	add.s32 	%r193, %r5, 256;
$L__BB6_3:
	setp.ge.s32 	%p24, %r193, %r4;
	@%p24 bra 	$L__BB6_16;
	not.b32 	%r116, %r193;
	add.s32 	%r117, %r116, %r3;
	sub.s32 	%r118, %r117, %r112;
	shr.u32 	%r119, %r118, 8;
	add.s32 	%r8, %r119, 1;
	and.b32  	%r9, %r8, 15;
	setp.lt.u32 	%p25, %r118, 3840;
	@%p25 bra 	$L__BB6_7;
	and.b32  	%r120, %r8, 33554416;
	neg.s32 	%r191, %r120;
	mul.wide.u32 	%rd53, %r2, 16384;
	mul.wide.u32 	%rd54, %r193, 4;
	or.b64  	%rd55, %rd53, %rd54;
	add.s64 	%rd56, %rd55, %rd2;
	add.s64 	%rd72, %rd56, 8192;
$L__BB6_6:
	.pragma "nounroll";
	ld.global.f32 	%f187, [%rd72+-8192];
	mul.f32 	%f188, %f312, %f187;
	ld.global.f32 	%f189, [%rd72+-7168];
	mul.f32 	%f190, %f188, %f189;
	ld.global.f32 	%f191, [%rd72+-6144];
	mul.f32 	%f192, %f190, %f191;
	ld.global.f32 	%f193, [%rd72+-5120];
	mul.f32 	%f194, %f192, %f193;
	ld.global.f32 	%f195, [%rd72+-4096];
	mul.f32 	%f196, %f194, %f195;
	ld.global.f32 	%f197, [%rd72+-3072];
	mul.f32 	%f198, %f196, %f197;
	ld.global.f32 	%f199, [%rd72+-2048];
	mul.f32 	%f200, %f198, %f199;
	ld.global.f32 	%f201, [%rd72+-1024];
	mul.f32 	%f202, %f200, %f201;
	ld.global.f32 	%f203, [%rd72];
	mul.f32 	%f204, %f202, %f203;
	ld.global.f32 	%f205, [%rd72+1024];
	mul.f32 	%f206, %f204, %f205;
	ld.global.f32 	%f207, [%rd72+2048];
	mul.f32 	%f208, %f206, %f207;
	ld.global.f32 	%f209, [%rd72+3072];
	mul.f32 	%f210, %f208, %f209;
	ld.global.f32 	%f211, [%rd72+4096];
	mul.f32 	%f212, %f210, %f211;
	ld.global.f32 	%f213, [%rd72+5120];
	mul.f32 	%f214, %f212, %f213;
	ld.global.f32 	%f215, [%rd72+6144];
	mul.f32 	%f216, %f214, %f215;
	ld.global.f32 	%f217, [%rd72+7168];
	mul.f32 	%f312, %f216, %f217;
	add.s32 	%r193, %r193, 4096;
	add.s32 	%r191, %r191, 16;
	add.s64 	%rd72, %rd72, 16384;
	setp.ne.s32 	%p26, %r191, 0;
	@%p26 bra 	$L__BB6_6;
$L__BB6_7:
	setp.eq.s32 	%p27, %r9, 0;
	@%p27 bra 	$L__BB6_16;
	and.b32  	%r16, %r8, 7;
	setp.lt.u32 	%p28, %r9, 8;
	@%p28 bra 	$L__BB6_10;
	cvt.s64.s32 	%rd57, %r193;
	add.s64 	%rd58, %rd57, %rd4;
	shl.b64 	%rd59, %rd58, 2;
	add.s64 	%rd60, %rd2, %rd59;
	ld.global.f32 	%f219, [%rd60];
	mul.f32 	%f220, %f312, %f219;
	ld.global.f32 	%f221, [%rd60+1024];
	mul.f32 	%f222, %f220, %f221;
	ld.global.f32 	%f223, [%rd60+2048];
	mul.f32 	%f224, %f222, %f223;
	ld.global.f32 	%f225, [%rd60+3072];
	mul.f32 	%f226, %f224, %f225;
	ld.global.f32 	%f227, [%rd60+4096];
	mul.f32 	%f228, %f226, %f227;
	ld.global.f32 	%f229, [%rd60+5120];
	mul.f32 	%f230, %f228, %f229;
	ld.global.f32 	%f231, [%rd60+6144];
	mul.f32 	%f232, %f230, %f231;
	ld.global.f32 	%f233, [%rd60+7168];
	mul.f32 	%f312, %f232, %f233;
	add.s32 	%r193, %r193, 2048;
$L__BB6_10:
	setp.eq.s32 	%p29, %r16, 0;
	@%p29 bra 	$L__BB6_16;
	and.b32  	%r19, %r8, 3;
	setp.lt.u32 	%p30, %r16, 4;
	@%p30 bra 	$L__BB6_13;
	cvt.s64.s32 	%rd61, %r193;
	add.s64 	%rd62, %rd61, %rd4;
	shl.b64 	%rd63, %rd62, 2;
	add.s64 	%rd64, %rd2, %rd63;
	ld.global.f32 	%f235, [%rd64];
	mul.f32 	%f236, %f312, %f235;
	ld.global.f32 	%f237, [%rd64+1024];
	mul.f32 	%f238, %f236, %f237;
	ld.global.f32 	%f239, [%rd64+2048];
	mul.f32 	%f240, %f238, %f239;
	ld.global.f32 	%f241, [%rd64+3072];
	mul.f32 	%f312, %f240, %f241;
	add.s32 	%r193, %r193, 1024;
$L__BB6_13:
	setp.eq.s32 	%p31, %r19, 0;
	@%p31 bra 	$L__BB6_16;
	mul.wide.u32 	%rd65, %r2, 16384;
	add.s64 	%rd9, %rd2, %rd65;
	neg.s32 	%r196, %r19;
$L__BB6_15:
	.pragma "nounroll";
	mul.wide.s32 	%rd66, %r193, 4;
	add.s64 	%rd67, %rd9, %rd66;
	ld.global.f32 	%f242, [%rd67];
	mul.f32 	%f312, %f312, %f242;
	add.s32 	%r193, %r193, 256;
	add.s32 	%r196, %r196, 1;
	setp.ne.s32 	%p32, %r196, 0;
	@%p32 bra 	$L__BB6_15;
$L__BB6_16:
	setp.lt.s32 	%p33, %r4, 256;
	@%p33 bra 	$L__BB6_21;
	// begin inline asm
	mov.u32 %r159, %laneid;
	// end inline asm
	mov.b32 	%r161, %f312;
	mov.b32 	%r162, 1;
	mov.b32 	%r183, 31;
	mov.b32 	%r184, -1;
	// begin inline asm
	shfl.sync.down.b32 %r160, %r161, %r162, %r183, %r184;
	// end inline asm
	setp.gt.s32 	%p49, %r159, 30;
	mov.b32 	%f277, %r160;
	mul.f32 	%f278, %f312, %f277;
	selp.f32 	%f279, %f312, %f278, %p49;
	mov.b32 	%r166, %f279;
	mov.b32 	%r167, 2;
	// begin inline asm
	shfl.sync.down.b32 %r165, %r166, %r167, %r183, %r184;
	// end inline asm
	setp.gt.s32 	%p50, %r159, 29;
	mov.b32 	%f280, %r165;
	mul.f32 	%f281, %f279, %f280;
	selp.f32 	%f282, %f279, %f281, %p50;
	mov.b32 	%r171, %f282;
	mov.b32 	%r172, 4;
	// begin inline asm
	shfl.sync.down.b32 %r170, %r171, %r172, %r183, %r184;
	// end inline asm
	setp.gt.s32 	%p51, %r159, 27;
	mov.b32 	%f283, %r170;
	mul.f32 	%f284, %f282, %f283;
	selp.f32 	%f285, %f282, %f284, %p51;
	mov.b32 	%r176, %f285;
	mov.b32 	%r177, 8;
	// begin inline asm
	shfl.sync.down.b32 %r175, %r176, %r177, %r183, %r184;
	// end inline asm
	setp.gt.s32 	%p52, %r159, 23;
	mov.b32 	%f286, %r175;
	mul.f32 	%f287, %f285, %f286;
	selp.f32 	%f288, %f285, %f287, %p52;
	mov.b32 	%r181, %f288;
	mov.b32 	%r182, 16;
	// begin inline asm
	shfl.sync.down.b32 %r180, %r181, %r182, %r183, %r184;
	// end inline asm
	setp.gt.s32 	%p53, %r159, 15;
	mov.b32 	%f289, %r180;
	mul.f32 	%f16, %f288, %f289;
	selp.f32 	%f323, %f288, %f16, %p53;
	setp.ne.s32 	%p54, %r159, 0;
	@%p54 bra 	$L__BB6_19;
	shr.u32 	%r185, %r5, 3;
	and.b32  	%r186, %r185, 124;
	mov.u32 	%r187, _ZZN3cub18CUB_300001_SM_10006detail6reduce18DeviceReduceKernelINS2_10policy_hubIfyN4cuda3std3__410multipliesIfEEE10Policy1000EN6thrust24THRUST_300001_SM_1000_NS6detail15normal_iteratorINSD_10device_ptrIfEEEEyS9_fNS7_10__identityEEEvT0_PT3_T1_NS0_13GridEvenShareISN_EET2_T4_E12temp_storage;
	add.s32 	%r188, %r187, %r186;
	st.shared.f32 	[%r188+8], %f16;
$L__BB6_19:
	bar.sync 	0;
	setp.ne.s32 	%p55, %r5, 0;
	@%p55 bra 	$L__BB6_46;
	ld.shared.f32 	%f290, [_ZZN3cub18CUB_300001_SM_10006detail6reduce18DeviceReduceKernelINS2_10policy_hubIfyN4cuda3std3__410multipliesIfEEE10Policy1000EN6thrust24THRUST_300001_SM_1000_NS6detail15normal_iteratorINSD_10device_ptrIfEEEEyS9_fNS7_10__identityEEEvT0_PT3_T1_NS0_13GridEvenShareISN_EET2_T4_E12temp_storage+12];
	mul.f32 	%f291, %f323, %f290;
	ld.shared.f32 	%f292, [_ZZN3cub18CUB_300001_SM_10006detail6reduce18DeviceReduceKernelINS2_10policy_hubIfyN4cuda3std3__410multipliesIfEEE10Policy1000EN6thrust24THRUST_300001_SM_1000_NS6detail15normal_iteratorINSD_10device_ptrIfEEEEyS9_fNS7_10__identityEEEvT0_PT3_T1_NS0_13GridEvenShareISN_EET2_T4_E12temp_storage+16];
	mul.f32 	%f293, %f291, %f292;
	ld.shared.f32 	%f294, [_ZZN3cub18CUB_300001_SM_10006detail6reduce18DeviceReduceKernelINS2_10policy_hubIfyN4cuda3std3__410multipliesIfEEE10Policy1000EN6thrust24THRUST_300001_SM_1000_NS6detail15normal_iteratorINSD_10device_ptrIfEEEEyS9_fNS7_10__identityEEEvT0_PT3_T1_NS0_13GridEvenShareISN_EET2_T4_E12temp_storage+20];
	mul.f32 	%f295, %f293, %f294;
	ld.shared.f32 	%f296, [_ZZN3cub18CUB_300001_SM_10006detail6reduce18DeviceReduceKernelINS2_10policy_hubIfyN4cuda3std3__410multipliesIfEEE10Policy1000EN6thrust24THRUST_300001_SM_1000_NS6detail15normal_iteratorINSD_10device_ptrIfEEEEyS9_fNS7_10__identityEEEvT0_PT3_T1_NS0_13GridEvenShareISN_EET2_T4_E12temp_storage+24];
	mul.f32 	%f297, %f295, %f296;
	ld.shared.f32 	%f298, [_ZZN3cub18CUB_300001_SM_10006detail6reduce18DeviceReduceKernelINS2_10policy_hubIfyN4cuda3std3__410multipliesIfEEE10Policy1000EN6thrust24THRUST_300001_SM_1000_NS6detail15normal_iteratorINSD_10device_ptrIfEEEEyS9_fNS7_10__identityEEEvT0_PT3_T1_NS0_13GridEvenShareISN_EET2_T4_E12temp_storage+28];
	mul.f32 	%f299, %f297, %f298;
	ld.shared.f32 	%f300, [_ZZN3cub18CUB_300001_SM_10006detail6reduce18DeviceReduceKernelINS2_10policy_hubIfyN4cuda3std3__410multipliesIfEEE10Policy1000EN6thrust24THRUST_300001_SM_1000_NS6detail15normal_iteratorINSD_10device_ptrIfEEEEyS9_fNS7_10__identityEEEvT0_PT3_T1_NS0_13GridEvenShareISN_EET2_T4_E12temp_storage+32];
	mul.f32 	%f301, %f299, %f300;
	ld.shared.f32 	%f302, [_ZZN3cub18CUB_300001_SM_10006detail6reduce18DeviceReduceKernelINS2_10policy_hubIfyN4cuda3std3__410multipliesIfEEE10Policy1000EN6thrust24THRUST_300001_SM_1000_NS6detail15normal_iteratorINSD_10device_ptrIfEEEEyS9_fNS7_10__identityEEEvT0_PT3_T1_NS0_13GridEvenShareISN_EET2_T4_E12temp_storage+36];
	mul.f32 	%f323, %f301, %f302;
	bra.uni 	$L__BB6_46;
$L__BB6_21:
	// begin inline asm
	mov.u32 %r121, %laneid;
	// end inline asm
	and.b32  	%r147, %r5, 992;
	add.s32 	%r148, %r147, 32;
	setp.gt.s32 	%p34, %r148, %r4;
	not.b32 	%r149, %r147;
	add.s32 	%r150, %r4, %r149;
	selp.b32 	%r145, %r150, 31, %p34;
	mov.b32 	%r123, %f312;
	mov.b32 	%r124, 1;
	mov.b32 	%r146, -1;
	// begin inline asm
	shfl.sync.down.b32 %r122, %r123, %r124, %r145, %r146;
	// end inline asm
	setp.lt.s32 	%p35, %r121, %r145;
	mov.b32 	%f243, %r122;
	mul.f32 	%f244, %f312, %f243;
	selp.f32 	%f245, %f244, %f312, %p35;
	mov.b32 	%r128, %f245;
	mov.b32 	%r129, 2;
	// begin inline asm
	shfl.sync.down.b32 %r127, %r128, %r129, %r145, %r146;
	// end inline asm
	add.s32 	%r151, %r121, 2;
	setp.gt.s32 	%p36, %r151, %r145;
	mov.b32 	%f246, %r127;
	mul.f32 	%f247, %f245, %f246;
	selp.f32 	%f248, %f245, %f247, %p36;
	mov.b32 	%r133, %f248;
	mov.b32 	%r134, 4;
	// begin inline asm
	shfl.sync.down.b32 %r132, %r133, %r134, %r145, %r146;
	// end inline asm
	add.s32 	%r152, %r121, 4;
	setp.gt.s32 	%p37, %r152, %r145;
	mov.b32 	%f249, %r132;
	mul.f32 	%f250, %f248, %f249;
	selp.f32 	%f251, %f248, %f250, %p37;
	mov.b32 	%r138, %f251;
	mov.b32 	%r139, 8;
	// begin inline asm
	shfl.sync.down.b32 %r137, %r138, %r139, %r145, %r146;
	// end inline asm
	add.s32 	%r153, %r121, 8;
	setp.gt.s32 	%p38, %r153, %r145;
	mov.b32 	%f252, %r137;
	mul.f32 	%f253, %f251, %f252;
	selp.f32 	%f254, %f251, %f253, %p38;
	mov.b32 	%r143, %f254;
	mov.b32 	%r144, 16;
	// begin inline asm
	shfl.sync.down.b32 %r142, %r143, %r144, %r145, %r146;
	// end inline asm
	add.s32 	%r154, %r121, 16;
	setp.gt.s32 	%p39, %r154, %r145;
	mov.b32 	%f255, %r142;
	mul.f32 	%f256, %f254, %f255;
	selp.f32 	%f323, %f254, %f256, %p39;
	setp.ne.s32 	%p40, %r121, 0;
	@%p40 bra 	$L__BB6_23;
	shr.u32 	%r155, %r5, 3;
	and.b32  	%r156, %r155, 124;
	mov.u32 	%r157, _ZZN3cub18CUB_300001_SM_10006detail6reduce18DeviceReduceKernelINS2_10policy_hubIfyN4cuda3std3__410multipliesIfEEE10Policy1000EN6thrust24THRUST_300001_SM_1000_NS6detail15normal_iteratorINSD_10device_ptrIfEEEEyS9_fNS7_10__identityEEEvT0_PT3_T1_NS0_13GridEvenShareISN_EET2_T4_E12temp_storage;
	add.s32 	%r158, %r157, %r156;
	st.shared.f32 	[%r158+8], %f323;
$L__BB6_23:
	bar.sync 	0;
	setp.ne.s32 	%p41, %r5, 0;
	@%p41 bra 	$L__BB6_46;
	setp.gt.s32 	%p42, %r4, 32;
	ld.shared.f32 	%f257, [_ZZN3cub18CUB_300001_SM_10006detail6reduce18DeviceReduceKernelINS2_10policy_hubIfyN4cuda3std3__410multipliesIfEEE10Policy1000EN6thrust24THRUST_300001_SM_1000_NS6detail15normal_iteratorINSD_10device_ptrIfEEEEyS9_fNS7_10__identityEEEvT0_PT3_T1_NS0_13GridEvenShareISN_EET2_T4_E12temp_storage+12];
	mul.f32 	%f258, %f323, %f257;
	selp.f32 	%f259, %f258, %f323, %p42;
	setp.gt.s32 	%p43, %r4, 64;
	ld.shared.f32 	%f260, [_ZZN3cub18CUB_300001_SM_10006detail6reduce18DeviceReduceKernelINS2_10policy_hubIfyN4cuda3std3__410multipliesIfEEE10Policy1000EN6thrust24THRUST_300001_SM_1000_NS6detail15normal_iteratorINSD_10device_ptrIfEEEEyS9_fNS7_10__identityEEEvT0_PT3_T1_NS0_13GridEvenShareISN_EET2_T4_E12temp_storage+16];
	mul.f32 	%f261, %f260, %f259;
	selp.f32 	%f262, %f261, %f259, %p43;
	setp.gt.s32 	%p44, %r4, 96;
	ld.shared.f32 	%f263, [_ZZN3cub18CUB_300001_SM_10006detail6reduce18DeviceReduceKernelINS2_10policy_hubIfyN4cuda3std3__410multipliesIfEEE10Policy1000EN6thrust24THRUST_300001_SM_1000_NS6detail15normal_iteratorINSD_10device_ptrIfEEEEyS9_fNS7_10__identityEEEvT0_PT3_T1_NS0_13GridEvenShareISN_EET2_T4_E12temp_storage+20];
	mul.f32 	%f264, %f263, %f262;
	selp.f32 	%f265, %f264, %f262, %p44;
	setp.gt.s32 	%p45, %r4, 128;
	ld.shared.f32 	%f266, [_ZZN3cub18CUB_300001_SM_10006detail6reduce18DeviceReduceKernelINS2_10policy_hubIfyN4cuda3std3__410multipliesIfEEE10Policy1000EN6thrust24THRUST_300001_SM_1000_NS6detail15normal_iteratorINSD_10device_ptrIfEEEEyS9_fNS7_10__identityEEEvT0_PT3_T1_NS0_13GridEvenShareISN_EET2_T4_E12temp_storage+24];
	mul.f32 	%f267, %f266, %f265;
	selp.f32 	%f268, %f267, %f265, %p45;
	setp.gt.s32 	%p46, %r4, 160;
	ld.shared.f32 	%f269, [_ZZN3cub18CUB_300001_SM_10006detail6reduce18DeviceReduceKernelINS2_10policy_hubIfyN4cuda3std3__410multipliesIfEEE10Policy1000EN6thrust24THRUST_300001_SM_1000_NS6detail15normal_iteratorINSD_10device_ptrIfEEEEyS9_fNS7_10__identityEEEvT0_PT3_T1_NS0_13GridEvenShareISN_EET2_T4_E12temp_storage+28];
	mul.f32 	%f270, %f269, %f268;
	selp.f32 	%f271, %f270, %f268, %p46;
	setp.gt.s32 	%p47, %r4, 192;
	ld.shared.f32 	%f272, [_ZZN3cub18CUB_300001_SM_10006detail6reduce18DeviceReduceKernelINS2_10policy_hubIfyN4cuda3std3__410multipliesIfEEE10Policy1000EN6thrust24THRUST_300001_SM_1000_NS6detail15normal_iteratorINSD_10device_ptrIfEEEEyS9_fNS7_10__identityEEEvT0_PT3_T1_NS0_13GridEvenShareISN_EET2_T4_E12temp_storage+32];
	mul.f32 	%f273, %f272, %f271;
	selp.f32 	%f274, %f273, %f271, %p47;
	setp.gt.s32 	%p48, %r4, 224;
	ld.shared.f32 	%f275, [_ZZN3cub18CUB_300001_SM_10006detail6reduce18DeviceReduceKernelINS2_10policy_hubIfyN4cuda3std3__410multipliesIfEEE10Policy1000EN6thrust24THRUST_300001_SM_1000_NS6detail15normal_iteratorINSD_10device_ptrIfEEEEyS9_fNS7_10__identityEEEvT0_PT3_T1_NS0_13GridEvenShareISN_EET2_T4_E12temp_storage+36];
	mul.f32 	%f276, %f275, %f274;
	selp.f32 	%f323, %f276, %f274, %p48;
	bra.uni 	$L__BB6_46;
$L__BB6_25:
	cvt.u32.u64 	%r52, %rd4;
	mov.u32 	%r27, %tid.x;
	add.s32 	%r53, %r27, %r52;
	mul.wide.u32 	%rd26, %r53, 4;
	add.s64 	%rd27, %rd2, %rd26;
	ld.global.f32 	%f41, [%rd27];
	ld.global.f32 	%f42, [%rd27+1024];
	ld.global.f32 	%f43, [%rd27+2048];
	ld.global.f32 	%f44, [%rd27+3072];
	ld.global.f32 	%f45, [%rd27+4096];
	ld.global.f32 	%f46, [%rd27+5120];
	ld.global.f32 	%f47, [%rd27+6144];
	ld.global.f32 	%f48, [%rd27+7168];
	ld.global.f32 	%f49, [%rd27+8192];
	ld.global.f32 	%f50, [%rd27+9216];
	ld.global.f32 	%f51, [%rd27+10240];
	ld.global.f32 	%f52, [%rd27+11264];
	ld.global.f32 	%f53, [%rd27+12288];
	ld.global.f32 	%f54, [%rd27+13312];
	ld.global.f32 	%f55, [%rd27+14336];
	ld.global.f32 	%f56, [%rd27+15360];
	mul.f32 	%f57, %f41, %f42;
	mul.f32 	%f58, %f43, %f44;
	mul.f32 	%f59, %f45, %f46;
	mul.f32 	%f60, %f47, %f48;
	mul.f32 	%f61, %f49, %f50;
	mul.f32 	%f62, %f51, %f52;
	mul.f32 	%f63, %f53, %f54;
	mul.f32 	%f64, %f55, %f56;
	mul.f32 	%f65, %f57, %f58;
	mul.f32 	%f66, %f59, %f60;
	mul.f32 	%f67, %f61, %f62;
	mul.f32 	%f68, %f63, %f64;
	mul.f32 	%f69, %f65, %f66;
	mul.f32 	%f70, %f67, %f68;
	mul.f32 	%f322, %f69, %f70;
	setp.lt.u64 	%p2, %rd5, %rd3;
	@%p2 bra 	$L__BB6_42;
	cvt.u32.u64 	%r55, %rd3;
	cvt.u64.u32 	%rd28, %r27;
	add.s64 	%rd74, %rd4, %rd3;
	cvt.u32.u64 	%r28, %rd1;
	not.b32 	%r57, %r27;
	add.s32 	%r58, %r57, %r28;
	sub.s32 	%r59, %r58, %r55;
	sub.s32 	%r198, %r59, %r52;
	add.s64 	%rd29, %rd74, %rd28;
	shl.b64 	%rd30, %rd29, 2;
	add.s64 	%rd31, %rd30, %rd2;
	add.s64 	%rd73, %rd31, 8192;
	mov.b32 	%r199, 0;
	shl.b32 	%r60, %r1, 12;
	mov.u64 	%rd75, %rd4;
$L__BB6_27:
	cvt.s64.s32 	%rd15, %r60;
	add.s64 	%rd75, %rd75, %rd15;
	add.s64 	%rd32, %rd1, -4096;
	setp.gt.u64 	%p3, %rd75, %rd32;
	@%p3 bra 	$L__BB6_29;
	shl.b32 	%r61, %r1, 12;
	cvt.s64.s32 	%rd33, %r61;
	cvt.u64.u32 	%rd34, %r27;
	add.s64 	%rd35, %rd75, %rd34;
	shl.b64 	%rd36, %rd35, 2;
	add.s64 	%rd37, %rd2, %rd36;
	ld.global.f32 	%f71, [%rd37];
	ld.global.f32 	%f72, [%rd37+1024];
	ld.global.f32 	%f73, [%rd37+2048];
	ld.global.f32 	%f74, [%rd37+3072];
	ld.global.f32 	%f75, [%rd37+4096];
	ld.global.f32 	%f76, [%rd37+5120];
	ld.global.f32 	%f77, [%rd37+6144];
	ld.global.f32 	%f78, [%rd37+7168];
	ld.global.f32 	%f79, [%rd37+8192];
	ld.global.f32 	%f80, [%rd37+9216];
	ld.global.f32 	%f81, [%rd37+10240];
	ld.global.f32 	%f82, [%rd37+11264];
	ld.global.f32 	%f83, [%rd37+12288];
	ld.global.f32 	%f84, [%rd37+13312];
	ld.global.f32 	%f85, [%rd37+14336];
	ld.global.f32 	%f86, [%rd37+15360];
	mul.f32 	%f87, %f322, %f71;
	mul.f32 	%f88, %f72, %f73;
	mul.f32 	%f89, %f74, %f75;
	mul.f32 	%f90, %f76, %f77;
	mul.f32 	%f91, %f78, %f79;
	mul.f32 	%f92, %f80, %f81;
	mul.f32 	%f93, %f82, %f83;
	mul.f32 	%f94, %f84, %f85;
	mul.f32 	%f95, %f87, %f88;
	mul.f32 	%f96, %f89, %f90;
	mul.f32 	%f97, %f91, %f92;
	mul.f32 	%f98, %f93, %f94;
	mul.f32 	%f99, %f95, %f96;
	mul.f32 	%f100, %f97, %f98;
	mul.f32 	%f101, %f99, %f100;
	mul.f32 	%f322, %f101, %f86;
	sub.s64 	%rd38, %rd1, %rd75;
	setp.lt.u64 	%p4, %rd38, %rd33;
	add.s32 	%r199, %r199, 1;
	add.s64 	%rd74, %rd74, %rd33;
	sub.s32 	%r198, %r198, %r61;
	mul.wide.s32 	%rd39, %r61, 4;
	add.s64 	%rd73, %rd73, %rd39;
	@%p4 bra 	$L__BB6_42;
	bra.uni 	$L__BB6_27;
$L__BB6_29:
	setp.le.u64 	%p5, %rd1, %rd75;
	cvt.u32.u64 	%r62, %rd75;
	cvt.u32.u64 	%r63, %rd1;
	sub.s32 	%r64, %r63, %r62;
	setp.ge.s32 	%p6, %r27, %r64;
	or.pred  	%p7, %p5, %p6;
	@%p7 bra 	$L__BB6_42;
	cvt.u32.u64 	%r66, %rd15;
	cvt.u32.u64 	%r67, %rd4;
	not.b32 	%r68, %r27;
	add.s32 	%r69, %r68, %r28;
	add.s32 	%r70, %r66, %r67;
	sub.s32 	%r71, %r69, %r70;
	mul.lo.s32 	%r72, %r1, %r199;
	shl.b32 	%r73, %r72, 12;
	sub.s32 	%r74, %r71, %r73;
	shr.u32 	%r75, %r74, 8;
	add.s32 	%r34, %r75, 1;
	and.b32  	%r35, %r34, 15;
	setp.lt.u32 	%p8, %r74, 3840;
	mov.u32 	%r202, %r27;
	@%p8 bra 	$L__BB6_33;
	shr.u32 	%r76, %r198, 8;
	add.s32 	%r77, %r76, 1;
	and.b32  	%r78, %r77, 33554416;
	neg.s32 	%r200, %r78;
	mov.u32 	%r202, %r27;
$L__BB6_32:
	.pragma "nounroll";
	ld.global.f32 	%f103, [%rd73+-8192];
	mul.f32 	%f104, %f322, %f103;
	ld.global.f32 	%f105, [%rd73+-7168];
	mul.f32 	%f106, %f104, %f105;
	ld.global.f32 	%f107, [%rd73+-6144];
	mul.f32 	%f108, %f106, %f107;
	ld.global.f32 	%f109, [%rd73+-5120];
	mul.f32 	%f110, %f108, %f109;
	ld.global.f32 	%f111, [%rd73+-4096];
	mul.f32 	%f112, %f110, %f111;
	ld.global.f32 	%f113, [%rd73+-3072];
	mul.f32 	%f114, %f112, %f113;
	ld.global.f32 	%f115, [%rd73+-2048];
	mul.f32 	%f116, %f114, %f115;
	ld.global.f32 	%f117, [%rd73+-1024];
	mul.f32 	%f118, %f116, %f117;
	ld.global.f32 	%f119, [%rd73];
	mul.f32 	%f120, %f118, %f119;
	ld.global.f32 	%f121, [%rd73+1024];
	mul.f32 	%f122, %f120, %f121;
	ld.global.f32 	%f123, [%rd73+2048];
	mul.f32 	%f124, %f122, %f123;
	ld.global.f32 	%f125, [%rd73+3072];
	mul.f32 	%f126, %f124, %f125;
	ld.global.f32 	%f127, [%rd73+4096];
	mul.f32 	%f128, %f126, %f127;
	ld.global.f32 	%f129, [%rd73+5120];
	mul.f32 	%f130, %f128, %f129;
	ld.global.f32 	%f131, [%rd73+6144];
	mul.f32 	%f132, %f130, %f131;
	ld.global.f32 	%f133, [%rd73+7168];
	mul.f32 	%f322, %f132, %f133;
	add.s32 	%r202, %r202, 4096;
	add.s32 	%r200, %r200, 16;
	add.s64 	%rd73, %rd73, 16384;
	setp.ne.s32 	%p9, %r200, 0;
	@%p9 bra 	$L__BB6_32;
$L__BB6_33:
	setp.eq.s32 	%p10, %r35, 0;
	@%p10 bra 	$L__BB6_42;
	and.b32  	%r42, %r34, 7;
	setp.lt.u32 	%p11, %r35, 8;
	@%p11 bra 	$L__BB6_36;
	cvt.u64.u32 	%rd40, %r202;
	add.s64 	%rd41, %rd75, %rd40;
	shl.b64 	%rd42, %rd41, 2;
	add.s64 	%rd43, %rd2, %rd42;
	ld.global.f32 	%f135, [%rd43];
	mul.f32 	%f136, %f322, %f135;
	ld.global.f32 	%f137, [%rd43+1024];
	mul.f32 	%f138, %f136, %f137;
	ld.global.f32 	%f139, [%rd43+2048];
	mul.f32 	%f140, %f138, %f139;
	ld.global.f32 	%f141, [%rd43+3072];
	mul.f32 	%f142, %f140, %f141;
	ld.global.f32 	%f143, [%rd43+4096];
	mul.f32 	%f144, %f142, %f143;
	ld.global.f32 	%f145, [%rd43+5120];
	mul.f32 	%f146, %f144, %f145;
	ld.global.f32 	%f147, [%rd43+6144];
	mul.f32 	%f148, %f146, %f147;
	ld.global.f32 	%f149, [%rd43+7168];
	mul.f32 	%f322, %f148, %f149;
	add.s32 	%r202, %r202, 2048;
$L__BB6_36:
	setp.eq.s32 	%p12, %r42, 0;
	@%p12 bra 	$L__BB6_42;
	setp.lt.u32 	%p13, %r42, 4;
	@%p13 bra 	$L__BB6_39;
	cvt.u64.u32 	%rd44, %r202;
	add.s64 	%rd45, %rd75, %rd44;
	shl.b64 	%rd46, %rd45, 2;
	add.s64 	%rd47, %rd2, %rd46;
	ld.global.f32 	%f151, [%rd47];
	mul.f32 	%f152, %f322, %f151;
	ld.global.f32 	%f153, [%rd47+1024];
	mul.f32 	%f154, %f152, %f153;
	ld.global.f32 	%f155, [%rd47+2048];
	mul.f32 	%f156, %f154, %f155;
	ld.global.f32 	%f157, [%rd47+3072];
	mul.f32 	%f322, %f156, %f157;
	add.s32 	%r202, %r202, 1024;
$L__BB6_39:
	and.b32  	%r79, %r34, 3;
	setp.eq.s32 	%p14, %r79, 0;
	@%p14 bra 	$L__BB6_42;
	cvt.u64.u32 	%rd48, %r202;
	add.s64 	%rd49, %rd48, %rd74;
	shl.b64 	%rd50, %rd49, 2;
	add.s64 	%rd77, %rd2, %rd50;
	cvt.u16.u32 	%rs1, %r198;
	shr.u16 	%rs2, %rs1, 8;
	add.s16 	%rs3, %rs2, 1;
	cvt.u32.u16 	%r80, %rs3;
	and.b32  	%r81, %r80, 3;
	neg.s32 	%r205, %r81;
$L__BB6_41:
	.pragma "nounroll";
	ld.global.f32 	%f158, [%rd77];
	mul.f32 	%f322, %f322, %f158;
	add.s64 	%rd77, %rd77, 1024;
	add.s32 	%r205, %r205, 1;
	setp.ne.s32 	%p15, %r205, 0;
	@%p15 bra 	$L__BB6_41;
$L__BB6_42:
	// begin inline asm
	mov.u32 %r82, %laneid;
	// end inline asm
	mov.b32 	%r84, %f322;
	mov.b32 	%r85, 1;
	mov.b32 	%r106, 31;
	mov.b32 	%r107, -1;
	// begin inline asm
	shfl.sync.down.b32 %r83, %r84, %r85, %r106, %r107;
	// end inline asm
	setp.gt.s32 	%p16, %r82, 30;
	mov.b32 	%f159, %r83;
	mul.f32 	%f160, %f322, %f159;
	selp.f32 	%f161, %f322, %f160, %p16;
	mov.b32 	%r89, %f161;
	mov.b32 	%r90, 2;
	// begin inline asm
	shfl.sync.down.b32 %r88, %r89, %r90, %r106, %r107;
	// end inline asm
	setp.gt.s32 	%p17, %r82, 29;
	mov.b32 	%f162, %r88;
	mul.f32 	%f163, %f161, %f162;
	selp.f32 	%f164, %f161, %f163, %p17;
	mov.b32 	%r94, %f164;
	mov.b32 	%r95, 4;
	// begin inline asm
	shfl.sync.down.b32 %r93, %r94, %r95, %r106, %r107;
	// end inline asm
	setp.gt.s32 	%p18, %r82, 27;
	mov.b32 	%f165, %r93;
	mul.f32 	%f166, %f164, %f165;
	selp.f32 	%f167, %f164, %f166, %p18;
	mov.b32 	%r99, %f167;
	mov.b32 	%r100, 8;
	// begin inline asm
	shfl.sync.down.b32 %r98, %r99, %r100, %r106, %r107;
	// end inline asm
	setp.gt.s32 	%p19, %r82, 23;
	mov.b32 	%f168, %r98;
	mul.f32 	%f169, %f167, %f168;
	selp.f32 	%f170, %f167, %f169, %p19;
	mov.b32 	%r104, %f170;
	mov.b32 	%r105, 16;
	// begin inline asm
	shfl.sync.down.b32 %r103, %r104, %r105, %r106, %r107;
	// end inline asm
	setp.gt.s32 	%p20, %r82, 15;
	mov.b32 	%f171, %r103;
	mul.f32 	%f37, %f170, %f171;
	selp.f32 	%f323, %f170, %f37, %p20;
	setp.ne.s32 	%p21, %r82, 0;
	@%p21 bra 	$L__BB6_44;
	shr.u32 	%r108, %r27, 3;
	and.b32  	%r109, %r108, 124;
	mov.u32 	%r110, _ZZN3cub18CUB_300001_SM_10006detail6reduce18DeviceReduceKernelINS2_10policy_hubIfyN4cuda3std3__410multipliesIfEEE10Policy1000EN6thrust24THRUST_300001_SM_1000_NS6detail15normal_iteratorINSD_10device_ptrIfEEEEyS9_fNS7_10__identityEEEvT0_PT3_T1_NS0_13GridEvenShareISN_EET2_T4_E12temp_storage;
	add.s32 	%r111, %r110, %r109;
	st.shared.f32 	[%r111+8], %f37;
$L__BB6_44:
	bar.sync 	0;
	setp.ne.s32 	%p22, %r27, 0;
	@%p22 bra 	$L__BB6_46;
	ld.shared.f32 	%f172, [_ZZN3cub18CUB_300001_SM_10006detail6reduce18DeviceReduceKernelINS2_10policy_hubIfyN4cuda3std3__410multipliesIfEEE10Policy1000EN6thrust24THRUST_300001_SM_1000_NS6detail15normal_iteratorINSD_10device_ptrIfEEEEyS9_fNS7_10__identityEEEvT0_PT3_T1_NS0_13GridEvenShareISN_EET2_T4_E12temp_storage+12];
	mul.f32 	%f173, %f323, %f172;
	ld.shared.f32 	%f174, [_ZZN3cub18CUB_300001_SM_10006detail6reduce18DeviceReduceKernelINS2_10policy_hubIfyN4cuda3std3__410multipliesIfEEE10Policy1000EN6thrust24THRUST_300001_SM_1000_NS6detail15normal_iteratorINSD_10device_ptrIfEEEEyS9_fNS7_10__identityEEEvT0_PT3_T1_NS0_13GridEvenShareISN_EET2_T4_E12temp_storage+16];
	mul.f32 	%f175, %f173, %f174;
	ld.shared.f32 	%f176, [_ZZN3cub18CUB_300001_SM_10006detail6reduce18DeviceReduceKernelINS2_10policy_hubIfyN4cuda3std3__410multipliesIfEEE10Policy1000EN6thrust24THRUST_300001_SM_1000_NS6detail15normal_iteratorINSD_10device_ptrIfEEEEyS9_fNS7_10__identityEEEvT0_PT3_T1_NS0_13GridEvenShareISN_EET2_T4_E12temp_storage+20];
	mul.f32 	%f177, %f175, %f176;
	ld.shared.f32 	%f178, [_ZZN3cub18CUB_300001_SM_10006detail6reduce18DeviceReduceKernelINS2_10policy_hubIfyN4cuda3std3__410multipliesIfEEE10Policy1000EN6thrust24THRUST_300001_SM_1000_NS6detail15normal_iteratorINSD_10device_ptrIfEEEEyS9_fNS7_10__identityEEEvT0_PT3_T1_NS0_13GridEvenShareISN_EET2_T4_E12temp_storage+24];
	mul.f32 	%f179, %f177, %f178;
	ld.shared.f32 	%f180, [_ZZN3cub18CUB_300001_SM_10006detail6reduce18DeviceReduceKernelINS2_10policy_hubIfyN4cuda3std3__410multipliesIfEEE10Policy1000EN6thrust24THRUST_300001_SM_1000_NS6detail15normal_iteratorINSD_10device_ptrIfEEEEyS9_fNS7_10__identityEEEvT0_PT3_T1_NS0_13GridEvenShareISN_EET2_T4_E12temp_storage+28];
	mul.f32 	%f181, %f179, %f180;
	ld.shared.f32 	%f182, [_ZZN3cub18CUB_300001_SM_10006detail6reduce18DeviceReduceKernelINS2_10policy_hubIfyN4cuda3std3__410multipliesIfEEE10Policy1000EN6thrust24THRUST_300001_SM_1000_NS6detail15normal_iteratorINSD_10device_ptrIfEEEEyS9_fNS7_10__identityEEEvT0_PT3_T1_NS0_13GridEvenShareISN_EET2_T4_E12temp_storage+32];
	mul.f32 	%f183, %f181, %f182;
	ld.shared.f32 	%f184, [_ZZN3cub18CUB_300001_SM_10006detail6reduce18DeviceReduceKernelINS2_10policy_hubIfyN4cuda3std3__410multipliesIfEEE10Policy1000EN6thrust24THRUST_300001_SM_1000_NS6detail15normal_iteratorINSD_10device_ptrIfEEEEyS9_fNS7_10__identityEEEvT0_PT3_T1_NS0_13GridEvenShareISN_EET2_T4_E12temp_storage+36];
	mul.f32 	%f323, %f183, %f184;
$L__BB6_46:
	mov.u32 	%r189, %tid.x;
	setp.ne.s32 	%p56, %r189, 0;
	@%p56 bra 	$L__BB6_48;
	ld.param.u64 	%rd71, [_ZN3cub18CUB_300001_SM_10006detail6reduce18DeviceReduceKernelINS2_10policy_hubIfyN4cuda3std3__410multipliesIfEEE10Policy1000EN6thrust24THRUST_300001_SM_1000_NS6detail15normal_iteratorINSD_10device_ptrIfEEEEyS9_fNS7_10__identityEEEvT0_PT3_T1_NS0_13GridEvenShareISN_EET2_T4__param_1];
	cvta.to.global.u64 	%rd68, %rd71;
	mul.wide.u32 	%rd69, %r2, 4;
	add.s64 	%rd70, %rd68, %rd69;
	st.global.f32 	[%rd70], %f323;
$L__BB6_48:
	ret;

}
	// .globl	_ZN3cub18CUB_300001_SM_10006detail6reduce28DeviceReduceSingleTileKernelINS2_10policy_hubIfyN4cuda3std3__410multipliesIfEEE10Policy1000EPfSC_iS9_ffNS7_10__identityEEEvT0_T1_T2_T3_T4_T6_
.visible .entry _ZN3cub18CUB_300001_SM_10006detail6reduce28DeviceReduceSingleTileKernelINS2_10policy_hubIfyN4cuda3std3__410multipliesIfEEE10Policy1000EPfSC_iS9_ffNS7_10__identityEEEvT0_T1_T2_T3_T4_T6_(
	.param .u64 .ptr .align 1 _ZN3cub18CUB_300001_SM_10006detail6reduce28DeviceReduceSingleTileKernelINS2_10policy_hubIfyN4cuda3std3__410multipliesIfEEE10Policy1000EPfSC_iS9_ffNS7_10__identityEEEvT0_T1_T2_T3_T4_T6__param_0,
	.param .u64 .ptr .align 1 _ZN3cub18CUB_300001_SM_10006detail6reduce28DeviceReduceSingleTileKernelINS2_10policy_hubIfyN4cuda3std3__410multipliesIfEEE10Policy1000EPfSC_iS9_ffNS7_10__identityEEEvT0_T1_T2_T3_T4_T6__param_1,
	.param .u32 _ZN3cub18CUB_300001_SM_10006detail6reduce28DeviceReduceSingleTileKernelINS2_10policy_hubIfyN4cuda3std3__410multipliesIfEEE10Policy1000EPfSC_iS9_ffNS7_10__identityEEEvT0_T1_T2_T3_T4_T6__param_2,
	.param .align 1 .b8 _ZN3cub18CUB_300001_SM_10006detail6reduce28DeviceReduceSingleTileKernelINS2_10policy_hubIfyN4cuda3std3__410multipliesIfEEE10Policy1000EPfSC_iS9_ffNS7_10__identityEEEvT0_T1_T2_T3_T4_T6__param_3[1],
	.param .f32 _ZN3cub18CUB_300001_SM_10006detail6reduce28DeviceReduceSingleTileKernelINS2_10policy_hubIfyN4cuda3std3__410multipliesIfEEE10Policy1000EPfSC_iS9_ffNS7_10__identityEEEvT0_T1_T2_T3_T4_T6__param_4,
	.param .align 1 .b8 _ZN3cub18CUB_300001_SM_10006detail6reduce28DeviceReduceSingleTileKernelINS2_10policy_hubIfyN4cuda3std3__410multipliesIfEEE10Policy1000EPfSC_iS9_ffNS7_10__identityEEEvT0_T1_T2_T3_T4_T6__param_5[1]
)
.maxntid 256
.minnctapersm 1
{
	.reg .pred 	%p<97>;
	.reg .b32 	%r<407>;
	.reg .b32 	%f<419>;
	.reg .b64 	%rd<125>;
	// demoted variable
	.shared .align 4 .b8 _ZZN3cub18CUB_300001_SM_10006detail6reduce28DeviceReduceSingleTileKernelINS2_10policy_hubIfyN4cuda3std3__410multipliesIfEEE10Policy1000EPfSC_iS9_ffNS7_10__identityEEEvT0_T1_T2_T3_T4_T6_E12temp_storage[44];
	ld.param.u64 	%rd16, [_ZN3cub18CUB_300001_SM_10006detail6reduce28DeviceReduceSingleTileKernelINS2_10policy_hubIfyN4cuda3std3__410multipliesIfEEE10Policy1000EPfSC_iS9_ffNS7_10__identityEEEvT0_T1_T2_T3_T4_T6__param_0];
	ld.param.u64 	%rd17, [_ZN3cub18CUB_300001_SM_10006detail6reduce28DeviceReduceSingleTileKernelINS2_10policy_hubIfyN4cuda3std3__410multipliesIfEEE10Policy1000EPfSC_iS9_ffNS7_10__identityEEEvT0_T1_T2_T3_T4_T6__param_1];
	ld.param.u32 	%r67, [_ZN3cub18CUB_300001_SM_10006detail6reduce28DeviceReduceSingleTileKernelINS2_10policy_hubIfyN4cuda3std3__410multipliesIfEEE10Policy1000EPfSC_iS9_ffNS7_10__identityEEEvT0_T1_T2_T3_T4_T6__param_2];
	ld.param.f32 	%f58, [_ZN3cub18CUB_300001_SM_10006detail6reduce28DeviceReduceSingleTileKernelINS2_10policy_hubIfyN4cuda3std3__410multipliesIfEEE10Policy1000EPfSC_iS9_ffNS7_10__identityEEEvT0_T1_T2_T3_T4_T6__param_4];
	cvta.to.global.u64 	%rd1, %rd17;
	setp.ne.s32 	%p1, %r67, 0;
	@%p1 bra 	$L__BB7_3;
	mov.u32 	%r380, %tid.x;
	setp.ne.s32 	%p96, %r380, 0;
	@%p96 bra 	$L__BB7_74;
	st.global.f32 	[%rd1], %f58;
	bra.uni 	$L__BB7_74;
$L__BB7_3:
	and.b64  	%rd18, %rd16, 15;
	setp.ne.s64 	%p2, %rd18, 0;
	@%p2 bra 	$L__BB7_38;
	setp.gt.s32 	%p49, %r67, 4095;
	@%p49 bra 	$L__BB7_22;
	mov.u32 	%r1, %tid.x;
	setp.ge.s32 	%p66, %r1, %r67;
	mov.f32 	%f397, 0f00000000;
	mov.u32 	%r384, %r1;
	@%p66 bra 	$L__BB7_7;
	mul.wide.u32 	%rd113, %r1, 4;
	add.s64 	%rd112, %rd16, %rd113;
	// begin inline asm
	ld.global.nc.u32 %r300, [%rd112];
	// end inline asm
	mov.b32 	%f397, %r300;
	add.s32 	%r384, %r1, 256;
$L__BB7_7:
	setp.ge.s32 	%p67, %r384, %r67;
	@%p67 bra 	$L__BB7_13;
	not.b32 	%r301, %r384;
	add.s32 	%r4, %r67, %r301;
	and.b32  	%r302, %r4, 768;
	setp.eq.s32 	%p68, %r302, 768;
	@%p68 bra 	$L__BB7_11;
	mul.wide.u32 	%rd114, %r384, 4;
	add.s64 	%rd121, %rd16, %rd114;
	shr.u32 	%r303, %r4, 8;
	add.s32 	%r304, %r303, 1;
	and.b32  	%r305, %r304, 3;
	neg.s32 	%r382, %r305;
$L__BB7_10:
	.pragma "nounroll";
	// begin inline asm
	ld.global.nc.u32 %r306, [%rd121];
	// end inline asm
	mov.b32 	%f323, %r306;
	mul.f32 	%f397, %f397, %f323;
	add.s32 	%r384, %r384, 256;
	add.s64 	%rd121, %rd121, 1024;
	add.s32 	%r382, %r382, 1;
	setp.ne.s32 	%p69, %r382, 0;
	@%p69 bra 	$L__BB7_10;
$L__BB7_11:
	setp.lt.u32 	%p70, %r4, 768;
	@%p70 bra 	$L__BB7_13;
$L__BB7_12:
	mul.wide.s32 	%rd120, %r384, 4;
	add.s64 	%rd116, %rd16, %rd120;
	// begin inline asm
	ld.global.nc.u32 %r307, [%rd116];
	// end inline asm
	mov.b32 	%f324, %r307;
	mul.f32 	%f325, %f397, %f324;
	add.s64 	%rd117, %rd116, 1024;
	// begin inline asm
	ld.global.nc.u32 %r308, [%rd117];
	// end inline asm
	mov.b32 	%f326, %r308;
	mul.f32 	%f327, %f325, %f326;
	add.s64 	%rd118, %rd116, 2048;
	// begin inline asm
	ld.global.nc.u32 %r309, [%rd118];
	// end inline asm
	mov.b32 	%f328, %r309;
	mul.f32 	%f329, %f327, %f328;
	add.s64 	%rd119, %rd116, 3072;
	// begin inline asm
	ld.global.nc.u32 %r310, [%rd119];
	// end inline asm
	mov.b32 	%f330, %r310;
	mul.f32 	%f397, %f329, %f330;
	add.s32 	%r384, %r384, 1024;
	setp.lt.s32 	%p71, %r384, %r67;
	@%p71 bra 	$L__BB7_12;
$L__BB7_13:
	setp.lt.s32 	%p72, %r67, 256;
	@%p72 bra 	$L__BB7_18;
	// begin inline asm
	mov.u32 %r349, %laneid;
	// end inline asm
	mov.b32 	%r351, %f397;
	mov.b32 	%r352, 1;
	mov.b32 	%r373, 31;
	mov.b32 	%r374, -1;
	// begin inline asm
	shfl.sync.down.b32 %r350, %r351, %r352, %r373, %r374;
	// end inline asm
	setp.gt.s32 	%p88, %r349, 30;
	mov.b32 	%f365, %r350;
	mul.f32 	%f366, %f397, %f365;
	selp.f32 	%f367, %f397, %f366, %p88;
	mov.b32 	%r356, %f367;
	mov.b32 	%r357, 2;
	// begin inline asm
	shfl.sync.down.b32 %r355, %r356, %r357, %r373, %r374;
	// end inline asm
	setp.gt.s32 	%p89, %r349, 29;
	mov.b32 	%f368, %r355;
	mul.f32 	%f369, %f367, %f368;
	selp.f32 	%f370, %f367, %f369, %p89;
	mov.b32 	%r361, %f370;
	mov.b32 	%r362, 4;
	// begin inline asm
	shfl.sync.down.b32 %r360, %r361, %r362, %r373, %r374;
	// end inline asm
	setp.gt.s32 	%p90, %r349, 27;
	mov.b32 	%f371, %r360;
	mul.f32 	%f372, %f370, %f371;
	selp.f32 	%f373, %f370, %f372, %p90;
	mov.b32 	%r366, %f373;
	mov.b32 	%r367, 8;
	// begin inline asm
	shfl.sync.down.b32 %r365, %r366, %r367, %r373, %r374;
	// end inline asm
	setp.gt.s32 	%p91, %r349, 23;
	mov.b32 	%f374, %r365;
	mul.f32 	%f375, %f373, %f374;
	selp.f32 	%f376, %f373, %f375, %p91;
	mov.b32 	%r371, %f376;
	mov.b32 	%r372, 16;
	// begin inline asm
	shfl.sync.down.b32 %r370, %r371, %r372, %r373, %r374;
	// end inline asm
	setp.gt.s32 	%p92, %r349, 15;
	mov.b32 	%f377, %r370;
	mul.f32 	%f10, %f376, %f377;
	selp.f32 	%f418, %f376, %f10, %p92;
	setp.ne.s32 	%p93, %r349, 0;
	@%p93 bra 	$L__BB7_16;
	shr.u32 	%r375, %r1, 3;
	and.b32  	%r376, %r375, 124;
	mov.u32 	%r377, _ZZN3cub18CUB_300001_SM_10006detail6reduce28DeviceReduceSingleTileKernelINS2_10policy_hubIfyN4cuda3std3__410multipliesIfEEE10Policy1000EPfSC_iS9_ffNS7_10__identityEEEvT0_T1_T2_T3_T4_T6_E12temp_storage;
	add.s32 	%r378, %r377, %r376;
	st.shared.f32 	[%r378+8], %f10;
$L__BB7_16:
	bar.sync 	0;
	setp.ne.s32 	%p94, %r1, 0;
	@%p94 bra 	$L__BB7_72;
	ld.shared.f32 	%f378, [_ZZN3cub18CUB_300001_SM_10006detail6reduce28DeviceReduceSingleTileKernelINS2_10policy_hubIfyN4cuda3std3__410multipliesIfEEE10Policy1000EPfSC_iS9_ffNS7_10__identityEEEvT0_T1_T2_T3_T4_T6_E12temp_storage+12];
	mul.f32 	%f379, %f418, %f378;
	ld.shared.f32 	%f380, [_ZZN3cub18CUB_300001_SM_10006detail6reduce28DeviceReduceSingleTileKernelINS2_10policy_hubIfyN4cuda3std3__410multipliesIfEEE10Policy1000EPfSC_iS9_ffNS7_10__identityEEEvT0_T1_T2_T3_T4_T6_E12temp_storage+16];
	mul.f32 	%f381, %f379, %f380;
	ld.shared.f32 	%f382, [_ZZN3cub18CUB_300001_SM_10006detail6reduce28DeviceReduceSingleTileKernelINS2_10policy_hubIfyN4cuda3std3__410multipliesIfEEE10Policy1000EPfSC_iS9_ffNS7_10__identityEEEvT0_T1_T2_T3_T4_T6_E12temp_storage+20];
	mul.f32 	%f383, %f381, %f382;
	ld.shared.f32 	%f384, [_ZZN3cub18CUB_300001_SM_10006detail6reduce28DeviceReduceSingleTileKernelINS2_10policy_hubIfyN4cuda3std3__410multipliesIfEEE10Policy1000EPfSC_iS9_ffNS7_10__identityEEEvT0_T1_T2_T3_T4_T6_E12temp_storage+24];
	mul.f32 	%f385, %f383, %f384;
	ld.shared.f32 	%f386, [_ZZN3cub18CUB_300001_SM_10006detail6reduce28DeviceReduceSingleTileKernelINS2_10policy_hubIfyN4cuda3std3__410multipliesIfEEE10Policy1000EPfSC_iS9_ffNS7_10__identityEEEvT0_T1_T2_T3_T4_T6_E12temp_storage+28];
	mul.f32 	%f387, %f385, %f386;
	ld.shared.f32 	%f388, [_ZZN3cub18CUB_300001_SM_10006detail6reduce28DeviceReduceSingleTileKernelINS2_10policy_hubIfyN4cuda3std3__410multipliesIfEEE10Policy1000EPfSC_iS9_ffNS7_10__identityEEEvT0_T1_T2_T3_T4_T6_E12temp_storage+32];
	mul.f32 	%f389, %f387, %f388;
	ld.shared.f32 	%f390, [_ZZN3cub18CUB_300001_SM_10006detail6reduce28DeviceReduceSingleTileKernelINS2_10policy_hubIfyN4cuda3std3__410multipliesIfEEE10Policy1000EPfSC_iS9_ffNS7_10__identityEEEvT0_T1_T2_T3_T4_T6_E12temp_storage+36];
	mul.f32 	%f418, %f389, %f390;
	bra.uni 	$L__BB7_72;
$L__BB7_18:
	// begin inline asm
	mov.u32 %r311, %laneid;
	// end inline asm
	and.b32  	%r337, %r1, 992;
	add.s32 	%r338, %r337, 32;
	setp.gt.s32 	%p73, %r338, %r67;
	not.b32 	%r339, %r337;
	add.s32 	%r340, %r67, %r339;
	selp.b32 	%r335, %r340, 31, %p73;
	mov.b32 	%r313, %f397;
	mov.b32 	%r314, 1;
	mov.b32 	%r336, -1;
	// begin inline asm
	shfl.sync.down.b32 %r312, %r313, %r314, %r335, %r336;
	// end inline asm
	setp.lt.s32 	%p74, %r311, %r335;
	mov.b32 	%f331, %r312;
	mul.f32 	%f332, %f397, %f331;
	selp.f32 	%f333, %f332, %f397, %p74;
	mov.b32 	%r318, %f333;
	mov.b32 	%r319, 2;
	// begin inline asm
	shfl.sync.down.b32 %r317, %r318, %r319, %r335, %r336;
	// end inline asm
	add.s32 	%r341, %r311, 2;
	setp.gt.s32 	%p75, %r341, %r335;
	mov.b32 	%f334, %r317;
	mul.f32 	%f335, %f333, %f334;
	selp.f32 	%f336, %f333, %f335, %p75;
	mov.b32 	%r323, %f336;
	mov.b32 	%r324, 4;
	// begin inline asm
	shfl.sync.down.b32 %r322, %r323, %r324, %r335, %r336;
	// end inline asm
	add.s32 	%r342, %r311, 4;
	setp.gt.s32 	%p76, %r342, %r335;
	mov.b32 	%f337, %r322;
	mul.f32 	%f338, %f336, %f337;
	selp.f32 	%f339, %f336, %f338, %p76;
	mov.b32 	%r328, %f339;
	mov.b32 	%r329, 8;
	// begin inline asm
	shfl.sync.down.b32 %r327, %r328, %r329, %r335, %r336;
	// end inline asm
	add.s32 	%r343, %r311, 8;
	setp.gt.s32 	%p77, %r343, %r335;
	mov.b32 	%f340, %r327;
	mul.f32 	%f341, %f339, %f340;
	selp.f32 	%f342, %f339, %f341, %p77;
	mov.b32 	%r333, %f342;
	mov.b32 	%r334, 16;
	// begin inline asm
	shfl.sync.down.b32 %r332, %r333, %r334, %r335, %r336;
	// end inline asm
	add.s32 	%r344, %r311, 16;
	setp.gt.s32 	%p78, %r344, %r335;
	mov.b32 	%f343, %r332;
	mul.f32 	%f344, %f342, %f343;
	selp.f32 	%f418, %f342, %f344, %p78;
	setp.ne.s32 	%p79, %r311, 0;
	@%p79 bra 	$L__BB7_20;
	shr.u32 	%r345, %r1, 3;
	and.b32  	%r346, %r345, 124;
	mov.u32 	%r347, _ZZN3cub18CUB_300001_SM_10006detail6reduce28DeviceReduceSingleTileKernelINS2_10policy_hubIfyN4cuda3std3__410multipliesIfEEE10Policy1000EPfSC_iS9_ffNS7_10__identityEEEvT0_T1_T2_T3_T4_T6_E12temp_storage;
	add.s32 	%r348, %r347, %r346;
	st.shared.f32 	[%r348+8], %f418;
$L__BB7_20:
	bar.sync 	0;
	setp.ne.s32 	%p80, %r1, 0;
	@%p80 bra 	$L__BB7_72;
	setp.gt.s32 	%p81, %r67, 32;
	ld.shared.f32 	%f345, [_ZZN3cub18CUB_300001_SM_10006detail6reduce28DeviceReduceSingleTileKernelINS2_10policy_hubIfyN4cuda3std3__410multipliesIfEEE10Policy1000EPfSC_iS9_ffNS7_10__identityEEEvT0_T1_T2_T3_T4_T6_E12temp_storage+12];
	mul.f32 	%f346, %f418, %f345;
	selp.f32 	%f347, %f346, %f418, %p81;
	setp.gt.s32 	%p82, %r67, 64;
	ld.shared.f32 	%f348, [_ZZN3cub18CUB_300001_SM_10006detail6reduce28DeviceReduceSingleTileKernelINS2_10policy_hubIfyN4cuda3std3__410multipliesIfEEE10Policy1000EPfSC_iS9_ffNS7_10__identityEEEvT0_T1_T2_T3_T4_T6_E12temp_storage+16];
	mul.f32 	%f349, %f348, %f347;
	selp.f32 	%f350, %f349, %f347, %p82;
	setp.gt.s32 	%p83, %r67, 96;
	ld.shared.f32 	%f351, [_ZZN3cub18CUB_300001_SM_10006detail6reduce28DeviceReduceSingleTileKernelINS2_10policy_hubIfyN4cuda3std3__410multipliesIfEEE10Policy1000EPfSC_iS9_ffNS7_10__identityEEEvT0_T1_T2_T3_T4_T6_E12temp_storage+20];
	mul.f32 	%f352, %f351, %f350;
	selp.f32 	%f353, %f352, %f350, %p83;
	setp.gt.s32 	%p84, %r67, 128;
	ld.shared.f32 	%f354, [_ZZN3cub18CUB_300001_SM_10006detail6reduce28DeviceReduceSingleTileKernelINS2_10policy_hubIfyN4cuda3std3__410multipliesIfEEE10Policy1000EPfSC_iS9_ffNS7_10__identityEEEvT0_T1_T2_T3_T4_T6_E12temp_storage+24];
	mul.f32 	%f355, %f354, %f353;
	selp.f32 	%f356, %f355, %f353, %p84;
	setp.gt.s32 	%p85, %r67, 160;
	ld.shared.f32 	%f357, [_ZZN3cub18CUB_300001_SM_10006detail6reduce28DeviceReduceSingleTileKernelINS2_10policy_hubIfyN4cuda3std3__410multipliesIfEEE10Policy1000EPfSC_iS9_ffNS7_10__identityEEEvT0_T1_T2_T3_T4_T6_E12temp_storage+28];
	mul.f32 	%f358, %f357, %f356;
	selp.f32 	%f359, %f358, %f356, %p85;
	setp.gt.s32 	%p86, %r67, 192;
	ld.shared.f32 	%f360, [_ZZN3cub18CUB_300001_SM_10006detail6reduce28DeviceReduceSingleTileKernelINS2_10policy_hubIfyN4cuda3std3__410multipliesIfEEE10Policy1000EPfSC_iS9_ffNS7_10__identityEEEvT0_T1_T2_T3_T4_T6_E12temp_storage+32];
	mul.f32 	%f361, %f360, %f359;
	selp.f32 	%f362, %f361, %f359, %p86;
	setp.gt.s32 	%p87, %r67, 224;
	ld.shared.f32 	%f363, [_ZZN3cub18CUB_300001_SM_10006detail6reduce28DeviceReduceSingleTileKernelINS2_10policy_hubIfyN4cuda3std3__410multipliesIfEEE10Policy1000EPfSC_iS9_ffNS7_10__identityEEEvT0_T1_T2_T3_T4_T6_E12temp_storage+36];
	mul.f32 	%f364, %f363, %f362;
	selp.f32 	%f418, %f364, %f362, %p87;
	bra.uni 	$L__BB7_72;
$L__BB7_22:
	mov.u32 	%r13, %tid.x;
	shl.b32 	%r224, %r13, 2;
	mul.wide.u32 	%rd86, %r224, 4;
	add.s64 	%rd76, %rd16, %rd86;
	// begin inline asm
	ld.global.nc.v2.u64 {%rd74, %rd75}, [%rd76];
	// end inline asm
	mov.b64 	{%r225, %r226}, %rd75;
	mov.b64 	{%r227, %r228}, %rd74;
	mov.b32 	%f225, %r228;
	mov.b32 	%f226, %r227;
	mov.b32 	%f227, %r226;
	mov.b32 	%f228, %r225;
	add.s64 	%rd79, %rd76, 4096;
	// begin inline asm
	ld.global.nc.v2.u64 {%rd77, %rd78}, [%rd79];
	// end inline asm
	mov.b64 	{%r229, %r230}, %rd78;
	mov.b64 	{%r231, %r232}, %rd77;
	mov.b32 	%f229, %r232;
	mov.b32 	%f230, %r231;
	mov.b32 	%f231, %r230;
	mov.b32 	%f232, %r229;
	add.s64 	%rd82, %rd76, 8192;
	// begin inline asm
	ld.global.nc.v2.u64 {%rd80, %rd81}, [%rd82];
	// end inline asm
	mov.b64 	{%r233, %r234}, %rd81;
	mov.b64 	{%r235, %r236}, %rd80;
	mov.b32 	%f233, %r236;
	mov.b32 	%f234, %r235;
	mov.b32 	%f235, %r234;
	mov.b32 	%f236, %r233;
	add.s64 	%rd85, %rd76, 12288;
	// begin inline asm
	ld.global.nc.v2.u64 {%rd83, %rd84}, [%rd85];
	// end inline asm
	mov.b64 	{%r237, %r238}, %rd84;
	mov.b64 	{%r239, %r240}, %rd83;
	mov.b32 	%f237, %r240;
	mov.b32 	%f238, %r239;
	mov.b32 	%f239, %r238;
	mov.b32 	%f240, %r237;
	mul.f32 	%f241, %f226, %f225;
	mul.f32 	%f242, %f228, %f227;
	mul.f32 	%f243, %f230, %f229;
	mul.f32 	%f244, %f232, %f231;
	mul.f32 	%f245, %f234, %f233;
	mul.f32 	%f246, %f236, %f235;
	mul.f32 	%f247, %f238, %f237;
	mul.f32 	%f248, %f240, %f239;
	mul.f32 	%f249, %f241, %f242;
	mul.f32 	%f250, %f243, %f244;
	mul.f32 	%f251, %f245, %f246;
	mul.f32 	%f252, %f247, %f248;
	mul.f32 	%f253, %f249, %f250;
	mul.f32 	%f254, %f251, %f252;
	mul.f32 	%f404, %f253, %f254;
	setp.lt.u32 	%p50, %r67, 8192;
	mov.b32 	%r387, 4096;
	@%p50 bra 	$L__BB7_26;
	add.s32 	%r14, %r67, -4096;
	mov.b32 	%r387, 4096;
$L__BB7_24:
	mul.wide.s32 	%rd99, %r387, 4;
	add.s64 	%rd89, %rd76, %rd99;
	// begin inline asm
	ld.global.nc.v2.u64 {%rd87, %rd88}, [%rd89];
	// end inline asm
	mov.b64 	{%r242, %r243}, %rd88;
	mov.b64 	{%r244, %r245}, %rd87;
	mov.b32 	%f255, %r245;
	mov.b32 	%f256, %r244;
	mov.b32 	%f257, %r243;
	mov.b32 	%f258, %r242;
	add.s64 	%rd92, %rd89, 4096;
	// begin inline asm
	ld.global.nc.v2.u64 {%rd90, %rd91}, [%rd92];
	// end inline asm
	mov.b64 	{%r246, %r247}, %rd91;
	mov.b64 	{%r248, %r249}, %rd90;
	mov.b32 	%f259, %r249;
	mov.b32 	%f260, %r248;
	mov.b32 	%f261, %r247;
	mov.b32 	%f262, %r246;
	add.s64 	%rd95, %rd89, 8192;
	// begin inline asm
	ld.global.nc.v2.u64 {%rd93, %rd94}, [%rd95];
	// end inline asm
	mov.b64 	{%r250, %r251}, %rd94;
	mov.b64 	{%r252, %r253}, %rd93;
	mov.b32 	%f263, %r253;
	mov.b32 	%f264, %r252;
	mov.b32 	%f265, %r251;
	mov.b32 	%f266, %r250;
	add.s64 	%rd98, %rd89, 12288;
	// begin inline asm
	ld.global.nc.v2.u64 {%rd96, %rd97}, [%rd98];
	// end inline asm
	mov.b64 	{%r254, %r255}, %rd97;
	mov.b64 	{%r256, %r257}, %rd96;
	mov.b32 	%f267, %r257;
	mov.b32 	%f268, %r256;
	mov.b32 	%f269, %r255;
	mov.b32 	%f270, %r254;
	mul.f32 	%f271, %f404, %f256;
	mul.f32 	%f272, %f255, %f258;
	mul.f32 	%f273, %f257, %f260;
	mul.f32 	%f274, %f259, %f262;
	mul.f32 	%f275, %f261, %f264;
	mul.f32 	%f276, %f263, %f266;
	mul.f32 	%f277, %f265, %f268;
	mul.f32 	%f278, %f267, %f270;
	mul.f32 	%f279, %f271, %f272;
	mul.f32 	%f280, %f273, %f274;
	mul.f32 	%f281, %f275, %f276;
	mul.f32 	%f282, %f277, %f278;
	mul.f32 	%f283, %f279, %f280;
	mul.f32 	%f284, %f281, %f282;
	mul.f32 	%f285, %f283, %f284;
	mul.f32 	%f404, %f285, %f269;
	sub.s32 	%r258, %r67, %r387;
	setp.lt.s32 	%p51, %r258, 4096;
	@%p51 bra 	$L__BB7_34;
	add.s32 	%r387, %r387, 4096;
	setp.le.s32 	%p52, %r387, %r14;
	@%p52 bra 	$L__BB7_24;
$L__BB7_26:
	setp.le.s32 	%p53, %r67, %r387;
	@%p53 bra 	$L__BB7_34;
	sub.s32 	%r18, %r67, %r387;
	setp.ge.s32 	%p54, %r13, %r18;
	@%p54 bra 	$L__BB7_34;
	not.b32 	%r259, %r13;
	add.s32 	%r260, %r67, %r259;
	sub.s32 	%r19, %r260, %r387;
	and.b32  	%r261, %r19, 768;
	setp.eq.s32 	%p55, %r261, 768;
	mov.u32 	%r391, %r13;
	@%p55 bra 	$L__BB7_31;
	add.s32 	%r389, %r13, %r387;
	shr.u32 	%r262, %r19, 8;
	add.s32 	%r263, %r262, 1;
	and.b32  	%r264, %r263, 3;
	neg.s32 	%r388, %r264;
	mov.u32 	%r391, %r13;
$L__BB7_30:
	.pragma "nounroll";
	mul.wide.u32 	%rd101, %r389, 4;
	add.s64 	%rd100, %rd16, %rd101;
	// begin inline asm
	ld.global.nc.u32 %r265, [%rd100];
	// end inline asm
	mov.b32 	%f287, %r265;
	mul.f32 	%f404, %f404, %f287;
	add.s32 	%r391, %r391, 256;
	add.s32 	%r389, %r389, 256;
	add.s32 	%r388, %r388, 1;
	setp.ne.s32 	%p56, %r388, 0;
	@%p56 bra 	$L__BB7_30;
$L__BB7_31:
	setp.lt.u32 	%p57, %r19, 768;
	@%p57 bra 	$L__BB7_34;
	cvt.u64.u32 	%rd102, %r391;
	cvt.u64.u32 	%rd103, %r387;
	add.s64 	%rd104, %rd102, %rd103;
	shl.b64 	%rd105, %rd104, 2;
	add.s64 	%rd106, %rd105, %rd16;
	add.s64 	%rd122, %rd106, 2048;
	add.s32 	%r392, %r391, %r387;
$L__BB7_33:
	mul.wide.u32 	%rd111, %r392, 4;
	add.s64 	%rd107, %rd16, %rd111;
	// begin inline asm
	ld.global.nc.u32 %r266, [%rd107];
	// end inline asm
	mov.b32 	%f288, %r266;
	mul.f32 	%f289, %f404, %f288;
	add.s64 	%rd108, %rd122, -1024;
	// begin inline asm
	ld.global.nc.u32 %r267, [%rd108];
	// end inline asm
	mov.b32 	%f290, %r267;
	mul.f32 	%f291, %f289, %f290;
	// begin inline asm
	ld.global.nc.u32 %r268, [%rd122];
	// end inline asm
	mov.b32 	%f292, %r268;
	mul.f32 	%f293, %f291, %f292;
	add.s64 	%rd110, %rd122, 1024;
	// begin inline asm
	ld.global.nc.u32 %r269, [%rd110];
	// end inline asm
	mov.b32 	%f294, %r269;
	mul.f32 	%f404, %f293, %f294;
	add.s32 	%r391, %r391, 1024;
	add.s64 	%rd122, %rd122, 4096;
	add.s32 	%r392, %r392, 1024;
	setp.lt.s32 	%p58, %r391, %r18;
	@%p58 bra 	$L__BB7_33;
$L__BB7_34:
	// begin inline asm
	mov.u32 %r270, %laneid;
	// end inline asm
	mov.b32 	%r272, %f404;
	mov.b32 	%r273, 1;
	mov.b32 	%r294, 31;
	mov.b32 	%r295, -1;
	// begin inline asm
	shfl.sync.down.b32 %r271, %r272, %r273, %r294, %r295;
	// end inline asm
	setp.gt.s32 	%p59, %r270, 30;
	mov.b32 	%f295, %r271;
	mul.f32 	%f296, %f404, %f295;
	selp.f32 	%f297, %f404, %f296, %p59;
	mov.b32 	%r277, %f297;
	mov.b32 	%r278, 2;
	// begin inline asm
	shfl.sync.down.b32 %r276, %r277, %r278, %r294, %r295;
	// end inline asm
	setp.gt.s32 	%p60, %r270, 29;
	mov.b32 	%f298, %r276;
	mul.f32 	%f299, %f297, %f298;
	selp.f32 	%f300, %f297, %f299, %p60;
	mov.b32 	%r282, %f300;
	mov.b32 	%r283, 4;
	// begin inline asm
	shfl.sync.down.b32 %r281, %r282, %r283, %r294, %r295;
	// end inline asm
	setp.gt.s32 	%p61, %r270, 27;
	mov.b32 	%f301, %r281;
	mul.f32 	%f302, %f300, %f301;
	selp.f32 	%f303, %f300, %f302, %p61;
	mov.b32 	%r287, %f303;
	mov.b32 	%r288, 8;
	// begin inline asm
	shfl.sync.down.b32 %r286, %r287, %r288, %r294, %r295;
	// end inline asm
	setp.gt.s32 	%p62, %r270, 23;
	mov.b32 	%f304, %r286;
	mul.f32 	%f305, %f303, %f304;
	selp.f32 	%f306, %f303, %f305, %p62;
	mov.b32 	%r292, %f306;
	mov.b32 	%r293, 16;
	// begin inline asm
	shfl.sync.down.b32 %r291, %r292, %r293, %r294, %r295;
	// end inline asm
	setp.gt.s32 	%p63, %r270, 15;
	mov.b32 	%f307, %r291;
	mul.f32 	%f26, %f306, %f307;
	selp.f32 	%f418, %f306, %f26, %p63;
	setp.ne.s32 	%p64, %r270, 0;
	@%p64 bra 	$L__BB7_36;
	shr.u32 	%r296, %r13, 3;
	and.b32  	%r297, %r296, 124;
	mov.u32 	%r298, _ZZN3cub18CUB_300001_SM_10006detail6reduce28DeviceReduceSingleTileKernelINS2_10policy_hubIfyN4cuda3std3__410multipliesIfEEE10Policy1000EPfSC_iS9_ffNS7_10__identityEEEvT0_T1_T2_T3_T4_T6_E12temp_storage;
	add.s32 	%r299, %r298, %r297;
	st.shared.f32 	[%r299+8], %f26;
$L__BB7_36:
	bar.sync 	0;
	setp.ne.s32 	%p65, %r13, 0;
	@%p65 bra 	$L__BB7_72;
	ld.shared.f32 	%f308, [_ZZN3cub18CUB_300001_SM_10006detail6reduce28DeviceReduceSingleTileKernelINS2_10policy_hubIfyN4cuda3std3__410multipliesIfEEE10Policy1000EPfSC_iS9_ffNS7_10__identityEEEvT0_T1_T2_T3_T4_T6_E12temp_storage+12];
	mul.f32 	%f309, %f418, %f308;
	ld.shared.f32 	%f310, [_ZZN3cub18CUB_300001_SM_10006detail6reduce28DeviceReduceSingleTileKernelINS2_10policy_hubIfyN4cuda3std3__410multipliesIfEEE10Policy1000EPfSC_iS9_ffNS7_10__identityEEEvT0_T1_T2_T3_T4_T6_E12temp_storage+16];
	mul.f32 	%f311, %f309, %f310;
	ld.shared.f32 	%f312, [_ZZN3cub18CUB_300001_SM_10006detail6reduce28DeviceReduceSingleTileKernelINS2_10policy_hubIfyN4cuda3std3__410multipliesIfEEE10Policy1000EPfSC_iS9_ffNS7_10__identityEEEvT0_T1_T2_T3_T4_T6_E12temp_storage+20];
	mul.f32 	%f313, %f311, %f312;
	ld.shared.f32 	%f314, [_ZZN3cub18CUB_300001_SM_10006detail6reduce28DeviceReduceSingleTileKernelINS2_10policy_hubIfyN4cuda3std3__410multipliesIfEEE10Policy1000EPfSC_iS9_ffNS7_10__identityEEEvT0_T1_T2_T3_T4_T6_E12temp_storage+24];
	mul.f32 	%f315, %f313, %f314;
	ld.shared.f32 	%f316, [_ZZN3cub18CUB_300001_SM_10006detail6reduce28DeviceReduceSingleTileKernelINS2_10policy_hubIfyN4cuda3std3__410multipliesIfEEE10Policy1000EPfSC_iS9_ffNS7_10__identityEEEvT0_T1_T2_T3_T4_T6_E12temp_storage+28];
	mul.f32 	%f317, %f315, %f316;
	ld.shared.f32 	%f318, [_ZZN3cub18CUB_300001_SM_10006detail6reduce28DeviceReduceSingleTileKernelINS2_10policy_hubIfyN4cuda3std3__410multipliesIfEEE10Policy1000EPfSC_iS9_ffNS7_10__identityEEEvT0_T1_T2_T3_T4_T6_E12temp_storage+32];
	mul.f32 	%f319, %f317, %f318;
	ld.shared.f32 	%f320, [_ZZN3cub18CUB_300001_SM_10006detail6reduce28DeviceReduceSingleTileKernelINS2_10policy_hubIfyN4cuda3std3__410multipliesIfEEE10Policy1000EPfSC_iS9_ffNS7_10__identityEEEvT0_T1_T2_T3_T4_T6_E12temp_storage+36];
	mul.f32 	%f418, %f319, %f320;
	bra.uni 	$L__BB7_72;
$L__BB7_38:
	setp.gt.s32 	%p3, %r67, 4095;
	@%p3 bra 	$L__BB7_56;
	mov.u32 	%r34, %tid.x;
	setp.ge.s32 	%p20, %r34, %r67;
	mov.f32 	%f410, 0f00000000;
	mov.u32 	%r397, %r34;
	@%p20 bra 	$L__BB7_41;
	mul.wide.u32 	%rd66, %r34, 4;
	add.s64 	%rd65, %rd16, %rd66;
	// begin inline asm
	ld.global.nc.u32 %r144, [%rd65];
	// end inline asm
	mov.b32 	%f410, %r144;
	add.s32 	%r397, %r34, 256;
$L__BB7_41:
	setp.ge.s32 	%p21, %r397, %r67;
	@%p21 bra 	$L__BB7_47;
	not.b32 	%r145, %r397;
	add.s32 	%r37, %r67, %r145;
	and.b32  	%r146, %r37, 768;
	setp.eq.s32 	%p22, %r146, 768;
	@%p22 bra 	$L__BB7_45;
	mul.wide.u32 	%rd67, %r397, 4;
	add.s64 	%rd123, %rd16, %rd67;
	shr.u32 	%r147, %r37, 8;
	add.s32 	%r148, %r147, 1;
	and.b32  	%r149, %r148, 3;
	neg.s32 	%r395, %r149;
$L__BB7_44:
	.pragma "nounroll";
	// begin inline asm
	ld.global.nc.u32 %r150, [%rd123];
	// end inline asm
	mov.b32 	%f157, %r150;
	mul.f32 	%f410, %f410, %f157;
	add.s32 	%r397, %r397, 256;
	add.s64 	%rd123, %rd123, 1024;
	add.s32 	%r395, %r395, 1;
	setp.ne.s32 	%p23, %r395, 0;
	@%p23 bra 	$L__BB7_44;
$L__BB7_45:
	setp.lt.u32 	%p24, %r37, 768;
	@%p24 bra 	$L__BB7_47;
$L__BB7_46:
	mul.wide.s32 	%rd73, %r397, 4;
	add.s64 	%rd69, %rd16, %rd73;
	// begin inline asm
	ld.global.nc.u32 %r151, [%rd69];
	// end inline asm
	mov.b32 	%f158, %r151;
	mul.f32 	%f159, %f410, %f158;
	add.s64 	%rd70, %rd69, 1024;
	// begin inline asm
	ld.global.nc.u32 %r152, [%rd70];
	// end inline asm
	mov.b32 	%f160, %r152;
	mul.f32 	%f161, %f159, %f160;
	add.s64 	%rd71, %rd69, 2048;
	// begin inline asm
	ld.global.nc.u32 %r153, [%rd71];
	// end inline asm
	mov.b32 	%f162, %r153;
	mul.f32 	%f163, %f161, %f162;
	add.s64 	%rd72, %rd69, 3072;
	// begin inline asm
	ld.global.nc.u32 %r154, [%rd72];
	// end inline asm
	mov.b32 	%f164, %r154;
	mul.f32 	%f410, %f163, %f164;
	add.s32 	%r397, %r397, 1024;
	setp.lt.s32 	%p25, %r397, %r67;
	@%p25 bra 	$L__BB7_46;
$L__BB7_47:
	setp.lt.s32 	%p26, %r67, 256;
	@%p26 bra 	$L__BB7_52;
	// begin inline asm
	mov.u32 %r193, %laneid;
	// end inline asm
	mov.b32 	%r195, %f410;
	mov.b32 	%r196, 1;
	mov.b32 	%r217, 31;
	mov.b32 	%r218, -1;
	// begin inline asm
	shfl.sync.down.b32 %r194, %r195, %r196, %r217, %r218;
	// end inline asm
	setp.gt.s32 	%p42, %r193, 30;
	mov.b32 	%f199, %r194;
	mul.f32 	%f200, %f410, %f199;
	selp.f32 	%f201, %f410, %f200, %p42;
	mov.b32 	%r200, %f201;
	mov.b32 	%r201, 2;
	// begin inline asm
	shfl.sync.down.b32 %r199, %r200, %r201, %r217, %r218;
	// end inline asm
	setp.gt.s32 	%p43, %r193, 29;
	mov.b32 	%f202, %r199;
	mul.f32 	%f203, %f201, %f202;
	selp.f32 	%f204, %f201, %f203, %p43;
	mov.b32 	%r205, %f204;
	mov.b32 	%r206, 4;
	// begin inline asm
	shfl.sync.down.b32 %r204, %r205, %r206, %r217, %r218;
	// end inline asm
	setp.gt.s32 	%p44, %r193, 27;
	mov.b32 	%f205, %r204;
	mul.f32 	%f206, %f204, %f205;
	selp.f32 	%f207, %f204, %f206, %p44;
	mov.b32 	%r210, %f207;
	mov.b32 	%r211, 8;
	// begin inline asm
	shfl.sync.down.b32 %r209, %r210, %r211, %r217, %r218;
	// end inline asm
	setp.gt.s32 	%p45, %r193, 23;
	mov.b32 	%f208, %r209;
	mul.f32 	%f209, %f207, %f208;
	selp.f32 	%f210, %f207, %f209, %p45;
	mov.b32 	%r215, %f210;
	mov.b32 	%r216, 16;
	// begin inline asm
	shfl.sync.down.b32 %r214, %r215, %r216, %r217, %r218;
	// end inline asm
	setp.gt.s32 	%p46, %r193, 15;
	mov.b32 	%f211, %r214;
	mul.f32 	%f38, %f210, %f211;
	selp.f32 	%f418, %f210, %f38, %p46;
	setp.ne.s32 	%p47, %r193, 0;
	@%p47 bra 	$L__BB7_50;
	shr.u32 	%r219, %r34, 3;
	and.b32  	%r220, %r219, 124;
	mov.u32 	%r221, _ZZN3cub18CUB_300001_SM_10006detail6reduce28DeviceReduceSingleTileKernelINS2_10policy_hubIfyN4cuda3std3__410multipliesIfEEE10Policy1000EPfSC_iS9_ffNS7_10__identityEEEvT0_T1_T2_T3_T4_T6_E12temp_storage;
	add.s32 	%r222, %r221, %r220;
	st.shared.f32 	[%r222+8], %f38;
$L__BB7_50:
	bar.sync 	0;
	setp.ne.s32 	%p48, %r34, 0;
	@%p48 bra 	$L__BB7_72;
	ld.shared.f32 	%f212, [_ZZN3cub18CUB_300001_SM_10006detail6reduce28DeviceReduceSingleTileKernelINS2_10policy_hubIfyN4cuda3std3__410multipliesIfEEE10Policy1000EPfSC_iS9_ffNS7_10__identityEEEvT0_T1_T2_T3_T4_T6_E12temp_storage+12];
	mul.f32 	%f213, %f418, %f212;
	ld.shared.f32 	%f214, [_ZZN3cub18CUB_300001_SM_10006detail6reduce28DeviceReduceSingleTileKernelINS2_10policy_hubIfyN4cuda3std3__410multipliesIfEEE10Policy1000EPfSC_iS9_ffNS7_10__identityEEEvT0_T1_T2_T3_T4_T6_E12temp_storage+16];
	mul.f32 	%f215, %f213, %f214;
	ld.shared.f32 	%f216, [_ZZN3cub18CUB_300001_SM_10006detail6reduce28DeviceReduceSingleTileKernelINS2_10policy_hubIfyN4cuda3std3__410multipliesIfEEE10Policy1000EPfSC_iS9_ffNS7_10__identityEEEvT0_T1_T2_T3_T4_T6_E12temp_storage+20];
	mul.f32 	%f217, %f215, %f216;
	ld.shared.f32 	%f218, [_ZZN3cub18CUB_300001_SM_10006detail6reduce28DeviceReduceSingleTileKernelINS2_10policy_hubIfyN4cuda3std3__410multipliesIfEEE10Policy1000EPfSC_iS9_ffNS7_10__identityEEEvT0_T1_T2_T3_T4_T6_E12temp_storage+24];
	mul.f32 	%f219, %f217, %f218;
	ld.shared.f32 	%f220, [_ZZN3cub18CUB_300001_SM_10006detail6reduce28DeviceReduceSingleTileKernelINS2_10policy_hubIfyN4cuda3std3__410multipliesIfEEE10Policy1000EPfSC_iS9_ffNS7_10__identityEEEvT0_T1_T2_T3_T4_T6_E12temp_storage+28];
	mul.f32 	%f221, %f219, %f220;
	ld.shared.f32 	%f222, [_ZZN3cub18CUB_300001_SM_10006detail6reduce28DeviceReduceSingleTileKernelINS2_10policy_hubIfyN4cuda3std3__410multipliesIfEEE10Policy1000EPfSC_iS9_ffNS7_10__identityEEEvT0_T1_T2_T3_T4_T6_E12temp_storage+32];
	mul.f32 	%f223, %f221, %f222;
	ld.shared.f32 	%f224, [_ZZN3cub18CUB_300001_SM_10006detail6reduce28DeviceReduceSingleTileKernelINS2_10policy_hubIfyN4cuda3std3__410multipliesIfEEE10Policy1000EPfSC_iS9_ffNS7_10__identityEEEvT0_T1_T2_T3_T4_T6_E12temp_storage+36];
	mul.f32 	%f418, %f223, %f224;
	bra.uni 	$L__BB7_72;
$L__BB7_52:
	// begin inline asm
	mov.u32 %r155, %laneid;
	// end inline asm
	and.b32  	%r181, %r34, 992;
	add.s32 	%r182, %r181, 32;
	setp.gt.s32 	%p27, %r182, %r67;
	not.b32 	%r183, %r181;
	add.s32 	%r184, %r67, %r183;
	selp.b32 	%r179, %r184, 31, %p27;
	mov.b32 	%r157, %f410;
	mov.b32 	%r158, 1;
	mov.b32 	%r180, -1;
	// begin inline asm
	shfl.sync.down.b32 %r156, %r157, %r158, %r179, %r180;
	// end inline asm
	setp.lt.s32 	%p28, %r155, %r179;
	mov.b32 	%f165, %r156;
	mul.f32 	%f166, %f410, %f165;
	selp.f32 	%f167, %f166, %f410, %p28;
	mov.b32 	%r162, %f167;
	mov.b32 	%r163, 2;
	// begin inline asm
	shfl.sync.down.b32 %r161, %r162, %r163, %r179, %r180;
	// end inline asm
	add.s32 	%r185, %r155, 2;
	setp.gt.s32 	%p29, %r185, %r179;
	mov.b32 	%f168, %r161;
	mul.f32 	%f169, %f167, %f168;
	selp.f32 	%f170, %f167, %f169, %p29;
	mov.b32 	%r167, %f170;
	mov.b32 	%r168, 4;
	// begin inline asm
	shfl.sync.down.b32 %r166, %r167, %r168, %r179, %r180;
	// end inline asm
	add.s32 	%r186, %r155, 4;
	setp.gt.s32 	%p30, %r186, %r179;
	mov.b32 	%f171, %r166;
	mul.f32 	%f172, %f170, %f171;
	selp.f32 	%f173, %f170, %f172, %p30;
	mov.b32 	%r172, %f173;
	mov.b32 	%r173, 8;
	// begin inline asm
	shfl.sync.down.b32 %r171, %r172, %r173, %r179, %r180;
	// end inline asm
	add.s32 	%r187, %r155, 8;
	setp.gt.s32 	%p31, %r187, %r179;
	mov.b32 	%f174, %r171;
	mul.f32 	%f175, %f173, %f174;
	selp.f32 	%f176, %f173, %f175, %p31;
	mov.b32 	%r177, %f176;
	mov.b32 	%r178, 16;
	// begin inline asm
	shfl.sync.down.b32 %r176, %r177, %r178, %r179, %r180;
	// end inline asm
	add.s32 	%r188, %r155, 16;
	setp.gt.s32 	%p32, %r188, %r179;
	mov.b32 	%f177, %r176;
	mul.f32 	%f178, %f176, %f177;
	selp.f32 	%f418, %f176, %f178, %p32;
	setp.ne.s32 	%p33, %r155, 0;
	@%p33 bra 	$L__BB7_54;
	shr.u32 	%r189, %r34, 3;
	and.b32  	%r190, %r189, 124;
	mov.u32 	%r191, _ZZN3cub18CUB_300001_SM_10006detail6reduce28DeviceReduceSingleTileKernelINS2_10policy_hubIfyN4cuda3std3__410multipliesIfEEE10Policy1000EPfSC_iS9_ffNS7_10__identityEEEvT0_T1_T2_T3_T4_T6_E12temp_storage;
	add.s32 	%r192, %r191, %r190;
	st.shared.f32 	[%r192+8], %f418;
$L__BB7_54:
	bar.sync 	0;
	setp.ne.s32 	%p34, %r34, 0;
	@%p34 bra 	$L__BB7_72;
	setp.gt.s32 	%p35, %r67, 32;
	ld.shared.f32 	%f179, [_ZZN3cub18CUB_300001_SM_10006detail6reduce28DeviceReduceSingleTileKernelINS2_10policy_hubIfyN4cuda3std3__410multipliesIfEEE10Policy1000EPfSC_iS9_ffNS7_10__identityEEEvT0_T1_T2_T3_T4_T6_E12temp_storage+12];
	mul.f32 	%f180, %f418, %f179;
	selp.f32 	%f181, %f180, %f418, %p35;
	setp.gt.s32 	%p36, %r67, 64;
	ld.shared.f32 	%f182, [_ZZN3cub18CUB_300001_SM_10006detail6reduce28DeviceReduceSingleTileKernelINS2_10policy_hubIfyN4cuda3std3__410multipliesIfEEE10Policy1000EPfSC_iS9_ffNS7_10__identityEEEvT0_T1_T2_T3_T4_T6_E12temp_storage+16];
	mul.f32 	%f183, %f182, %f181;
	selp.f32 	%f184, %f183, %f181, %p36;
	setp.gt.s32 	%p37, %r67, 96;
	ld.shared.f32 	%f185, [_ZZN3cub18CUB_300001_SM_10006detail6reduce28DeviceReduceSingleTileKernelINS2_10policy_hubIfyN4cuda3std3__410multipliesIfEEE10Policy1000EPfSC_iS9_ffNS7_10__identityEEEvT0_T1_T2_T3_T4_T6_E12temp_storage+20];
	mul.f32 	%f186, %f185, %f184;
	selp.f32 	%f187, %f186, %f184, %p37;
	setp.gt.s32 	%p38, %r67, 128;
	ld.shared.f32 	%f188, [_ZZN3cub18CUB_300001_SM_10006detail6reduce28DeviceReduceSingleTileKernelINS2_10policy_hubIfyN4cuda3std3__410multipliesIfEEE10Policy1000EPfSC_iS9_ffNS7_10__identityEEEvT0_T1_T2_T3_T4_T6_E12temp_storage+24];
	mul.f32 	%f189, %f188, %f187;
	selp.f32 	%f190, %f189, %f187, %p38;
	setp.gt.s32 	%p39, %r67, 160;
	ld.shared.f32 	%f191, [_ZZN3cub18CUB_300001_SM_10006detail6reduce28DeviceReduceSingleTileKernelINS2_10policy_hubIfyN4cuda3std3__410multipliesIfEEE10Policy1000EPfSC_iS9_ffNS7_10__identityEEEvT0_T1_T2_T3_T4_T6_E12temp_storage+28];
	mul.f32 	%f192, %f191, %f190;
	selp.f32 	%f193, %f192, %f190, %p39;
	setp.gt.s32 	%p40, %r67, 192;
	ld.shared.f32 	%f194, [_ZZN3cub18CUB_300001_SM_10006detail6reduce28DeviceReduceSingleTileKernelINS2_10policy_hubIfyN4cuda3std3__410multipliesIfEEE10Policy1000EPfSC_iS9_ffNS7_10__identityEEEvT0_T1_T2_T3_T4_T6_E12temp_storage+32];
	mul.f32 	%f195, %f194, %f193;
	selp.f32 	%f196, %f195, %f193, %p40;
	setp.gt.s32 	%p41, %r67, 224;
	ld.shared.f32 	%f197, [_ZZN3cub18CUB_300001_SM_10006detail6reduce28DeviceReduceSingleTileKernelINS2_10policy_hubIfyN4cuda3std3__410multipliesIfEEE10Policy1000EPfSC_iS9_ffNS7_10__identityEEEvT0_T1_T2_T3_T4_T6_E12temp_storage+36];
	mul.f32 	%f198, %f197, %f196;
	selp.f32 	%f418, %f198, %f196, %p41;
	bra.uni 	$L__BB7_72;
$L__BB7_56:
	mov.u32 	%r46, %tid.x;
	mul.wide.u32 	%rd35, %r46, 4;
	add.s64 	%rd19, %rd16, %rd35;
	// begin inline asm
	ld.global.nc.u32 %r68, [%rd19];
	// end inline asm
	mov.b32 	%f59, %r68;
	add.s64 	%rd20, %rd19, 1024;
	// begin inline asm
	ld.global.nc.u32 %r69, [%rd20];
	// end inline asm
	mov.b32 	%f60, %r69;
	add.s64 	%rd21, %rd19, 2048;
	// begin inline asm
	ld.global.nc.u32 %r70, [%rd21];
	// end inline asm
	mov.b32 	%f61, %r70;
	add.s64 	%rd22, %rd19, 3072;
	// begin inline asm
	ld.global.nc.u32 %r71, [%rd22];
	// end inline asm
	mov.b32 	%f62, %r71;
	add.s64 	%rd23, %rd19, 4096;
	// begin inline asm
	ld.global.nc.u32 %r72, [%rd23];
	// end inline asm
	mov.b32 	%f63, %r72;
	add.s64 	%rd24, %rd19, 5120;
	// begin inline asm
	ld.global.nc.u32 %r73, [%rd24];
	// end inline asm
	mov.b32 	%f64, %r73;
	add.s64 	%rd25, %rd19, 6144;
	// begin inline asm
	ld.global.nc.u32 %r74, [%rd25];
	// end inline asm
	mov.b32 	%f65, %r74;
	add.s64 	%rd26, %rd19, 7168;
	// begin inline asm
	ld.global.nc.u32 %r75, [%rd26];
	// end inline asm
	mov.b32 	%f66, %r75;
	add.s64 	%rd27, %rd19, 8192;
	// begin inline asm
	ld.global.nc.u32 %r76, [%rd27];
	// end inline asm
	mov.b32 	%f67, %r76;
	add.s64 	%rd28, %rd19, 9216;
	// begin inline asm
	ld.global.nc.u32 %r77, [%rd28];
	// end inline asm
	mov.b32 	%f68, %r77;
	add.s64 	%rd29, %rd19, 10240;
	// begin inline asm
	ld.global.nc.u32 %r78, [%rd29];
	// end inline asm
	mov.b32 	%f69, %r78;
	add.s64 	%rd30, %rd19, 11264;
	// begin inline asm
	ld.global.nc.u32 %r79, [%rd30];
	// end inline asm
	mov.b32 	%f70, %r79;
	add.s64 	%rd31, %rd19, 12288;
	// begin inline asm
	ld.global.nc.u32 %r80, [%rd31];
	// end inline asm
	mov.b32 	%f71, %r80;
	add.s64 	%rd32, %rd19, 13312;
	// begin inline asm
	ld.global.nc.u32 %r81, [%rd32];
	// end inline asm
	mov.b32 	%f72, %r81;
	add.s64 	%rd33, %rd19, 14336;
	// begin inline asm
	ld.global.nc.u32 %r82, [%rd33];
	// end inline asm
	mov.b32 	%f73, %r82;
	add.s64 	%rd34, %rd19, 15360;
	// begin inline asm
	ld.global.nc.u32 %r83, [%rd34];
	// end inline asm
	mov.b32 	%f74, %r83;
	mul.f32 	%f75, %f59, %f60;
	mul.f32 	%f76, %f61, %f62;
	mul.f32 	%f77, %f63, %f64;
	mul.f32 	%f78, %f65, %f66;
	mul.f32 	%f79, %f67, %f68;
	mul.f32 	%f80, %f69, %f70;
	mul.f32 	%f81, %f71, %f72;
	mul.f32 	%f82, %f73, %f74;
	mul.f32 	%f83, %f75, %f76;
	mul.f32 	%f84, %f77, %f78;
	mul.f32 	%f85, %f79, %f80;
	mul.f32 	%f86, %f81, %f82;
	mul.f32 	%f87, %f83, %f84;
	mul.f32 	%f88, %f85, %f86;
	mul.f32 	%f417, %f87, %f88;
	setp.lt.u32 	%p4, %r67, 8192;
	mov.b32 	%r400, 4096;
	@%p4 bra 	$L__BB7_60;
	add.s32 	%r47, %r67, -4096;
	mov.b32 	%r400, 4096;
$L__BB7_58:
	mul.wide.s32 	%rd52, %r400, 4;
	add.s64 	%rd36, %rd19, %rd52;
	// begin inline asm
	ld.global.nc.u32 %r86, [%rd36];
	// end inline asm
	mov.b32 	%f89, %r86;
	add.s64 	%rd37, %rd36, 1024;
	// begin inline asm
	ld.global.nc.u32 %r87, [%rd37];
	// end inline asm
	mov.b32 	%f90, %r87;
	add.s64 	%rd38, %rd36, 2048;
	// begin inline asm
	ld.global.nc.u32 %r88, [%rd38];
	// end inline asm
	mov.b32 	%f91, %r88;
	add.s64 	%rd39, %rd36, 3072;
	// begin inline asm
	ld.global.nc.u32 %r89, [%rd39];
	// end inline asm
	mov.b32 	%f92, %r89;
	add.s64 	%rd40, %rd36, 4096;
	// begin inline asm
	ld.global.nc.u32 %r90, [%rd40];
	// end inline asm
	mov.b32 	%f93, %r90;
	add.s64 	%rd41, %rd36, 5120;
	// begin inline asm
	ld.global.nc.u32 %r91, [%rd41];
	// end inline asm
	mov.b32 	%f94, %r91;
	add.s64 	%rd42, %rd36, 6144;
	// begin inline asm
	ld.global.nc.u32 %r92, [%rd42];
	// end inline asm
	mov.b32 	%f95, %r92;
	add.s64 	%rd43, %rd36, 7168;
	// begin inline asm
	ld.global.nc.u32 %r93, [%rd43];
	// end inline asm
	mov.b32 	%f96, %r93;
	add.s64 	%rd44, %rd36, 8192;
	// begin inline asm
	ld.global.nc.u32 %r94, [%rd44];
	// end inline asm
	mov.b32 	%f97, %r94;
	add.s64 	%rd45, %rd36, 9216;
	// begin inline asm
	ld.global.nc.u32 %r95, [%rd45];
	// end inline asm
	mov.b32 	%f98, %r95;
	add.s64 	%rd46, %rd36, 10240;
	// begin inline asm
	ld.global.nc.u32 %r96, [%rd46];
	// end inline asm
	mov.b32 	%f99, %r96;
	add.s64 	%rd47, %rd36, 11264;
	// begin inline asm
	ld.global.nc.u32 %r97, [%rd47];
	// end inline asm
	mov.b32 	%f100, %r97;
	add.s64 	%rd48, %rd36, 12288;
	// begin inline asm
	ld.global.nc.u32 %r98, [%rd48];
	// end inline asm
	mov.b32 	%f101, %r98;
	add.s64 	%rd49, %rd36, 13312;
	// begin inline asm
	ld.global.nc.u32 %r99, [%rd49];
	// end inline asm
	mov.b32 	%f102, %r99;
	add.s64 	%rd50, %rd36, 14336;
	// begin inline asm
	ld.global.nc.u32 %r100, [%rd50];
	// end inline asm
	mov.b32 	%f103, %r100;
	add.s64 	%rd51, %rd36, 15360;
	// begin inline asm
	ld.global.nc.u32 %r101, [%rd51];
	// end inline asm
	mov.b32 	%f104, %r101;
	mul.f32 	%f105, %f417, %f89;
	mul.f32 	%f106, %f90, %f91;
	mul.f32 	%f107, %f92, %f93;
	mul.f32 	%f108, %f94, %f95;
	mul.f32 	%f109, %f96, %f97;
	mul.f32 	%f110, %f98, %f99;
	mul.f32 	%f111, %f100, %f101;
	mul.f32 	%f112, %f102, %f103;
	mul.f32 	%f113, %f105, %f106;
	mul.f32 	%f114, %f107, %f108;
	mul.f32 	%f115, %f109, %f110;
	mul.f32 	%f116, %f111, %f112;
	mul.f32 	%f117, %f113, %f114;
	mul.f32 	%f118, %f115, %f116;
	mul.f32 	%f119, %f117, %f118;
	mul.f32 	%f417, %f119, %f104;
	sub.s32 	%r102, %r67, %r400;
	setp.lt.s32 	%p5, %r102, 4096;
	@%p5 bra 	$L__BB7_68;
	add.s32 	%r400, %r400, 4096;
	setp.le.s32 	%p6, %r400, %r47;
	@%p6 bra 	$L__BB7_58;
$L__BB7_60:
	setp.le.s32 	%p7, %r67, %r400;
	@%p7 bra 	$L__BB7_68;
	sub.s32 	%r51, %r67, %r400;
	setp.ge.s32 	%p8, %r46, %r51;
	@%p8 bra 	$L__BB7_68;
	not.b32 	%r103, %r46;
	add.s32 	%r104, %r67, %r103;
	sub.s32 	%r52, %r104, %r400;
	and.b32  	%r105, %r52, 768;
	setp.eq.s32 	%p9, %r105, 768;
	mov.u32 	%r404, %r46;
	@%p9 bra 	$L__BB7_65;
	add.s32 	%r402, %r46, %r400;
	shr.u32 	%r106, %r52, 8;
	add.s32 	%r107, %r106, 1;
	and.b32  	%r108, %r107, 3;
	neg.s32 	%r401, %r108;
	mov.u32 	%r404, %r46;
$L__BB7_64:
	.pragma "nounroll";
	mul.wide.u32 	%rd54, %r402, 4;
	add.s64 	%rd53, %rd16, %rd54;
	// begin inline asm
	ld.global.nc.u32 %r109, [%rd53];
	// end inline asm
	mov.b32 	%f121, %r109;
	mul.f32 	%f417, %f417, %f121;
	add.s32 	%r404, %r404, 256;
	add.s32 	%r402, %r402, 256;
	add.s32 	%r401, %r401, 1;
	setp.ne.s32 	%p10, %r401, 0;
	@%p10 bra 	$L__BB7_64;
$L__BB7_65:
	setp.lt.u32 	%p11, %r52, 768;
	@%p11 bra 	$L__BB7_68;
	cvt.u64.u32 	%rd55, %r404;
	cvt.u64.u32 	%rd56, %r400;
	add.s64 	%rd57, %rd55, %rd56;
	shl.b64 	%rd58, %rd57, 2;
	add.s64 	%rd59, %rd58, %rd16;
	add.s64 	%rd124, %rd59, 2048;
	add.s32 	%r405, %r404, %r400;
$L__BB7_67:
	mul.wide.u32 	%rd64, %r405, 4;
	add.s64 	%rd60, %rd16, %rd64;
	// begin inline asm
	ld.global.nc.u32 %r110, [%rd60];
	// end inline asm
	mov.b32 	%f122, %r110;
	mul.f32 	%f123, %f417, %f122;
	add.s64 	%rd61, %rd124, -1024;
	// begin inline asm
	ld.global.nc.u32 %r111, [%rd61];
	// end inline asm
	mov.b32 	%f124, %r111;
	mul.f32 	%f125, %f123, %f124;
	// begin inline asm
	ld.global.nc.u32 %r112, [%rd124];
	// end inline asm
	mov.b32 	%f126, %r112;
	mul.f32 	%f127, %f125, %f126;
	add.s64 	%rd63, %rd124, 1024;
	// begin inline asm
	ld.global.nc.u32 %r113, [%rd63];
	// end inline asm
	mov.b32 	%f128, %r113;
	mul.f32 	%f417, %f127, %f128;
	add.s32 	%r404, %r404, 1024;
	add.s64 	%rd124, %rd124, 4096;
	add.s32 	%r405, %r405, 1024;
	setp.lt.s32 	%p12, %r404, %r51;
	@%p12 bra 	$L__BB7_67;
$L__BB7_68:
	// begin inline asm
	mov.u32 %r114, %laneid;
	// end inline asm
	mov.b32 	%r116, %f417;
	mov.b32 	%r117, 1;
	mov.b32 	%r138, 31;
	mov.b32 	%r139, -1;
	// begin inline asm
	shfl.sync.down.b32 %r115, %r116, %r117, %r138, %r139;
	// end inline asm
	setp.gt.s32 	%p13, %r114, 30;
	mov.b32 	%f129, %r115;
	mul.f32 	%f130, %f417, %f129;
	selp.f32 	%f131, %f417, %f130, %p13;
	mov.b32 	%r121, %f131;
	mov.b32 	%r122, 2;
	// begin inline asm
	shfl.sync.down.b32 %r120, %r121, %r122, %r138, %r139;
	// end inline asm
	setp.gt.s32 	%p14, %r114, 29;
	mov.b32 	%f132, %r120;
	mul.f32 	%f133, %f131, %f132;
	selp.f32 	%f134, %f131, %f133, %p14;
	mov.b32 	%r126, %f134;
	mov.b32 	%r127, 4;
	// begin inline asm
	shfl.sync.down.b32 %r125, %r126, %r127, %r138, %r139;
	// end inline asm
	setp.gt.s32 	%p15, %r114, 27;
	mov.b32 	%f135, %r125;
	mul.f32 	%f136, %f134, %f135;
	selp.f32 	%f137, %f134, %f136, %p15;
	mov.b32 	%r131, %f137;
	mov.b32 	%r132, 8;
	// begin inline asm
	shfl.sync.down.b32 %r130, %r131, %r132, %r138, %r139;
	// end inline asm
	setp.gt.s32 	%p16, %r114, 23;
	mov.b32 	%f138, %r130;
	mul.f32 	%f139, %f137, %f138;
	selp.f32 	%f140, %f137, %f139, %p16;
	mov.b32 	%r136, %f140;
	mov.b32 	%r137, 16;
	// begin inline asm
	shfl.sync.down.b32 %r135, %r136, %r137, %r138, %r139;
	// end inline asm
	setp.gt.s32 	%p17, %r114, 15;
	mov.b32 	%f141, %r135;
	mul.f32 	%f54, %f140, %f141;
	selp.f32 	%f418, %f140, %f54, %p17;
	setp.ne.s32 	%p18, %r114, 0;
	@%p18 bra 	$L__BB7_70;
	shr.u32 	%r140, %r46, 3;
	and.b32  	%r141, %r140, 124;
	mov.u32 	%r142, _ZZN3cub18CUB_300001_SM_10006detail6reduce28DeviceReduceSingleTileKernelINS2_10policy_hubIfyN4cuda3std3__410multipliesIfEEE10Policy1000EPfSC_iS9_ffNS7_10__identityEEEvT0_T1_T2_T3_T4_T6_E12temp_storage;
	add.s32 	%r143, %r142, %r141;
	st.shared.f32 	[%r143+8], %f54;
$L__BB7_70:
	bar.sync 	0;
	setp.ne.s32 	%p19, %r46, 0;
	@%p19 bra 	$L__BB7_72;
	ld.shared.f32 	%f142, [_ZZN3cub18CUB_300001_SM_10006detail6reduce28DeviceReduceSingleTileKernelINS2_10policy_hubIfyN4cuda3std3__410multipliesIfEEE10Policy1000EPfSC_iS9_ffNS7_10__identityEEEvT0_T1_T2_T3_T4_T6_E12temp_storage+12];
	mul.f32 	%f143, %f418, %f142;
	ld.shared.f32 	%f144, [_ZZN3cub18CUB_300001_SM_10006detail6reduce28DeviceReduceSingleTileKernelINS2_10policy_hubIfyN4cuda3std3__410multipliesIfEEE10Policy1000EPfSC_iS9_ffNS7_10__identityEEEvT0_T1_T2_T3_T4_T6_E12temp_storage+16];
	mul.f32 	%f145, %f143, %f144;
	ld.shared.f32 	%f146, [_ZZN3cub18CUB_300001_SM_10006detail6reduce28DeviceReduceSingleTileKernelINS2_10policy_hubIfyN4cuda3std3__410multipliesIfEEE10Policy1000EPfSC_iS9_ffNS7_10__identityEEEvT0_T1_T2_T3_T4_T6_E12temp_storage+20];
	mul.f32 	%f147, %f145, %f146;
	ld.shared.f32 	%f148, [_ZZN3cub18CUB_300001_SM_10006detail6reduce28DeviceReduceSingleTileKernelINS2_10policy_hubIfyN4cuda3std3__410multipliesIfEEE10Policy1000EPfSC_iS9_ffNS7_10__identityEEEvT0_T1_T2_T3_T4_T6_E12temp_storage+24];
	mul.f32 	%f149, %f147, %f148;
	ld.shared.f32 	%f150, [_ZZN3cub18CUB_300001_SM_10006detail6reduce28DeviceReduceSingleTileKernelINS2_10policy_hubIfyN4cuda3std3__410multipliesIfEEE10Policy1000EPfSC_iS9_ffNS7_10__identityEEEvT0_T1_T2_T3_T4_T6_E12temp_storage+28];
	mul.f32 	%f151, %f149, %f150;
	ld.shared.f32 	%f152, [_ZZN3cub18CUB_300001_SM_10006detail6reduce28DeviceReduceSingleTileKernelINS2_10policy_hubIfyN4cuda3std3__410multipliesIfEEE10Policy1000EPfSC_iS9_ffNS7_10__identityEEEvT0_T1_T2_T3_T4_T6_E12temp_storage+32];
	mul.f32 	%f153, %f151, %f152;
	ld.shared.f32 	%f154, [_ZZN3cub18CUB_300001_SM_10006detail6reduce28DeviceReduceSingleTileKernelINS2_10policy_hubIfyN4cuda3std3__410multipliesIfEEE10Policy1000EPfSC_iS9_ffNS7_10__identityEEEvT0_T1_T2_T3_T4_T6_E12temp_storage+36];
	mul.f32 	%f418, %f153, %f154;
$L__BB7_72:
	mov.u32 	%r379, %tid.x;
	setp.ne.s32 	%p95, %r379, 0;
	@%p95 bra 	$L__BB7_74;
	mul.f32 	%f391, %f58, %f418;
	st.global.f32 	[%rd1], %f391;
$L__BB7_74:
	ret;

}


// ===== COMPILED SASS (sm_100) =====

	.target	sm_100

	.elftype	@"ET_EXEC"


//--------------------- .note.nv.tkinfo           --------------------------
	.section	.note.nv.tkinfo,"",@"SHT_NOTE"
	.sectionflags	@"SHF_NOTE_NV_TKINFO"
	.tkinfo
        /*0018*/ 	.word	0x00000002
        /*0030*/ 	.string	""
        /*0030*/ 	.string	"ptxas"
        /*0030*/ 	.string	"Cuda compilation tools, release 13.0, V13.0.88"
        /*0030*/ 	.string	"Build cuda_13.0.r13.0/compiler.36424714_0"
        /*0030*/ 	.string	"-arch sm_100 -m 64 "



//--------------------- .note.nv.cuinfo           --------------------------
	.section	.note.nv.cuinfo,"",@"SHT_NOTE"
	.sectionflags	@"SHF_NOTE_NV_CUINFO"
        /*0018*/ 	.short	0x0002
        /*001a*/ 	.short	0x0064
        /*001c*/ 	.short	0x0082
	.zero		2


//--------------------- .nv.info                  --------------------------
	.section	.nv.info,"",@"SHT_CUDA_INFO"
	.align	4


	//----- nvinfo : EIATTR_REGCOUNT
	.align		4
        /*0000*/ 	.byte	0x04, 0x2f
        /*0002*/ 	.short	(.L_44 - .L_43)
	.align		4
.L_43:
        /*0004*/ 	.word	index@(_Z9vectorDivPKfS0_Pfi)
        /*0008*/ 	.word	0x00000010


	//----- nvinfo : EIATTR_FRAME_SIZE
	.align		4
.L_44:
        /*000c*/ 	.byte	0x04, 0x11
        /*000e*/ 	.short	(.L_46 - .L_45)
	.align		4
.L_45:
        /*0010*/ 	.word	index@($__internal_0_$__cuda_sm3x_div_rn_noftz_f32_slowpath)
        /*0014*/ 	.word	0x00000000


	//----- nvinfo : EIATTR_FRAME_SIZE
	.align		4
.L_46:
        /*0018*/ 	.byte	0x04, 0x11
        /*001a*/ 	.short	(.L_48 - .L_47)
	.align		4
.L_47:
        /*001c*/ 	.word	index@(_Z9vectorDivPKfS0_Pfi)
        /*0020*/ 	.word	0x00000000


	//----- nvinfo : EIATTR_REGCOUNT
	.align		4
.L_48:
        /*0024*/ 	.byte	0x04, 0x2f
        /*0026*/ 	.short	(.L_50 - .L_49)
	.align		4
.L_49:
        /*0028*/ 	.word	index@(_ZN3cub18CUB_300001_SM_10006detail11EmptyKernelIvEEvv)
        /*002c*/ 	.word	0x00000004


	//----- nvinfo : EIATTR_FRAME_SIZE
	.align		4
.L_50:
        /*0030*/ 	.byte	0x04, 0x11
        /*0032*/ 	.short	(.L_52 - .L_51)
	.align		4
.L_51:
        /*0034*/ 	.word	index@(_ZN3cub18CUB_300001_SM_10006detail11EmptyKernelIvEEvv)
        /*0038*/ 	.word	0x00000000


	//----- nvinfo : EIATTR_REGCOUNT
	.align		4
.L_52:
        /*003c*/ 	.byte	0x04, 0x2f
        /*003e*/ 	.short	(.L_54 - .L_53)
	.align		4
.L_53:
        /*0040*/ 	.word	index@(_ZN3cub18CUB_300001_SM_10006detail6reduce28DeviceReduceSingleTileKernelINS2_10policy_hubIfjN4cuda3std3__410multipliesIfEEE10Policy1000EN6thrust24THRUST_300001_SM_1000_NS6detail15normal_iteratorINSD_10device_ptrIfEEEEPfjS9_ffNS7_10__identityEEEvT0_T1_T2_T3_T4_T6_)
        /*0044*/ 	.word	0x00000020


	//----- nvinfo : EIATTR_FRAME_SIZE
	.align		4
.L_54:
        /*0048*/ 	.byte	0x04, 0x11
        /*004a*/ 	.short	(.L_56 - .L_55)
	.align		4
.L_55:
        /*004c*/ 	.word	index@(_ZN3cub18CUB_300001_SM_10006detail6reduce28DeviceReduceSingleTileKernelINS2_10policy_hubIfjN4cuda3std3__410multipliesIfEEE10Policy1000EN6thrust24THRUST_300001_SM_1000_NS6detail15normal_iteratorINSD_10device_ptrIfEEEEPfjS9_ffNS7_10__identityEEEvT0_T1_T2_T3_T4_T6_)
        /*0050*/ 	.word	0x00000000


	//----- nvinfo : EIATTR_REGCOUNT
	.align		4
.L_56:
        /*0054*/ 	.byte	0x04, 0x2f
        /*0056*/ 	.short	(.L_58 - .L_57)
	.align		4
.L_57:
        /*0058*/ 	.word	index@(_ZN3cub18CUB_300001_SM_10006detail6reduce18DeviceReduceKernelINS2_10policy_hubIfjN4cuda3std3__410multipliesIfEEE10Policy1000EN6thrust24THRUST_300001_SM_1000_NS6detail15normal_iteratorINSD_10device_ptrIfEEEEjS9_fNS7_10__identityEEEvT0_PT3_T1_NS0_13GridEvenShareISN_EET2_T4_)
        /*005c*/ 	.word	0x00000020


	//----- nvinfo : EIATTR_FRAME_SIZE
	.align		4
.L_58:
        /*0060*/ 	.byte	0x04, 0x11
        /*0062*/ 	.short	(.L_60 - .L_59)
	.align		4
.L_59:
        /*0064*/ 	.word	index@(_ZN3cub18CUB_300001_SM_10006detail6reduce18DeviceReduceKernelINS2_10policy_hubIfjN4cuda3std3__410multipliesIfEEE10Policy1000EN6thrust24THRUST_300001_SM_1000_NS6detail15normal_iteratorINSD_10device_ptrIfEEEEjS9_fNS7_10__identityEEEvT0_PT3_T1_NS0_13GridEvenShareISN_EET2_T4_)
        /*0068*/ 	.word	0x00000000


	//----- nvinfo : EIATTR_REGCOUNT
	.align		4
.L_60:
        /*006c*/ 	.byte	0x04, 0x2f
        /*006e*/ 	.short	(.L_62 - .L_61)
	.align		4
.L_61:
        /*0070*/ 	.word	index@(_ZN3cub18CUB_300001_SM_10006detail6reduce28DeviceReduceSingleTileKernelINS2_10policy_hubIfjN4cuda3std3__410multipliesIfEEE10Policy1000EPfSC_iS9_ffNS7_10__identityEEEvT0_T1_T2_T3_T4_T6_)
        /*0074*/ 	.word	0x0000001e


	//----- nvinfo : EIATTR_FRAME_SIZE
	.align		4
.L_62:
        /*0078*/ 	.byte	0x04, 0x11
        /*007a*/ 	.short	(.L_64 - .L_63)
	.align		4
.L_63:
        /*007c*/ 	.word	index@(_ZN3cub18CUB_300001_SM_10006detail6reduce28DeviceReduceSingleTileKernelINS2_10policy_hubIfjN4cuda3std3__410multipliesIfEEE10Policy1000EPfSC_iS9_ffNS7_10__identityEEEvT0_T1_T2_T3_T4_T6_)
        /*0080*/ 	.word	0x00000000


	//----- nvinfo : EIATTR_REGCOUNT
	.align		4
.L_64:
        /*0084*/ 	.byte	0x04, 0x2f
        /*0086*/ 	.short	(.L_66 - .L_65)
	.align		4
.L_65:
        /*0088*/ 	.word	index@(_ZN3cub18CUB_300001_SM_10006detail6reduce28DeviceReduceSingleTileKernelINS2_10policy_hubIfyN4cuda3std3__410multipliesIfEEE10Policy1000EN6thrust24THRUST_300001_SM_1000_NS6detail15normal_iteratorINSD_10device_ptrIfEEEEPfyS9_ffNS7_10__identityEEEvT0_T1_T2_T3_T4_T6_)
        /*008c*/ 	.word	0x00000020


	//----- nvinfo : EIATTR_FRAME_SIZE
	.align		4
.L_66:
        /*0090*/ 	.byte	0x04, 0x11
        /*0092*/ 	.short	(.L_68 - .L_67)
	.align		4
.L_67:
        /*0094*/ 	.word	index@(_ZN3cub18CUB_300001_SM_10006detail6reduce28DeviceReduceSingleTileKernelINS2_10policy_hubIfyN4cuda3std3__410multipliesIfEEE10Policy1000EN6thrust24THRUST_300001_SM_1000_NS6detail15normal_iteratorINSD_10device_ptrIfEEEEPfyS9_ffNS7_10__identityEEEvT0_T1_T2_T3_T4_T6_)
        /*0098*/ 	.word	0x00000000


	//----- nvinfo : EIATTR_REGCOUNT
	.align		4
.L_68:
        /*009c*/ 	.byte	0x04, 0x2f
        /*009e*/ 	.short	(.L_70 - .L_69)
	.align		4
.L_69:
        /*00a0*/ 	.word	index@(_ZN3cub18CUB_300001_SM_10006detail6reduce18DeviceReduceKernelINS2_10policy_hubIfyN4cuda3std3__410multipliesIfEEE10Policy1000EN6thrust24THRUST_300001_SM_1000_NS6detail15normal_iteratorINSD_10device_ptrIfEEEEyS9_fNS7_10__identityEEEvT0_PT3_T1_NS0_13GridEvenShareISN_EET2_T4_)
        /*00a4*/ 	.word	0x0000001e


	//----- nvinfo : EIATTR_FRAME_SIZE
	.align		4
.L_70:
        /*00a8*/ 	.byte	0x04, 0x11
        /*00aa*/ 	.short	(.L_72 - .L_71)
	.align		4
.L_71:
        /*00ac*/ 	.word	index@(_ZN3cub18CUB_300001_SM_10006detail6reduce18DeviceReduceKernelINS2_10policy_hubIfyN4cuda3std3__410multipliesIfEEE10Policy1000EN6thrust24THRUST_300001_SM_1000_NS6detail15normal_iteratorINSD_10device_ptrIfEEEEyS9_fNS7_10__identityEEEvT0_PT3_T1_NS0_13GridEvenShareISN_EET2_T4_)
        /*00b0*/ 	.word	0x00000000


	//----- nvinfo : EIATTR_REGCOUNT
	.align		4
.L_72:
        /*00b4*/ 	.byte	0x04, 0x2f
        /*00b6*/ 	.short	(.L_74 - .L_73)
	.align		4
.L_73:
        /*00b8*/ 	.word	index@(_ZN3cub18CUB_300001_SM_10006detail6reduce28DeviceReduceSingleTileKernelINS2_10policy_hubIfyN4cuda3std3__410multipliesIfEEE10Policy1000EPfSC_iS9_ffNS7_10__identityEEEvT0_T1_T2_T3_T4_T6_)
        /*00bc*/ 	.word	0x0000001e


	//----- nvinfo : EIATTR_FRAME_SIZE
	.align		4
.L_74:
        /*00c0*/ 	.byte	0x04, 0x11
        /*00c2*/ 	.short	(.L_76 - .L_75)
	.align		4
.L_75:
        /*00c4*/ 	.word	index@(_ZN3cub18CUB_300001_SM_10006detail6reduce28DeviceReduceSingleTileKernelINS2_10policy_hubIfyN4cuda3std3__410multipliesIfEEE10Policy1000EPfSC_iS9_ffNS7_10__identityEEEvT0_T1_T2_T3_T4_T6_)
        /*00c8*/ 	.word	0x00000000


	//----- nvinfo : EIATTR_MIN_STACK_SIZE
	.align		4
.L_76:
        /*00cc*/ 	.byte	0x04, 0x12
        /*00ce*/ 	.short	(.L_78 - .L_77)
	.align		4
.L_77:
        /*00d0*/ 	.word	index@(_ZN3cub18CUB_300001_SM_10006detail6reduce28DeviceReduceSingleTileKernelINS2_10policy_hubIfyN4cuda3std3__410multipliesIfEEE10Policy1000EPfSC_iS9_ffNS7_10__identityEEEvT0_T1_T2_T3_T4_T6_)
        /*00d4*/ 	.word	0x00000000


	//----- nvinfo : EIATTR_MIN_STACK_SIZE
	.align		4
.L_78:
        /*00d8*/ 	.byte	0x04, 0x12
        /*00da*/ 	.short	(.L_80 - .L_79)
	.align		4
.L_79:
        /*00dc*/ 	.word	index@(_ZN3cub18CUB_300001_SM_10006detail6reduce18DeviceReduceKernelINS2_10policy_hubIfyN4cuda3std3__410multipliesIfEEE10Policy1000EN6thrust24THRUST_300001_SM_1000_NS6detail15normal_iteratorINSD_10device_ptrIfEEEEyS9_fNS7_10__identityEEEvT0_PT3_T1_NS0_13GridEvenShareISN_EET2_T4_)
        /*00e0*/ 	.word	0x00000000


	//----- nvinfo : EIATTR_MIN_STACK_SIZE
	.align		4
.L_80:
        /*00e4*/ 	.byte	0x04, 0x12
        /*00e6*/ 	.short	(.L_82 - .L_81)
	.align		4
.L_81:
        /*00e8*/ 	.word	index@(_ZN3cub18CUB_300001_SM_10006detail6reduce28DeviceReduceSingleTileKernelINS2_10policy_hubIfyN4cuda3std3__410multipliesIfEEE10Policy1000EN6thrust24THRUST_300001_SM_1000_NS6detail15normal_iteratorINSD_10device_ptrIfEEEEPfyS9_ffNS7_10__identityEEEvT0_T1_T2_T3_T4_T6_)
        /*00ec*/ 	.word	0x00000000


	//----- nvinfo : EIATTR_MIN_STACK_SIZE
	.align		4
.L_82:
        /*00f0*/ 	.byte	0x04, 0x12
        /*00f2*/ 	.short	(.L_84 - .L_83)
	.align		4
.L_83:
        /*00f4*/ 	.word	index@(_ZN3cub18CUB_300001_SM_10006detail6reduce28DeviceReduceSingleTileKernelINS2_10policy_hubIfjN4cuda3std3__410multipliesIfEEE10Policy1000EPfSC_iS9_ffNS7_10__identityEEEvT0_T1_T2_T3_T4_T6_)
        /*00f8*/ 	.word	0x00000000


	//----- nvinfo : EIATTR_MIN_STACK_SIZE
	.align		4
.L_84:
        /*00fc*/ 	.byte	0x04, 0x12
        /*00fe*/ 	.short	(.L_86 - .L_85)
	.align		4
.L_85:
        /*0100*/ 	.word	index@(_ZN3cub18CUB_300001_SM_10006detail6reduce18DeviceReduceKernelINS2_10policy_hubIfjN4cuda3std3__410multipliesIfEEE10Policy1000EN6thrust24THRUST_300001_SM_1000_NS6detail15normal_iteratorINSD_10device_ptrIfEEEEjS9_fNS7_10__identityEEEvT0_PT3_T1_NS0_13GridEvenShareISN_EET2_T4_)
        /*0104*/ 	.word	0x00000000


	//----- nvinfo : EIATTR_MIN_STACK_SIZE
	.align		4
.L_86:
        /*0108*/ 	.byte	0x04, 0x12
        /*010a*/ 	.short	(.L_88 - .L_87)
	.align		4
.L_87:
        /*010c*/ 	.word	index@(_ZN3cub18CUB_300001_SM_10006detail6reduce28DeviceReduceSingleTileKernelINS2_10policy_hubIfjN4cuda3std3__410multipliesIfEEE10Policy1000EN6thrust24THRUST_300001_SM_1000_NS6detail15normal_iteratorINSD_10device_ptrIfEEEEPfjS9_ffNS7_10__identityEEEvT0_T1_T2_T3_T4_T6_)
        /*0110*/ 	.word	0x00000000


	//----- nvinfo : EIATTR_MIN_STACK_SIZE
	.align		4
.L_88:
        /*0114*/ 	.byte	0x04, 0x12
        /*0116*/ 	.short	(.L_90 - .L_89)
	.align		4
.L_89:
        /*0118*/ 	.word	index@(_ZN3cub18CUB_300001_SM_10006detail11EmptyKernelIvEEvv)
        /*011c*/ 	.word	0x00000000


	//----- nvinfo : EIATTR_MIN_STACK_SIZE
	.align		4
.L_90:
        /*0120*/ 	.byte	0x04, 0x12
        /*0122*/ 	.short	(.L_92 - .L_91)
	.align		4
.L_91:
        /*0124*/ 	.word	index@(_Z9vectorDivPKfS0_Pfi)
        /*0128*/ 	.word	0x00000000
.L_92:


//--------------------- .nv.compat                --------------------------
	.section	.nv.compat,"",@"SHT_CUDA_COMPAT_INFO"
	.align	4
        /*0000*/ 	.byte	0x02, 0x09, 0x00, 0x00, 0x02, 0x02, 0x01, 0x00, 0x02, 0x05, 0x05, 0x00, 0x03, 0x07, 0x01, 0x01
        /*0010*/ 	.byte	0x02, 0x03, 0x00, 0x00, 0x02, 0x06, 0x01, 0x00, 0x04, 0x0b, 0x08, 0x00, 0x01, 0x00, 0x00, 0x00
        /*0020*/ 	.byte	0x00, 0x00, 0x00, 0x00


//--------------------- .nv.info._ZN3cub18CUB_300001_SM_10006detail6reduce28DeviceReduceSingleTileKernelINS2_10policy_hubIfyN4cuda3std3__410multipliesIfEEE10Policy1000EPfSC_iS9_ffNS7_10__identityEEEvT0_T1_T2_T3_T4_T6_ --------------------------
	.section	.nv.info._ZN3cub18CUB_300001_SM_10006detail6reduce28DeviceReduceSingleTileKernelINS2_10policy_hubIfyN4cuda3std3__410multipliesIfEEE10Policy1000EPfSC_iS9_ffNS7_10__identityEEEvT0_T1_T2_T3_T4_T6_,"",@"SHT_CUDA_INFO"
	.sectionflags	@""
	.align	4


	//----- nvinfo : EIATTR_CUDA_API_VERSION
	.align		4
        /*0000*/ 	.byte	0x04, 0x37
        /*0002*/ 	.short	(.L_94 - .L_93)
.L_93:
        /*0004*/ 	.word	0x00000082


	//----- nvinfo : EIATTR_KPARAM_INFO
	.align		4
.L_94:
        /*0008*/ 	.byte	0x04, 0x17
        /*000a*/ 	.short	(.L_96 - .L_95)
.L_95:
        /*000c*/ 	.word	0x00000000
        /*0010*/ 	.short	0x0005
        /*0012*/ 	.short	0x001c
        /*0014*/ 	.byte	0x00, 0xf0, 0x05, 0x00


	//----- nvinfo : EIATTR_KPARAM_INFO
	.align		4
.L_96:
        /*0018*/ 	.byte	0x04, 0x17
        /*001a*/ 	.short	(.L_98 - .L_97)
.L_97:
        /*001c*/ 	.word	0x00000000
        /*0020*/ 	.short	0x0004
        /*0022*/ 	.short	0x0018
        /*0024*/ 	.byte	0x00, 0xf0, 0x11, 0x00


	//----- nvinfo : EIATTR_KPARAM_INFO
	.align		4
.L_98:
        /*0028*/ 	.byte	0x04, 0x17
        /*002a*/ 	.short	(.L_100 - .L_99)
.L_99:
        /*002c*/ 	.word	0x00000000
        /*0030*/ 	.short	0x0003
        /*0032*/ 	.short	0x0014
        /*0034*/ 	.byte	0x00, 0xf0, 0x05, 0x00


	//----- nvinfo : EIATTR_KPARAM_INFO
	.align		4
.L_100:
        /*0038*/ 	.byte	0x04, 0x17
        /*003a*/ 	.short	(.L_102 - .L_101)
.L_101:
        /*003c*/ 	.word	0x00000000
        /*0040*/ 	.short	0x0002
        /*0042*/ 	.short	0x0010
        /*0044*/ 	.byte	0x00, 0xf0, 0x11, 0x00


	//----- nvinfo : EIATTR_KPARAM_INFO
	.align		4
.L_102:
        /*0048*/ 	.byte	0x04, 0x17
        /*004a*/ 	.short	(.L_104 - .L_103)
.L_103:
        /*004c*/ 	.word	0x00000000
        /*0050*/ 	.short	0x0001
        /*0052*/ 	.short	0x0008
        /*0054*/ 	.byte	0x00, 0xf5, 0x21, 0x00


	//----- nvinfo : EIATTR_KPARAM_INFO
	.align		4
.L_104:
        /*0058*/ 	.byte	0x04, 0x17
        /*005a*/ 	.short	(.L_106 - .L_105)
.L_105:
        /*005c*/ 	.word	0x00000000
        /*0060*/ 	.short	0x0000
        /*0062*/ 	.short	0x0000
        /*0064*/ 	.byte	0x00, 0xf5, 0x21, 0x00


	//----- nvinfo : EIATTR_SPARSE_MMA_MASK
	.align		4
.L_106:
        /*0068*/ 	.byte	0x03, 0x50
        /*006a*/ 	.short	0x0000


	//----- nvinfo : EIATTR_MAXREG_COUNT
	.align		4
        /*006c*/ 	.byte	0x03, 0x1b
        /*006e*/ 	.short	0x00ff


	//----- nvinfo : EIATTR_NUM_BARRIERS
	.align		4
        /*0070*/ 	.byte	0x02, 0x4c
        /*0072*/ 	.byte	0x01
	.zero		1


	//----- nvinfo : EIATTR_MERCURY_ISA_VERSION
	.align		4
        /*0074*/ 	.byte	0x03, 0x5f
        /*0076*/ 	.short	0x0101


	//----- nvinfo : EIATTR_COOP_GROUP_MASK_REGIDS
	.align		4
        /*0078*/ 	.byte	0x04, 0x29
        /*007a*/ 	.short	(.L_108 - .L_107)


	//   ....[0]....
.L_107:
        /*007c*/ 	.word	0xffffffff


	//   ....[1]....
        /*0080*/ 	.word	0xffffffff


	//   ....[2]....
        /*0084*/ 	.word	0xffffffff


	//   ....[3]....
        /*0088*/ 	.word	0xffffffff


	//   ....[4]....
        /*008c*/ 	.word	0xffffffff


	//   ....[5]....
        /*0090*/ 	.word	0xffffffff


	//   ....[6]....
        /*0094*/ 	.word	0xffffffff


	//   ....[7]....
        /*0098*/ 	.word	0xffffffff


	//   ....[8]....
        /*009c*/ 	.word	0xffffffff


	//   ....[9]....
        /*00a0*/ 	.word	0xffffffff


	//   ....[10]....
        /*00a4*/ 	.word	0xffffffff


	//   ....[11]....
        /*00a8*/ 	.word	0xffffffff


	//   ....[12]....
        /*00ac*/ 	.word	0xffffffff


	//   ....[13]....
        /*00b0*/ 	.word	0xffffffff


	//   ....[14]....
        /*00b4*/ 	.word	0xffffffff


	//   ....[15]....
        /*00b8*/ 	.word	0xffffffff


	//   ....[16]....
        /*00bc*/ 	.word	0xffffffff


	//   ....[17]....
        /*00c0*/ 	.word	0xffffffff


	//   ....[18]....
        /*00c4*/ 	.word	0xffffffff


	//   ....[19]....
        /*00c8*/ 	.word	0xffffffff


	//   ....[20]....
        /*00cc*/ 	.word	0xffffffff


	//   ....[21]....
        /*00d0*/ 	.word	0xffffffff


	//   ....[22]....
        /*00d4*/ 	.word	0xffffffff


	//   ....[23]....
        /*00d8*/ 	.word	0xffffffff


	//   ....[24]....
        /*00dc*/ 	.word	0xffffffff


	//   ....[25]....
        /*00e0*/ 	.word	0xffffffff


	//   ....[26]....
        /*00e4*/ 	.word	0xffffffff


	//   ....[27]....
        /*00e8*/ 	.word	0xffffffff


	//   ....[28]....
        /*00ec*/ 	.word	0xffffffff


	//   ....[29]....
        /*00f0*/ 	.word	0xffffffff


	//----- nvinfo : EIATTR_COOP_GROUP_INSTR_OFFSETS
	.align		4
.L_108:
        /*00f4*/ 	.byte	0x04, 0x28
        /*00f6*/ 	.short	(.L_110 - .L_109)


	//   ....[0]....
.L_109:
        /*00f8*/ 	.word	0x00000980


	//   ....[1]....
        /*00fc*/ 	.word	0x000009e0


	//   ....[2]....
        /*0100*/ 	.word	0x00000a50


	//   ....[3]....
        /*0104*/ 	.word	0x00000aa0


	//   ....[4]....
        /*0108*/ 	.word	0x00000ad0


	//   ....[5]....
        /*010c*/ 	.word	0x00000c90


	//   ....[6]....
        /*0110*/ 	.word	0x00000d20


	//   ....[7]....
        /*0114*/ 	.word	0x00000d60


	//   ....[8]....
        /*0118*/ 	.word	0x00000db0


	//   ....[9]....
        /*011c*/ 	.word	0x00000df0


	//   ....[10]....
        /*0120*/ 	.word	0x00001c00


	//   ....[11]....
        /*0124*/ 	.word	0x00001c80


	//   ....[12]....
        /*0128*/ 	.word	0x00001cd0


	//   ....[13]....
        /*012c*/ 	.word	0x00001d10


	//   ....[14]....
        /*0130*/ 	.word	0x00001d40


	//   ....[15]....
        /*0134*/ 	.word	0x00002700


	//   ....[16]....
        /*0138*/ 	.word	0x00002760


	//   ....[17]....
        /*013c*/ 	.word	0x000027d0


	//   ....[18]....
        /*0140*/ 	.word	0x00002820


	//   ....[19]....
        /*0144*/ 	.word	0x00002850


	//   ....[20]....
        /*0148*/ 	.word	0x00002a10


	//   ....[21]....
        /*014c*/ 	.word	0x00002a90


	//   ....[22]....
        /*0150*/ 	.word	0x00002ad0


	//   ....[23]....
        /*0154*/ 	.word	0x00002b10


	//   ....[24]....
        /*0158*/ 	.word	0x00002b70


	//   ....[25]....
        /*015c*/ 	.word	0x00003b00


	//   ....[26]....
        /*0160*/ 	.word	0x00003b80


	//   ....[27]....
        /*0164*/ 	.word	0x00003bd0


	//   ....[28]....
        /*0168*/ 	.word	0x00003c10


	//   ....[29]....
        /*016c*/ 	.word	0x00003c40


	//----- nvinfo : EIATTR_VRC_CTA_INIT_COUNT
	.align		4
.L_110:
        /*0170*/ 	.byte	0x02, 0x4a
	.zero		1
	.zero		1


	//----- nvinfo : EIATTR_EXIT_INSTR_OFFSETS
	.align		4
        /*0174*/ 	.byte	0x04, 0x1c
        /*0176*/ 	.short	(.L_112 - .L_111)


	//   ....[0]....
.L_111:
        /*0178*/ 	.word	0x00000080


	//   ....[1]....
        /*017c*/ 	.word	0x000000c0


	//   ....[2]....
        /*0180*/ 	.word	0x00003d90


	//   ....[3]....
        /*0184*/ 	.word	0x00003de0


	//----- nvinfo : EIATTR_MAX_THREADS
	.align		4
.L_112:
        /*0188*/ 	.byte	0x04, 0x05
        /*018a*/ 	.short	(.L_114 - .L_113)
.L_113:
        /*018c*/ 	.word	0x00000100
        /*0190*/ 	.word	0x00000001
        /*0194*/ 	.word	0x00000001


	//----- nvinfo : EIATTR_CRS_STACK_SIZE
	.align		4
.L_114:
        /*0198*/ 	.byte	0x04, 0x1e
        /*019a*/ 	.short	(.L_116 - .L_115)
.L_115:
        /*019c*/ 	.word	0x00000000


	//----- nvinfo : EIATTR_CBANK_PARAM_SIZE
	.align		4
.L_116:
        /*01a0*/ 	.byte	0x03, 0x19
        /*01a2*/ 	.short	0x001d


	//----- nvinfo : EIATTR_PARAM_CBANK
	.align		4
        /*01a4*/ 	.byte	0x04, 0x0a
        /*01a6*/ 	.short	(.L_118 - .L_117)
	.align		4
.L_117:
        /*01a8*/ 	.word	index@(.nv.constant0._ZN3cub18CUB_300001_SM_10006detail6reduce28DeviceReduceSingleTileKernelINS2_10policy_hubIfyN4cuda3std3__410multipliesIfEEE10Policy1000EPfSC_iS9_ffNS7_10__identityEEEvT0_T1_T2_T3_T4_T6_)
        /*01ac*/ 	.short	0x0380
        /*01ae*/ 	.short	0x001d


	//----- nvinfo : EIATTR_SW_WAR
	.align		4
.L_118:
        /*01b0*/ 	.byte	0x04, 0x36
        /*01b2*/ 	.short	(.L_120 - .L_119)
.L_119:
        /*01b4*/ 	.word	0x00000008
.L_120:


//--------------------- .nv.info._ZN3cub18CUB_300001_SM_10006detail6reduce18DeviceReduceKernelINS2_10policy_hubIfyN4cuda3std3__410multipliesIfEEE10Policy1000EN6thrust24THRUST_300001_SM_1000_NS6detail15normal_iteratorINSD_10device_ptrIfEEEEyS9_fNS7_10__identityEEEvT0_PT3_T1_NS0_13GridEvenShareISN_EET2_T4_ --------------------------
	.section	.nv.info._ZN3cub18CUB_300001_SM_10006detail6reduce18DeviceReduceKernelINS2_10policy_hubIfyN4cuda3std3__410multipliesIfEEE10Policy1000EN6thrust24THRUST_300001_SM_1000_NS6detail15normal_iteratorINSD_10device_ptrIfEEEEyS9_fNS7_10__identityEEEvT0_PT3_T1_NS0_13GridEvenShareISN_EET2_T4_,"",@"SHT_CUDA_INFO"
	.sectionflags	@""
	.align	4


	//----- nvinfo : EIATTR_CUDA_API_VERSION
	.align		4
        /*0000*/ 	.byte	0x04, 0x37
        /*0002*/ 	.short	(.L_122 - .L_121)
.L_121:
        /*0004*/ 	.word	0x00000082


	//----- nvinfo : EIATTR_KPARAM_INFO
	.align		4
.L_122:
        /*0008*/ 	.byte	0x04, 0x17
        /*000a*/ 	.short	(.L_124 - .L_123)
.L_123:
        /*000c*/ 	.word	0x00000000
        /*0010*/ 	.short	0x0005
        /*0012*/ 	.short	0x0061
        /*0014*/ 	.byte	0x00, 0xf0, 0x05, 0x00


	//----- nvinfo : EIATTR_KPARAM_INFO
	.align		4
.L_124:
        /*0018*/ 	.byte	0x04, 0x17
        /*001a*/ 	.short	(.L_126 - .L_125)
.L_125:
        /*001c*/ 	.word	0x00000000
        /*0020*/ 	.short	0x0004
        /*0022*/ 	.short	0x0060
        /*0024*/ 	.byte	0x00, 0xf0, 0x05, 0x00


	//----- nvinfo : EIATTR_KPARAM_INFO
	.align		4
.L_126:
        /*0028*/ 	.byte	0x04, 0x17
        /*002a*/ 	.short	(.L_128 - .L_127)
.L_127:
        /*002c*/ 	.word	0x00000000
        /*0030*/ 	.short	0x0003
        /*0032*/ 	.short	0x0018
        /*0034*/ 	.byte	0x00, 0xf0, 0x21, 0x01


	//----- nvinfo : EIATTR_KPARAM_INFO
	.align		4
.L_128:
        /*0038*/ 	.byte	0x04, 0x17
        /*003a*/ 	.short	(.L_130 - .L_129)
.L_129:
        /*003c*/ 	.word	0x00000000
        /*0040*/ 	.short	0x0002
        /*0042*/ 	.short	0x0010
        /*0044*/ 	.byte	0x00, 0xf0, 0x21, 0x00


	//----- nvinfo : EIATTR_KPARAM_INFO
	.align		4
.L_130:
        /*0048*/ 	.byte	0x04, 0x17
        /*004a*/ 	.short	(.L_132 - .L_131)
.L_131:
        /*004c*/ 	.word	0x00000000
        /*0050*/ 	.short	0x0001
        /*0052*/ 	.short	0x0008
        /*0054*/ 	.byte	0x00, 0xf5, 0x21, 0x00


	//----- nvinfo : EIATTR_KPARAM_INFO
	.align		4
.L_132:
        /*0058*/ 	.byte	0x04, 0x17
        /*005a*/ 	.short	(.L_134 - .L_133)
.L_133:
        /*005c*/ 	.word	0x00000000
        /*0060*/ 	.short	0x0000
        /*0062*/ 	.short	0x0000
        /*0064*/ 	.byte	0x00, 0xf0, 0x21, 0x00


	//----- nvinfo : EIATTR_SPARSE_MMA_MASK
	.align		4
.L_134:
        /*0068*/ 	.byte	0x03, 0x50
        /*006a*/ 	.short	0x0000


	//----- nvinfo : EIATTR_MAXREG_COUNT
	.align		4
        /*006c*/ 	.byte	0x03, 0x1b
        /*006e*/ 	.short	0x00ff


	//----- nvinfo : EIATTR_NUM_BARRIERS
	.align		4
        /*0070*/ 	.byte	0x02, 0x4c
        /*0072*/ 	.byte	0x01
	.zero		1


	//----- nvinfo : EIATTR_MERCURY_ISA_VERSION
	.align		4
        /*0074*/ 	.byte	0x03, 0x5f
        /*0076*/ 	.short	0x0101


	//----- nvinfo : EIATTR_COOP_GROUP_MASK_REGIDS
	.align		4
        /*0078*/ 	.byte	0x04, 0x29
        /*007a*/ 	.short	(.L_136 - .L_135)


	//   ....[0]....
.L_135:
        /*007c*/ 	.word	0xffffffff


	//   ....[1]....
        /*0080*/ 	.word	0xffffffff


	//   ....[2]....
        /*0084*/ 	.word	0xffffffff


	//   ....[3]....
        /*0088*/ 	.word	0xffffffff


	//   ....[4]....
        /*008c*/ 	.word	0xffffffff


	//   ....[5]....
        /*0090*/ 	.word	0xffffffff


	//   ....[6]....
        /*0094*/ 	.word	0xffffffff


	//   ....[7]....
        /*0098*/ 	.word	0xffffffff


	//   ....[8]....
        /*009c*/ 	.word	0xffffffff


	//   ....[9]....
        /*00a0*/ 	.word	0xffffffff


	//   ....[10]....
        /*00a4*/ 	.word	0xffffffff


	//   ....[11]....
        /*00a8*/ 	.word	0xffffffff


	//   ....[12]....
        /*00ac*/ 	.word	0xffffffff


	//   ....[13]....
        /*00b0*/ 	.word	0xffffffff


	//   ....[14]....
        /*00b4*/ 	.word	0xffffffff


	//----- nvinfo : EIATTR_COOP_GROUP_INSTR_OFFSETS
	.align		4
.L_136:
        /*00b8*/ 	.byte	0x04, 0x28
        /*00ba*/ 	.short	(.L_138 - .L_137)


	//   ....[0]....
.L_137:
        /*00bc*/ 	.word	0x000009c0


	//   ....[1]....
        /*00c0*/ 	.word	0x00000a20


	//   ....[2]....
        /*00c4*/ 	.word	0x00000a90


	//   ....[3]....
        /*00c8*/ 	.word	0x00000ae0


	//   ....[4]....
        /*00cc*/ 	.word	0x00000b10


	//   ....[5]....
        /*00d0*/ 	.word	0x00000cd0


	//   ....[6]....
        /*00d4*/ 	.word	0x00000d60


	//   ....[7]....
        /*00d8*/ 	.word	0x00000dd0


	//   ....[8]....
        /*00dc*/ 	.word	0x00000e20


	//   ....[9]....
        /*00e0*/ 	.word	0x00000e50


	//   ....[10]....
        /*00e4*/ 	.word	0x00002030


	//   ....[11]....
        /*00e8*/ 	.word	0x000020c0


	//   ....[12]....
        /*00ec*/ 	.word	0x00002110


	//   ....[13]....
        /*00f0*/ 	.word	0x00002150


	//   ....[14]....
        /*00f4*/ 	.word	0x00002180


	//----- nvinfo : EIATTR_VRC_CTA_INIT_COUNT
	.align		4
.L_138:
        /*00f8*/ 	.byte	0x02, 0x4a
	.zero		1
	.zero		1


	//----- nvinfo : EIATTR_EXIT_INSTR_OFFSETS
	.align		4
        /*00fc*/ 	.byte	0x04, 0x1c
        /*00fe*/ 	.short	(.L_140 - .L_139)


	//   ....[0]....
.L_139:
        /*0100*/ 	.word	0x000022d0


	//   ....[1]....
        /*0104*/ 	.word	0x00002330


	//----- nvinfo : EIATTR_MAX_THREADS
	.align		4
.L_140:
        /*0108*/ 	.byte	0x04, 0x05
        /*010a*/ 	.short	(.L_142 - .L_141)
.L_141:
        /*010c*/ 	.word	0x00000100
        /*0110*/ 	.word	0x00000001
        /*0114*/ 	.word	0x00000001


	//----- nvinfo : EIATTR_CRS_STACK_SIZE
	.align		4
.L_142:
        /*0118*/ 	.byte	0x04, 0x1e
        /*011a*/ 	.short	(.L_144 - .L_143)
.L_143:
        /*011c*/ 	.word	0x00000000


	//----- nvinfo : EIATTR_CBANK_PARAM_SIZE
	.align		4
.L_144:
        /*0120*/ 	.byte	0x03, 0x19
        /*0122*/ 	.short	0x0062


	//----- nvinfo : EIATTR_PARAM_CBANK
	.align		4
        /*0124*/ 	.byte	0x04, 0x0a
        /*0126*/ 	.short	(.L_146 - .L_145)
	.align		4
.L_145:
        /*0128*/ 	.word	index@(.nv.constant0._ZN3cub18CUB_300001_SM_10006detail6reduce18DeviceReduceKernelINS2_10policy_hubIfyN4cuda3std3__410multipliesIfEEE10Policy1000EN6thrust24THRUST_300001_SM_1000_NS6detail15normal_iteratorINSD_10device_ptrIfEEEEyS9_fNS7_10__identityEEEvT0_PT3_T1_NS0_13GridEvenShareISN_EET2_T4_)
        /*012c*/ 	.short	0x0380
        /*012e*/ 	.short	0x0062


	//----- nvinfo : EIATTR_SW_WAR
	.align		4
.L_146:
        /*0130*/ 	.byte	0x04, 0x36
        /*0132*/ 	.short	(.L_148 - .L_147)
.L_147:
        /*0134*/ 	.word	0x00000008
.L_148:


//--------------------- .nv.info._ZN3cub18CUB_300001_SM_10006detail6reduce28DeviceReduceSingleTileKernelINS2_10policy_hubIfyN4cuda3std3__410multipliesIfEEE10Policy1000EN6thrust24THRUST_300001_SM_1000_NS6detail15normal_iteratorINSD_10device_ptrIfEEEEPfyS9_ffNS7_10__identityEEEvT0_T1_T2_T3_T4_T6_ --------------------------
	.section	.nv.info._ZN3cub18CUB_300001_SM_10006detail6reduce28DeviceReduceSingleTileKernelINS2_10policy_hubIfyN4cuda3std3__410multipliesIfEEE10Policy1000EN6thrust24THRUST_300001_SM_1000_NS6detail15normal_iteratorINSD_10device_ptrIfEEEEPfyS9_ffNS7_10__identityEEEvT0_T1_T2_T3_T4_T6_,"",@"SHT_CUDA_INFO"
	.sectionflags	@""
	.align	4


	//----- nvinfo : EIATTR_CUDA_API_VERSION
	.align		4
        /*0000*/ 	.byte	0x04, 0x37
        /*0002*/ 	.short	(.L_150 - .L_149)
.L_149:
        /*0004*/ 	.word	0x00000082


	//----- nvinfo : EIATTR_KPARAM_INFO
	.align		4
.L_150:
        /*0008*/ 	.byte	0x04, 0x17
        /*000a*/ 	.short	(.L_152 - .L_151)
.L_151:
        /*000c*/ 	.word	0x00000000
        /*0010*/ 	.short	0x0005
        /*0012*/ 	.short	0x0020
        /*0014*/ 	.byte	0x00, 0xf0, 0x05, 0x00


	//----- nvinfo : EIATTR_KPARAM_INFO
	.align		4
.L_152:
        /*0018*/ 	.byte	0x04, 0x17
        /*001a*/ 	.short	(.L_154 - .L_153)
.L_153:
        /*001c*/ 	.word	0x00000000
        /*0020*/ 	.short	0x0004
        /*0022*/ 	.short	0x001c
        /*0024*/ 	.byte	0x00, 0xf0, 0x11, 0x00


	//----- nvinfo : EIATTR_KPARAM_INFO
	.align		4
.L_154:
        /*0028*/ 	.byte	0x04, 0x17
        /*002a*/ 	.short	(.L_156 - .L_155)
.L_155:
        /*002c*/ 	.word	0x00000000
        /*0030*/ 	.short	0x0003
        /*0032*/ 	.short	0x0018
        /*0034*/ 	.byte	0x00, 0xf0, 0x05, 0x00


	//----- nvinfo : EIATTR_KPARAM_INFO
	.align		4
.L_156:
        /*0038*/ 	.byte	0x04, 0x17
        /*003a*/ 	.short	(.L_158 - .L_157)
.L_157:
        /*003c*/ 	.word	0x00000000
        /*0040*/ 	.short	0x0002
        /*0042*/ 	.short	0x0010
        /*0044*/ 	.byte	0x00, 0xf0, 0x21, 0x00


	//----- nvinfo : EIATTR_KPARAM_INFO
	.align		4
.L_158:
        /*0048*/ 	.byte	0x04, 0x17
        /*004a*/ 	.short	(.L_160 - .L_159)
.L_159:
        /*004c*/ 	.word	0x00000000
        /*0050*/ 	.short	0x0001
        /*0052*/ 	.short	0x0008
        /*0054*/ 	.byte	0x00, 0xf5, 0x21, 0x00


	//----- nvinfo : EIATTR_KPARAM_INFO
	.align		4
.L_160:
        /*0058*/ 	.byte	0x04, 0x17
        /*005a*/ 	.short	(.L_162 - .L_161)
.L_161:
        /*005c*/ 	.word	0x00000000
        /*0060*/ 	.short	0x0000
        /*0062*/ 	.short	0x0000
        /*0064*/ 	.byte	0x00, 0xf0, 0x21, 0x00


	//----- nvinfo : EIATTR_SPARSE_MMA_MASK
	.align		4
.L_162:
        /*0068*/ 	.byte	0x03, 0x50
        /*006a*/ 	.short	0x0000


	//----- nvinfo : EIATTR_MAXREG_COUNT
	.align		4
        /*006c*/ 	.byte	0x03, 0x1b
        /*006e*/ 	.short	0x00ff


	//----- nvinfo : EIATTR_NUM_BARRIERS
	.align		4
        /*0070*/ 	.byte	0x02, 0x4c
        /*0072*/ 	.byte	0x01
	.zero		1


	//----- nvinfo : EIATTR_MERCURY_ISA_VERSION
	.align		4
        /*0074*/ 	.byte	0x03, 0x5f
        /*0076*/ 	.short	0x0101


	//----- nvinfo : EIATTR_COOP_GROUP_MASK_REGIDS
	.align		4
        /*0078*/ 	.byte	0x04, 0x29
        /*007a*/ 	.short	(.L_164 - .L_163)


	//   ....[0]....
.L_163:
        /*007c*/ 	.word	0xffffffff


	//   ....[1]....
        /*0080*/ 	.word	0xffffffff


	//   ....[2]....
        /*0084*/ 	.word	0xffffffff


	//   ....[3]....
        /*0088*/ 	.word	0xffffffff


	//   ....[4]....
        /*008c*/ 	.word	0xffffffff


	//   ....[5]....
        /*0090*/ 	.word	0xffffffff


	//   ....[6]....
        /*0094*/ 	.word	0xffffffff


	//   ....[7]....
        /*0098*/ 	.word	0xffffffff


	//   ....[8]....
        /*009c*/ 	.word	0xffffffff


	//   ....[9]....
        /*00a0*/ 	.word	0xffffffff


	//   ....[10]....
        /*00a4*/ 	.word	0xffffffff


	//   ....[11]....
        /*00a8*/ 	.word	0xffffffff


	//   ....[12]....
        /*00ac*/ 	.word	0xffffffff


	//   ....[13]....
        /*00b0*/ 	.word	0xffffffff


	//   ....[14]....
        /*00b4*/ 	.word	0xffffffff


	//----- nvinfo : EIATTR_COOP_GROUP_INSTR_OFFSETS
	.align		4
.L_164:
        /*00b8*/ 	.byte	0x04, 0x28
        /*00ba*/ 	.short	(.L_166 - .L_165)


	//   ....[0]....
.L_165:
        /*00bc*/ 	.word	0x00000930


	//   ....[1]....
        /*00c0*/ 	.word	0x00000990


	//   ....[2]....
        /*00c4*/ 	.word	0x00000a00


	//   ....[3]....
        /*00c8*/ 	.word	0x00000a50


	//   ....[4]....
        /*00cc*/ 	.word	0x00000a80


	//   ....[5]....
        /*00d0*/ 	.word	0x00000c40


	//   ....[6]....
        /*00d4*/ 	.word	0x00000cd0


	//   ....[7]....
        /*00d8*/ 	.word	0x00000d20


	//   ....[8]....
        /*00dc*/ 	.word	0x00000d60


	//   ....[9]....
        /*00e0*/ 	.word	0x00000da0


	//   ....[10]....
        /*00e4*/ 	.word	0x00001dc0


	//   ....[11]....
        /*00e8*/ 	.word	0x00001e40


	//   ....[12]....
        /*00ec*/ 	.word	0x00001e90


	//   ....[13]....
        /*00f0*/ 	.word	0x00001ed0


	//   ....[14]....
        /*00f4*/ 	.word	0x00001f00


	//----- nvinfo : EIATTR_VRC_CTA_INIT_COUNT
	.align		4
.L_166:
        /*00f8*/ 	.byte	0x02, 0x4a
	.zero		1
	.zero		1


	//----- nvinfo : EIATTR_EXIT_INSTR_OFFSETS
	.align		4
        /*00fc*/ 	.byte	0x04, 0x1c
        /*00fe*/ 	.short	(.L_168 - .L_167)


	//   ....[0]....
.L_167:
        /*0100*/ 	.word	0x000000a0


	//   ....[1]....
        /*0104*/ 	.word	0x000000e0


	//   ....[2]....
        /*0108*/ 	.word	0x00002040


	//   ....[3]....
        /*010c*/ 	.word	0x00002090


	//----- nvinfo : EIATTR_MAX_THREADS
	.align		4
.L_168:
        /*0110*/ 	.byte	0x04, 0x05
        /*0112*/ 	.short	(.L_170 - .L_169)
.L_169:
        /*0114*/ 	.word	0x00000100
        /*0118*/ 	.word	0x00000001
        /*011c*/ 	.word	0x00000001


	//----- nvinfo : EIATTR_CRS_STACK_SIZE
	.align		4
.L_170:
        /*0120*/ 	.byte	0x04, 0x1e
        /*0122*/ 	.short	(.L_172 - .L_171)
.L_171:
        /*0124*/ 	.word	0x00000000


	//----- nvinfo : EIATTR_CBANK_PARAM_SIZE
	.align		4
.L_172:
        /*0128*/ 	.byte	0x03, 0x19
        /*012a*/ 	.short	0x0021


	//----- nvinfo : EIATTR_PARAM_CBANK
	.align		4
        /*012c*/ 	.byte	0x04, 0x0a
        /*012e*/ 	.short	(.L_174 - .L_173)
	.align		4
.L_173:
        /*0130*/ 	.word	index@(.nv.constant0._ZN3cub18CUB_300001_SM_10006detail6reduce28DeviceReduceSingleTileKernelINS2_10policy_hubIfyN4cuda3std3__410multipliesIfEEE10Policy1000EN6thrust24THRUST_300001_SM_1000_NS6detail15normal_iteratorINSD_10device_ptrIfEEEEPfyS9_ffNS7_10__identityEEEvT0_T1_T2_T3_T4_T6_)
        /*0134*/ 	.short	0x0380
        /*0136*/ 	.short	0x0021


	//----- nvinfo : EIATTR_SW_WAR
	.align		4
.L_174:
        /*0138*/ 	.byte	0x04, 0x36
        /*013a*/ 	.short	(.L_176 - .L_175)
.L_175:
        /*013c*/ 	.word	0x00000008
.L_176:


//--------------------- .nv.info._ZN3cub18CUB_300001_SM_10006detail6reduce28DeviceReduceSingleTileKernelINS2_10policy_hubIfjN4cuda3std3__410multipliesIfEEE10Policy1000EPfSC_iS9_ffNS7_10__identityEEEvT0_T1_T2_T3_T4_T6_ --------------------------
	.section	.nv.info._ZN3cub18CUB_300001_SM_10006detail6reduce28DeviceReduceSingleTileKernelINS2_10policy_hubIfjN4cuda3std3__410multipliesIfEEE10Policy1000EPfSC_iS9_ffNS7_10__identityEEEvT0_T1_T2_T3_T4_T6_,"",@"SHT_CUDA_INFO"
	.sectionflags	@""
	.align	4


	//----- nvinfo : EIATTR_CUDA_API_VERSION
	.align		4
        /*0000*/ 	.byte	0x04, 0x37
        /*0002*/ 	.short	(.L_178 - .L_177)
.L_177:
        /*0004*/ 	.word	0x00000082


	//----- nvinfo : EIATTR_KPARAM_INFO
	.align		4
.L_178:
        /*0008*/ 	.byte	0x04, 0x17
        /*000a*/ 	.short	(.L_180 - .L_179)
.L_179:
        /*000c*/ 	.word	0x00000000
        /*0010*/ 	.short	0x0005
        /*0012*/ 	.short	0x001c
        /*0014*/ 	.byte	0x00, 0xf0, 0x05, 0x00


	//----- nvinfo : EIATTR_KPARAM_INFO
	.align		4
.L_180:
        /*0018*/ 	.byte	0x04, 0x17
        /*001a*/ 	.short	(.L_182 - .L_181)
.L_181:
        /*001c*/ 	.word	0x00000000
        /*0020*/ 	.short	0x0004
        /*0022*/ 	.short	0x0018
        /*0024*/ 	.byte	0x00, 0xf0, 0x11, 0x00


	//----- nvinfo : EIATTR_KPARAM_INFO
	.align		4
.L_182:
        /*0028*/ 	.byte	0x04, 0x17
        /*002a*/ 	.short	(.L_184 - .L_183)
.L_183:
        /*002c*/ 	.word	0x00000000
        /*0030*/ 	.short	0x0003
        /*0032*/ 	.short	0x0014
        /*0034*/ 	.byte	0x00, 0xf0, 0x05, 0x00


	//----- nvinfo : EIATTR_KPARAM_INFO
	.align		4
.L_184:
        /*0038*/ 	.byte	0x04, 0x17
        /*003a*/ 	.short	(.L_186 - .L_185)
.L_185:
        /*003c*/ 	.word	0x00000000
        /*0040*/ 	.short	0x0002
        /*0042*/ 	.short	0x0010
        /*0044*/ 	.byte	0x00, 0xf0, 0x11, 0x00


	//----- nvinfo : EIATTR_KPARAM_INFO
	.align		4
.L_186:
        /*0048*/ 	.byte	0x04, 0x17
        /*004a*/ 	.short	(.L_188 - .L_187)
.L_187:
        /*004c*/ 	.word	0x00000000
        /*0050*/ 	.short	0x0001
        /*0052*/ 	.short	0x0008
        /*0054*/ 	.byte	0x00, 0xf5, 0x21, 0x00


	//----- nvinfo : EIATTR_KPARAM_INFO
	.align		4
.L_188:
        /*0058*/ 	.byte	0x04, 0x17
        /*005a*/ 	.short	(.L_190 - .L_189)
.L_189:
        /*005c*/ 	.word	0x00000000
        /*0060*/ 	.short	0x0000
        /*0062*/ 	.short	0x0000
        /*0064*/ 	.byte	0x00, 0xf5, 0x21, 0x00


	//----- nvinfo : EIATTR_SPARSE_MMA_MASK
	.align		4
.L_190:
        /*0068*/ 	.byte	0x03, 0x50
        /*006a*/ 	.short	0x0000


	//----- nvinfo : EIATTR_MAXREG_COUNT
	.align		4
        /*006c*/ 	.byte	0x03, 0x1b
        /*006e*/ 	.short	0x00ff


	//----- nvinfo : EIATTR_NUM_BARRIERS
	.align		4
        /*0070*/ 	.byte	0x02, 0x4c
        /*0072*/ 	.byte	0x01
	.zero		1


	//----- nvinfo : EIATTR_MERCURY_ISA_VERSION
	.align		4
        /*0074*/ 	.byte	0x03, 0x5f
        /*0076*/ 	.short	0x0101


	//----- nvinfo : EIATTR_COOP_GROUP_MASK_REGIDS
	.align		4
        /*0078*/ 	.byte	0x04, 0x29
        /*007a*/ 	.short	(.L_192 - .L_191)


	//   ....[0]....
.L_191:
        /*007c*/ 	.word	0xffffffff


	//   ....[1]....
        /*0080*/ 	.word	0xffffffff


	//   ....[2]....
        /*0084*/ 	.word	0xffffffff


	//   ....[3]....
        /*0088*/ 	.word	0xffffffff


	//   ....[4]....
        /*008c*/ 	.word	0xffffffff


	//   ....[5]....
        /*0090*/ 	.word	0xffffffff


	//   ....[6]....
        /*0094*/ 	.word	0xffffffff


	//   ....[7]....
        /*0098*/ 	.word	0xffffffff


	//   ....[8]....
        /*009c*/ 	.word	0xffffffff


	//   ....[9]....
        /*00a0*/ 	.word	0xffffffff


	//   ....[10]....
        /*00a4*/ 	.word	0xffffffff


	//   ....[11]....
        /*00a8*/ 	.word	0xffffffff


	//   ....[12]....
        /*00ac*/ 	.word	0xffffffff


	//   ....[13]....
        /*00b0*/ 	.word	0xffffffff


	//   ....[14]....
        /*00b4*/ 	.word	0xffffffff


	//   ....[15]....
        /*00b8*/ 	.word	0xffffffff


	//   ....[16]....
        /*00bc*/ 	.word	0xffffffff


	//   ....[17]....
        /*00c0*/ 	.word	0xffffffff


	//   ....[18]....
        /*00c4*/ 	.word	0xffffffff


	//   ....[19]....
        /*00c8*/ 	.word	0xffffffff


	//   ....[20]....
        /*00cc*/ 	.word	0xffffffff


	//   ....[21]....
        /*00d0*/ 	.word	0xffffffff


	//   ....[22]....
        /*00d4*/ 	.word	0xffffffff


	//   ....[23]....
        /*00d8*/ 	.word	0xffffffff


	//   ....[24]....
        /*00dc*/ 	.word	0xffffffff


	//   ....[25]....
        /*00e0*/ 	.word	0xffffffff


	//   ....[26]....
        /*00e4*/ 	.word	0xffffffff


	//   ....[27]....
        /*00e8*/ 	.word	0xffffffff


	//   ....[28]....
        /*00ec*/ 	.word	0xffffffff


	//   ....[29]....
        /*00f0*/ 	.word	0xffffffff


	//----- nvinfo : EIATTR_COOP_GROUP_INSTR_OFFSETS
	.align		4
.L_192:
        /*00f4*/ 	.byte	0x04, 0x28
        /*00f6*/ 	.short	(.L_194 - .L_193)


	//   ....[0]....
.L_193:
        /*00f8*/ 	.word	0x00000980


	//   ....[1]....
        /*00fc*/ 	.word	0x000009e0


	//   ....[2]....
        /*0100*/ 	.word	0x00000a50


	//   ....[3]....
        /*0104*/ 	.word	0x00000aa0


	//   ....[4]....
        /*0108*/ 	.word	0x00000ad0


	//   ....[5]....
        /*010c*/ 	.word	0x00000c90


	//   ....[6]....
        /*0110*/ 	.word	0x00000d20


	//   ....[7]....
        /*0114*/ 	.word	0x00000d60


	//   ....[8]....
        /*0118*/ 	.word	0x00000db0


	//   ....[9]....
        /*011c*/ 	.word	0x00000df0


	//   ....[10]....
        /*0120*/ 	.word	0x00001c00


	//   ....[11]....
        /*0124*/ 	.word	0x00001c80


	//   ....[12]....
        /*0128*/ 	.word	0x00001cd0


	//   ....[13]....
        /*012c*/ 	.word	0x00001d10


	//   ....[14]....
        /*0130*/ 	.word	0x00001d40


	//   ....[15]....
        /*0134*/ 	.word	0x00002700


	//   ....[16]....
        /*0138*/ 	.word	0x00002760


	//   ....[17]....
        /*013c*/ 	.word	0x000027d0


	//   ....[18]....
        /*0140*/ 	.word	0x00002820


	//   ....[19]....
        /*0144*/ 	.word	0x00002850


	//   ....[20]....
        /*0148*/ 	.word	0x00002a10


	//   ....[21]....
        /*014c*/ 	.word	0x00002a90


	//   ....[22]....
        /*0150*/ 	.word	0x00002ad0


	//   ....[23]....
        /*0154*/ 	.word	0x00002b10


	//   ....[24]....
        /*0158*/ 	.word	0x00002b70


	//   ....[25]....
        /*015c*/ 	.word	0x00003b00


	//   ....[26]....
        /*0160*/ 	.word	0x00003b80


	//   ....[27]....
        /*0164*/ 	.word	0x00003bd0


	//   ....[28]....
        /*0168*/ 	.word	0x00003c10


	//   ....[29]....
        /*016c*/ 	.word	0x00003c40


	//----- nvinfo : EIATTR_VRC_CTA_INIT_COUNT
	.align		4
.L_194:
        /*0170*/ 	.byte	0x02, 0x4a
	.zero		1
	.zero		1


	//----- nvinfo : EIATTR_EXIT_INSTR_OFFSETS
	.align		4
        /*0174*/ 	.byte	0x04, 0x1c
        /*0176*/ 	.short	(.L_196 - .L_195)


	//   ....[0]....
.L_195:
        /*0178*/ 	.word	0x00000080


	//   ....[1]....
        /*017c*/ 	.word	0x000000c0


	//   ....[2]....
        /*0180*/ 	.word	0x00003d90


	//   ....[3]....
        /*0184*/ 	.word	0x00003de0


	//----- nvinfo : EIATTR_MAX_THREADS
	.align		4
.L_196:
        /*0188*/ 	.byte	0x04, 0x05
        /*018a*/ 	.short	(.L_198 - .L_197)
.L_197:
        /*018c*/ 	.word	0x00000100
        /*0190*/ 	.word	0x00000001
        /*0194*/ 	.word	0x00000001


	//----- nvinfo : EIATTR_CRS_STACK_SIZE
	.align		4
.L_198:
        /*0198*/ 	.byte	0x04, 0x1e
        /*019a*/ 	.short	(.L_200 - .L_199)
.L_199:
        /*019c*/ 	.word	0x00000000


	//----- nvinfo : EIATTR_CBANK_PARAM_SIZE
	.align		4
.L_200:
        /*01a0*/ 	.byte	0x03, 0x19
        /*01a2*/ 	.short	0x001d


	//----- nvinfo : EIATTR_PARAM_CBANK
	.align		4
        /*01a4*/ 	.byte	0x04, 0x0a
        /*01a6*/ 	.short	(.L_202 - .L_201)
	.align		4
.L_201:
        /*01a8*/ 	.word	index@(.nv.constant0._ZN3cub18CUB_300001_SM_10006detail6reduce28DeviceReduceSingleTileKernelINS2_10policy_hubIfjN4cuda3std3__410multipliesIfEEE10Policy1000EPfSC_iS9_ffNS7_10__identityEEEvT0_T1_T2_T3_T4_T6_)
        /*01ac*/ 	.short	0x0380
        /*01ae*/ 	.short	0x001d


	//----- nvinfo : EIATTR_SW_WAR
	.align		4
.L_202:
        /*01b0*/ 	.byte	0x04, 0x36
        /*01b2*/ 	.short	(.L_204 - .L_203)
.L_203:
        /*01b4*/ 	.word	0x00000008
.L_204:


//--------------------- .nv.info._ZN3cub18CUB_300001_SM_10006detail6reduce18DeviceReduceKernelINS2_10policy_hubIfjN4cuda3std3__410multipliesIfEEE10Policy1000EN6thrust24THRUST_300001_SM_1000_NS6detail15normal_iteratorINSD_10device_ptrIfEEEEjS9_fNS7_10__identityEEEvT0_PT3_T1_NS0_13GridEvenShareISN_EET2_T4_ --------------------------
	.section	.nv.info._ZN3cub18CUB_300001_SM_10006detail6reduce18DeviceReduceKernelINS2_10policy_hubIfjN4cuda3std3__410multipliesIfEEE10Policy1000EN6thrust24THRUST_300001_SM_1000_NS6detail15normal_iteratorINSD_10device_ptrIfEEEEjS9_fNS7_10__identityEEEvT0_PT3_T1_NS0_13GridEvenShareISN_EET2_T4_,"",@"SHT_CUDA_INFO"
	.sectionflags	@""
	.align	4


	//----- nvinfo : EIATTR_CUDA_API_VERSION
	.align		4
        /*0000*/ 	.byte	0x04, 0x37
        /*0002*/ 	.short	(.L_206 - .L_205)
.L_205:
        /*0004*/ 	.word	0x00000082


	//----- nvinfo : EIATTR_KPARAM_INFO
	.align		4
.L_206:
        /*0008*/ 	.byte	0x04, 0x17
        /*000a*/ 	.short	(.L_208 - .L_207)
.L_207:
        /*000c*/ 	.word	0x00000000
        /*0010*/ 	.short	0x0005
        /*0012*/ 	.short	0x003d
        /*0014*/ 	.byte	0x00, 0xf0, 0x05, 0x00


	//----- nvinfo : EIATTR_KPARAM_INFO
	.align		4
.L_208:
        /*0018*/ 	.byte	0x04, 0x17
        /*001a*/ 	.short	(.L_210 - .L_209)
.L_209:
        /*001c*/ 	.word	0x00000000
        /*0020*/ 	.short	0x0004
        /*0022*/ 	.short	0x003c
        /*0024*/ 	.byte	0x00, 0xf0, 0x05, 0x00


	//----- nvinfo : EIATTR_KPARAM_INFO
	.align		4
.L_210:
        /*0028*/ 	.byte	0x04, 0x17
        /*002a*/ 	.short	(.L_212 - .L_211)
.L_211:
        /*002c*/ 	.word	0x00000000
        /*0030*/ 	.short	0x0003
        /*0032*/ 	.short	0x0014
        /*0034*/ 	.byte	0x00, 0xf0, 0xa1, 0x00


	//----- nvinfo : EIATTR_KPARAM_INFO
	.align		4
.L_212:
        /*0038*/ 	.byte	0x04, 0x17
        /*003a*/ 	.short	(.L_214 - .L_213)
.L_213:
        /*003c*/ 	.word	0x00000000
        /*0040*/ 	.short	0x0002
        /*0042*/ 	.short	0x0010
        /*0044*/ 	.byte	0x00, 0xf0, 0x11, 0x00


	//----- nvinfo : EIATTR_KPARAM_INFO
	.align		4
.L_214:
        /*0048*/ 	.byte	0x04, 0x17
        /*004a*/ 	.short	(.L_216 - .L_215)
.L_215:
        /*004c*/ 	.word	0x00000000
        /*0050*/ 	.short	0x0001
        /*0052*/ 	.short	0x0008
        /*0054*/ 	.byte	0x00, 0xf5, 0x21, 0x00


	//----- nvinfo : EIATTR_KPARAM_INFO
	.align		4
.L_216:
        /*0058*/ 	.byte	0x04, 0x17
        /*005a*/ 	.short	(.L_218 - .L_217)
.L_217:
        /*005c*/ 	.word	0x00000000
        /*0060*/ 	.short	0x0000
        /*0062*/ 	.short	0x0000
        /*0064*/ 	.byte	0x00, 0xf0, 0x21, 0x00


	//----- nvinfo : EIATTR_SPARSE_MMA_MASK
	.align		4
.L_218:
        /*0068*/ 	.byte	0x03, 0x50
        /*006a*/ 	.short	0x0000


	//----- nvinfo : EIATTR_MAXREG_COUNT
	.align		4
        /*006c*/ 	.byte	0x03, 0x1b
        /*006e*/ 	.short	0x00ff


	//----- nvinfo : EIATTR_NUM_BARRIERS
	.align		4
        /*0070*/ 	.byte	0x02, 0x4c
        /*0072*/ 	.byte	0x01
	.zero		1


	//----- nvinfo : EIATTR_MERCURY_ISA_VERSION
	.align		4
        /*0074*/ 	.byte	0x03, 0x5f
        /*0076*/ 	.short	0x0101


	//----- nvinfo : EIATTR_COOP_GROUP_MASK_REGIDS
	.align		4
        /*0078*/ 	.byte	0x04, 0x29
        /*007a*/ 	.short	(.L_220 - .L_219)


	//   ....[0]....
.L_219:
        /*007c*/ 	.word	0xffffffff


	//   ....[1]....
        /*0080*/ 	.word	0xffffffff


	//   ....[2]....
        /*0084*/ 	.word	0xffffffff


	//   ....[3]....
        /*0088*/ 	.word	0xffffffff


	//   ....[4]....
        /*008c*/ 	.word	0xffffffff


	//   ....[5]....
        /*0090*/ 	.word	0xffffffff


	//   ....[6]....
        /*0094*/ 	.word	0xffffffff


	//   ....[7]....
        /*0098*/ 	.word	0xffffffff


	//   ....[8]....
        /*009c*/ 	.word	0xffffffff


	//   ....[9]....
        /*00a0*/ 	.word	0xffffffff


	//   ....[10]....
        /*00a4*/ 	.word	0xffffffff


	//   ....[11]....
        /*00a8*/ 	.word	0xffffffff


	//   ....[12]....
        /*00ac*/ 	.word	0xffffffff


	//   ....[13]....
        /*00b0*/ 	.word	0xffffffff


	//   ....[14]....
        /*00b4*/ 	.word	0xffffffff


	//----- nvinfo : EIATTR_COOP_GROUP_INSTR_OFFSETS
	.align		4
.L_220:
        /*00b8*/ 	.byte	0x04, 0x28
        /*00ba*/ 	.short	(.L_222 - .L_221)


	//   ....[0]....
.L_221:
        /*00bc*/ 	.word	0x00000bf0


	//   ....[1]....
        /*00c0*/ 	.word	0x00000c50


	//   ....[2]....
        /*00c4*/ 	.word	0x00000cc0


	//   ....[3]....
        /*00c8*/ 	.word	0x00000d10


	//   ....[4]....
        /*00cc*/ 	.word	0x00000d40


	//   ....[5]....
        /*00d0*/ 	.word	0x00000f00


	//   ....[6]....
        /*00d4*/ 	.word	0x00000f90


	//   ....[7]....
        /*00d8*/ 	.word	0x00000fe0


	//   ....[8]....
        /*00dc*/ 	.word	0x00001020


	//   ....[9]....
        /*00e0*/ 	.word	0x00001060


	//   ....[10]....
        /*00e4*/ 	.word	0x00002320


	//   ....[11]....
        /*00e8*/ 	.word	0x000023b0


	//   ....[12]....
        /*00ec*/ 	.word	0x00002400


	//   ....[13]....
        /*00f0*/ 	.word	0x00002440


	//   ....[14]....
        /*00f4*/ 	.word	0x00002470


	//----- nvinfo : EIATTR_VRC_CTA_INIT_COUNT
	.align		4
.L_222:
        /*00f8*/ 	.byte	0x02, 0x4a
	.zero		1
	.zero		1


	//----- nvinfo : EIATTR_EXIT_INSTR_OFFSETS
	.align		4
        /*00fc*/ 	.byte	0x04, 0x1c
        /*00fe*/ 	.short	(.L_224 - .L_223)


	//   ....[0]....
.L_223:
        /*0100*/ 	.word	0x000025c0


	//   ....[1]....
        /*0104*/ 	.word	0x00002600


	//----- nvinfo : EIATTR_MAX_THREADS
	.align		4
.L_224:
        /*0108*/ 	.byte	0x04, 0x05
        /*010a*/ 	.short	(.L_226 - .L_225)
.L_225:
        /*010c*/ 	.word	0x00000100
        /*0110*/ 	.word	0x00000001
        /*0114*/ 	.word	0x00000001


	//----- nvinfo : EIATTR_CRS_STACK_SIZE
	.align		4
.L_226:
        /*0118*/ 	.byte	0x04, 0x1e
        /*011a*/ 	.short	(.L_228 - .L_227)
.L_227:
        /*011c*/ 	.word	0x00000000


	//----- nvinfo : EIATTR_CBANK_PARAM_SIZE
	.align		4
.L_228:
        /*0120*/ 	.byte	0x03, 0x19
        /*0122*/ 	.short	0x003e


	//----- nvinfo : EIATTR_PARAM_CBANK
	.align		4
        /*0124*/ 	.byte	0x04, 0x0a
        /*0126*/ 	.short	(.L_230 - .L_229)
	.align		4
.L_229:
        /*0128*/ 	.word	index@(.nv.constant0._ZN3cub18CUB_300001_SM_10006detail6reduce18DeviceReduceKernelINS2_10policy_hubIfjN4cuda3std3__410multipliesIfEEE10Policy1000EN6thrust24THRUST_300001_SM_1000_NS6detail15normal_iteratorINSD_10device_ptrIfEEEEjS9_fNS7_10__identityEEEvT0_PT3_T1_NS0_13GridEvenShareISN_EET2_T4_)
        /*012c*/ 	.short	0x0380
        /*012e*/ 	.short	0x003e


	//----- nvinfo : EIATTR_SW_WAR
	.align		4
.L_230:
        /*0130*/ 	.byte	0x04, 0x36
        /*0132*/ 	.short	(.L_232 - .L_231)
.L_231:
        /*0134*/ 	.word	0x00000008
.L_232:


//--------------------- .nv.info._ZN3cub18CUB_300001_SM_10006detail6reduce28DeviceReduceSingleTileKernelINS2_10policy_hubIfjN4cuda3std3__410multipliesIfEEE10Policy1000EN6thrust24THRUST_300001_SM_1000_NS6detail15normal_iteratorINSD_10device_ptrIfEEEEPfjS9_ffNS7_10__identityEEEvT0_T1_T2_T3_T4_T6_ --------------------------
	.section	.nv.info._ZN3cub18CUB_300001_SM_10006detail6reduce28DeviceReduceSingleTileKernelINS2_10policy_hubIfjN4cuda3std3__410multipliesIfEEE10Policy1000EN6thrust24THRUST_300001_SM_1000_NS6detail15normal_iteratorINSD_10device_ptrIfEEEEPfjS9_ffNS7_10__identityEEEvT0_T1_T2_T3_T4_T6_,"",@"SHT_CUDA_INFO"
	.sectionflags	@""
	.align	4


	//----- nvinfo : EIATTR_CUDA_API_VERSION
	.align		4
        /*0000*/ 	.byte	0x04, 0x37
        /*0002*/ 	.short	(.L_234 - .L_233)
.L_233:
        /*0004*/ 	.word	0x00000082


	//----- nvinfo : EIATTR_KPARAM_INFO
	.align		4
.L_234:
        /*0008*/ 	.byte	0x04, 0x17
        /*000a*/ 	.short	(.L_236 - .L_235)
.L_235:
        /*000c*/ 	.word	0x00000000
        /*0010*/ 	.short	0x0005
        /*0012*/ 	.short	0x001c
        /*0014*/ 	.byte	0x00, 0xf0, 0x05, 0x00


	//----- nvinfo : EIATTR_KPARAM_INFO
	.align		4
.L_236:
        /*0018*/ 	.byte	0x04, 0x17
        /*001a*/ 	.short	(.L_238 - .L_237)
.L_237:
        /*001c*/ 	.word	0x00000000
        /*0020*/ 	.short	0x0004
        /*0022*/ 	.short	0x0018
        /*0024*/ 	.byte	0x00, 0xf0, 0x11, 0x00


	//----- nvinfo : EIATTR_KPARAM_INFO
	.align		4
.L_238:
        /*0028*/ 	.byte	0x04, 0x17
        /*002a*/ 	.short	(.L_240 - .L_239)
.L_239:
        /*002c*/ 	.word	0x00000000
        /*0030*/ 	.short	0x0003
        /*0032*/ 	.short	0x0014
        /*0034*/ 	.byte	0x00, 0xf0, 0x05, 0x00


	//----- nvinfo : EIATTR_KPARAM_INFO
	.align		4
.L_240:
        /*0038*/ 	.byte	0x04, 0x17
        /*003a*/ 	.short	(.L_242 - .L_241)
.L_241:
        /*003c*/ 	.word	0x00000000
        /*0040*/ 	.short	0x0002
        /*0042*/ 	.short	0x0010
        /*0044*/ 	.byte	0x00, 0xf0, 0x11, 0x00


	//----- nvinfo : EIATTR_KPARAM_INFO
	.align		4
.L_242:
        /*0048*/ 	.byte	0x04, 0x17
        /*004a*/ 	.short	(.L_244 - .L_243)
.L_243:
        /*004c*/ 	.word	0x00000000
        /*0050*/ 	.short	0x0001
        /*0052*/ 	.short	0x0008
        /*0054*/ 	.byte	0x00, 0xf5, 0x21, 0x00


	//----- nvinfo : EIATTR_KPARAM_INFO
	.align		4
.L_244:
        /*0058*/ 	.byte	0x04, 0x17
        /*005a*/ 	.short	(.L_246 - .L_245)
.L_245:
        /*005c*/ 	.word	0x00000000
        /*0060*/ 	.short	0x0000
        /*0062*/ 	.short	0x0000
        /*0064*/ 	.byte	0x00, 0xf0, 0x21, 0x00


	//----- nvinfo : EIATTR_SPARSE_MMA_MASK
	.align		4
.L_246:
        /*0068*/ 	.byte	0x03, 0x50
        /*006a*/ 	.short	0x0000


	//----- nvinfo : EIATTR_MAXREG_COUNT
	.align		4
        /*006c*/ 	.byte	0x03, 0x1b
        /*006e*/ 	.short	0x00ff


	//----- nvinfo : EIATTR_NUM_BARRIERS
	.align		4
        /*0070*/ 	.byte	0x02, 0x4c
        /*0072*/ 	.byte	0x01
	.zero		1


	//----- nvinfo : EIATTR_MERCURY_ISA_VERSION
	.align		4
        /*0074*/ 	.byte	0x03, 0x5f
        /*0076*/ 	.short	0x0101


	//----- nvinfo : EIATTR_COOP_GROUP_MASK_REGIDS
	.align		4
        /*0078*/ 	.byte	0x04, 0x29
        /*007a*/ 	.short	(.L_248 - .L_247)


	//   ....[0]....
.L_247:
        /*007c*/ 	.word	0xffffffff


	//   ....[1]....
        /*0080*/ 	.word	0xffffffff


	//   ....[2]....
        /*0084*/ 	.word	0xffffffff


	//   ....[3]....
        /*0088*/ 	.word	0xffffffff


	//   ....[4]....
        /*008c*/ 	.word	0xffffffff


	//   ....[5]....
        /*0090*/ 	.word	0xffffffff


	//   ....[6]....
        /*0094*/ 	.word	0xffffffff


	//   ....[7]....
        /*0098*/ 	.word	0xffffffff


	//   ....[8]....
        /*009c*/ 	.word	0xffffffff


	//   ....[9]....
        /*00a0*/ 	.word	0xffffffff


	//   ....[10]....
        /*00a4*/ 	.word	0xffffffff


	//   ....[11]....
        /*00a8*/ 	.word	0xffffffff


	//   ....[12]....
        /*00ac*/ 	.word	0xffffffff


	//   ....[13]....
        /*00b0*/ 	.word	0xffffffff


	//   ....[14]....
        /*00b4*/ 	.word	0xffffffff


	//----- nvinfo : EIATTR_COOP_GROUP_INSTR_OFFSETS
	.align		4
.L_248:
        /*00b8*/ 	.byte	0x04, 0x28
        /*00ba*/ 	.short	(.L_250 - .L_249)


	//   ....[0]....
.L_249:
        /*00bc*/ 	.word	0x00000910


	//   ....[1]....
        /*00c0*/ 	.word	0x00000970


	//   ....[2]....
        /*00c4*/ 	.word	0x000009e0


	//   ....[3]....
        /*00c8*/ 	.word	0x00000a30


	//   ....[4]....
        /*00cc*/ 	.word	0x00000a60


	//   ....[5]....
        /*00d0*/ 	.word	0x00000c20


	//   ....[6]....
        /*00d4*/ 	.word	0x00000cb0


	//   ....[7]....
        /*00d8*/ 	.word	0x00000cf0


	//   ....[8]....
        /*00dc*/ 	.word	0x00000d40


	//   ....[9]....
        /*00e0*/ 	.word	0x00000d80


	//   ....[10]....
        /*00e4*/ 	.word	0x00001ef0


	//   ....[11]....
        /*00e8*/ 	.word	0x00001f70


	//   ....[12]....
        /*00ec*/ 	.word	0x00001fc0


	//   ....[13]....
        /*00f0*/ 	.word	0x00002000


	//   ....[14]....
        /*00f4*/ 	.word	0x00002030


	//----- nvinfo : EIATTR_VRC_CTA_INIT_COUNT
	.align		4
.L_250:
        /*00f8*/ 	.byte	0x02, 0x4a
	.zero		1
	.zero		1


	//----- nvinfo : EIATTR_EXIT_INSTR_OFFSETS
	.align		4
        /*00fc*/ 	.byte	0x04, 0x1c
        /*00fe*/ 	.short	(.L_252 - .L_251)


	//   ....[0]....
.L_251:
        /*0100*/ 	.word	0x00000080


	//   ....[1]....
        /*0104*/ 	.word	0x000000c0


	//   ....[2]....
        /*0108*/ 	.word	0x00002180


	//   ....[3]....
        /*010c*/ 	.word	0x000021d0


	//----- nvinfo : EIATTR_MAX_THREADS
	.align		4
.L_252:
        /*0110*/ 	.byte	0x04, 0x05
        /*0112*/ 	.short	(.L_254 - .L_253)
.L_253:
        /*0114*/ 	.word	0x00000100
        /*0118*/ 	.word	0x00000001
        /*011c*/ 	.word	0x00000001


	//----- nvinfo : EIATTR_CRS_STACK_SIZE
	.align		4
.L_254:
        /*0120*/ 	.byte	0x04, 0x1e
        /*0122*/ 	.short	(.L_256 - .L_255)
.L_255:
        /*0124*/ 	.word	0x00000000


	//----- nvinfo : EIATTR_CBANK_PARAM_SIZE
	.align		4
.L_256:
        /*0128*/ 	.byte	0x03, 0x19
        /*012a*/ 	.short	0x001d


	//----- nvinfo : EIATTR_PARAM_CBANK
	.align		4
        /*012c*/ 	.byte	0x04, 0x0a
        /*012e*/ 	.short	(.L_258 - .L_257)
	.align		4
.L_257:
        /*0130*/ 	.word	index@(.nv.constant0._ZN3cub18CUB_300001_SM_10006detail6reduce28DeviceReduceSingleTileKernelINS2_10policy_hubIfjN4cuda3std3__410multipliesIfEEE10Policy1000EN6thrust24THRUST_300001_SM_1000_NS6detail15normal_iteratorINSD_10device_ptrIfEEEEPfjS9_ffNS7_10__identityEEEvT0_T1_T2_T3_T4_T6_)
        /*0134*/ 	.short	0x0380
        /*0136*/ 	.short	0x001d


	//----- nvinfo : EIATTR_SW_WAR
	.align		4
.L_258:
        /*0138*/ 	.byte	0x04, 0x36
        /*013a*/ 	.short	(.L_260 - .L_259)
.L_259:
        /*013c*/ 	.word	0x00000008
.L_260:


//--------------------- .nv.info._ZN3cub18CUB_300001_SM_10006detail11EmptyKernelIvEEvv --------------------------
	.section	.nv.info._ZN3cub18CUB_300001_SM_10006detail11EmptyKernelIvEEvv,"",@"SHT_CUDA_INFO"
	.sectionflags	@""
	.align	4


	//----- nvinfo : EIATTR_CUDA_API_VERSION
	.align		4
        /*0000*/ 	.byte	0x04, 0x37
        /*0002*/ 	.short	(.L_262 - .L_261)
.L_261:
        /*0004*/ 	.word	0x00000082


	//----- nvinfo : EIATTR_SPARSE_MMA_MASK
	.align		4
.L_262:
        /*0008*/ 	.byte	0x03, 0x50
        /*000a*/ 	.short	0x0000


	//----- nvinfo : EIATTR_MAXREG_COUNT
	.align		4
        /*000c*/ 	.byte	0x03, 0x1b
        /*000e*/ 	.short	0x00ff


	//----- nvinfo : EIATTR_MERCURY_ISA_VERSION
	.align		4
        /*0010*/ 	.byte	0x03, 0x5f
        /*0012*/ 	.short	0x0101


	//----- nvinfo : EIATTR_VRC_CTA_INIT_COUNT
	.align		4
        /*0014*/ 	.byte	0x02, 0x4a
	.zero		1
	.zero		1


	//----- nvinfo : EIATTR_EXIT_INSTR_OFFSETS
	.align		4
        /*0018*/ 	.byte	0x04, 0x1c
        /*001a*/ 	.short	(.L_264 - .L_263)


	//   ....[0]....
.L_263:
        /*001c*/ 	.word	0x00000010


	//----- nvinfo : EIATTR_SW_WAR
	.align		4
.L_264:
        /*0020*/ 	.byte	0x04, 0x36
        /*0022*/ 	.short	(.L_266 - .L_265)
.L_265:
        /*0024*/ 	.word	0x00000008
.L_266:


//--------------------- .nv.info._Z9vectorDivPKfS0_Pfi --------------------------
	.section	.nv.info._Z9vectorDivPKfS0_Pfi,"",@"SHT_CUDA_INFO"
	.sectionflags	@""
	.align	4


	//----- nvinfo : EIATTR_CUDA_API_VERSION
	.align		4
        /*0000*/ 	.byte	0x04, 0x37
        /*0002*/ 	.short	(.L_268 - .L_267)
.L_267:
        /*0004*/ 	.word	0x00000082


	//----- nvinfo : EIATTR_KPARAM_INFO
	.align		4
.L_268:
        /*0008*/ 	.byte	0x04, 0x17
        /*000a*/ 	.short	(.L_270 - .L_269)
.L_269:
        /*000c*/ 	.word	0x00000000
        /*0010*/ 	.short	0x0003
        /*0012*/ 	.short	0x0018
        /*0014*/ 	.byte	0x00, 0xf0, 0x11, 0x00


	//----- nvinfo : EIATTR_KPARAM_INFO
	.align		4
.L_270:
        /*0018*/ 	.byte	0x04, 0x17
        /*001a*/ 	.short	(.L_272 - .L_271)
.L_271:
        /*001c*/ 	.word	0x00000000
        /*0020*/ 	.short	0x0002
        /*0022*/ 	.short	0x0010
        /*0024*/ 	.byte	0x00, 0xf5, 0x21, 0x00


	//----- nvinfo : EIATTR_KPARAM_INFO
	.align		4
.L_272:
        /*0028*/ 	.byte	0x04, 0x17
        /*002a*/ 	.short	(.L_274 - .L_273)
.L_273:
        /*002c*/ 	.word	0x00000000
        /*0030*/ 	.short	0x0001
        /*0032*/ 	.short	0x0008
        /*0034*/ 	.byte	0x00, 0xf5, 0x21, 0x00


	//----- nvinfo : EIATTR_KPARAM_INFO
	.align		4
.L_274:
        /*0038*/ 	.byte	0x04, 0x17
        /*003a*/ 	.short	(.L_276 - .L_275)
.L_275:
        /*003c*/ 	.word	0x00000000
        /*0040*/ 	.short	0x0000
        /*0042*/ 	.short	0x0000
        /*0044*/ 	.byte	0x00, 0xf5, 0x21, 0x00


	//----- nvinfo : EIATTR_SPARSE_MMA_MASK
	.align		4
.L_276:
        /*0048*/ 	.byte	0x03, 0x50
        /*004a*/ 	.short	0x0000


	//----- nvinfo : EIATTR_MAXREG_COUNT
	.align		4
        /*004c*/ 	.byte	0x03, 0x1b
        /*004e*/ 	.short	0x00ff


	//----- nvinfo : EIATTR_MERCURY_ISA_VERSION
	.align		4
        /*0050*/ 	.byte	0x03, 0x5f
        /*0052*/ 	.short	0x0101


	//----- nvinfo : EIATTR_VRC_CTA_INIT_COUNT
	.align		4
        /*0054*/ 	.byte	0x02, 0x4a
	.zero		1
	.zero		1


	//----- nvinfo : EIATTR_EXIT_INSTR_OFFSETS
	.align		4
        /*0058*/ 	.byte	0x04, 0x1c
        /*005a*/ 	.short	(.L_278 - .L_277)


	//   ....[0]....
.L_277:
        /*005c*/ 	.word	0x00000070


	//   ....[1]....
        /*0060*/ 	.word	0x000001f0


	//----- nvinfo : EIATTR_CRS_STACK_SIZE
	.align		4
.L_278:
        /*0064*/ 	.byte	0x04, 0x1e
        /*0066*/ 	.short	(.L_280 - .L_279)
.L_279:
        /*0068*/ 	.word	0x00000000


	//----- nvinfo : EIATTR_CBANK_PARAM_SIZE
	.align		4
.L_280:
        /*006c*/ 	.byte	0x03, 0x19
        /*006e*/ 	.short	0x001c


	//----- nvinfo : EIATTR_PARAM_CBANK
	.align		4
        /*0070*/ 	.byte	0x04, 0x0a
        /*0072*/ 	.short	(.L_282 - .L_281)
	.align		4
.L_281:
        /*0074*/ 	.word	index@(.nv.constant0._Z9vectorDivPKfS0_Pfi)
        /*0078*/ 	.short	0x0380
        /*007a*/ 	.short	0x001c


	//----- nvinfo : EIATTR_SW_WAR
	.align		4
.L_282:
        /*007c*/ 	.byte	0x04, 0x36
        /*007e*/ 	.short	(.L_284 - .L_283)
.L_283:
        /*0080*/ 	.word	0x00000008
.L_284:


//--------------------- .nv.callgraph             --------------------------
	.section	.nv.callgraph,"",@"SHT_CUDA_CALLGRAPH"
	.align	4
	.sectionentsize	8
	.align		4
        /*0000*/ 	.word	0x00000000
	.align		4
        /*0004*/ 	.word	0xffffffff
	.align		4
        /*0008*/ 	.word	0x00000000
	.align		4
        /*000c*/ 	.word	0xfffffffe
	.align		4
        /*0010*/ 	.word	0x00000000
	.align		4
        /*0014*/ 	.word	0xfffffffd
	.align		4
        /*0018*/ 	.word	0x00000000
	.align		4
        /*001c*/ 	.word	0xfffffffc


//--------------------- .nv.constant4             --------------------------
	.section	.nv.constant4,"a",@progbits
	.align	8
	.align		8
.nv.constant4:
        /*0000*/ 	.dword	_ZN34_INTERNAL_2f579e33_4_k_cu_632909ef4cuda3std3__45__cpo5beginE
	.align		8
        /*0008*/ 	.dword	_ZN34_INTERNAL_2f579e33_4_k_cu_632909ef4cuda3std3__45__cpo3endE
	.align		8
        /*0010*/ 	.dword	_ZN34_INTERNAL_2f579e33_4_k_cu_632909ef4cuda3std3__45__cpo6cbeginE
	.align		8
        /*0018*/ 	.dword	_ZN34_INTERNAL_2f579e33_4_k_cu_632909ef4cuda3std3__45__cpo4cendE
	.align		8
        /*0020*/ 	.dword	_ZN34_INTERNAL_2f579e33_4_k_cu_632909ef4cuda3std3__45__cpo6rbeginE
	.align		8
        /*0028*/ 	.dword	_ZN34_INTERNAL_2f579e33_4_k_cu_632909ef4cuda3std3__45__cpo4rendE
	.align		8
        /*0030*/ 	.dword	_ZN34_INTERNAL_2f579e33_4_k_cu_632909ef4cuda3std3__45__cpo7crbeginE
	.align		8
        /*0038*/ 	.dword	_ZN34_INTERNAL_2f579e33_4_k_cu_632909ef4cuda3std3__45__cpo5crendE
	.align		8
        /*0040*/ 	.dword	_ZN34_INTERNAL_2f579e33_4_k_cu_632909ef4cuda3std3__436_GLOBAL__N__2f579e33_4_k_cu_632909ef6ignoreE
	.align		8
        /*0048*/ 	.dword	_ZN34_INTERNAL_2f579e33_4_k_cu_632909ef4cuda3std3__419piecewise_constructE
	.align		8
        /*0050*/ 	.dword	_ZN34_INTERNAL_2f579e33_4_k_cu_632909ef4cuda3std3__48in_placeE
	.align		8
        /*0058*/ 	.dword	_ZN34_INTERNAL_2f579e33_4_k_cu_632909ef4cuda3std3__420unreachable_sentinelE
	.align		8
        /*0060*/ 	.dword	_ZN34_INTERNAL_2f579e33_4_k_cu_632909ef4cuda3std3__47nulloptE
	.align		8
        /*0068*/ 	.dword	_ZN34_INTERNAL_2f579e33_4_k_cu_632909ef4cuda3std3__48unexpectE
	.align		8
        /*0070*/ 	.dword	_ZN34_INTERNAL_2f579e33_4_k_cu_632909ef4cuda3std6ranges3__45__cpo4swapE
	.align		8
        /*0078*/ 	.dword	_ZN34_INTERNAL_2f579e33_4_k_cu_632909ef4cuda3std6ranges3__45__cpo9iter_moveE
	.align		8
        /*0080*/ 	.dword	_ZN34_INTERNAL_2f579e33_4_k_cu_632909ef4cuda3std6ranges3__45__cpo5beginE
	.align		8
        /*0088*/ 	.dword	_ZN34_INTERNAL_2f579e33_4_k_cu_632909ef4cuda3std6ranges3__45__cpo3endE
	.align		8
        /*0090*/ 	.dword	_ZN34_INTERNAL_2f579e33_4_k_cu_632909ef4cuda3std6ranges3__45__cpo6cbeginE
	.align		8
        /*0098*/ 	.dword	_ZN34_INTERNAL_2f579e33_4_k_cu_632909ef4cuda3std6ranges3__45__cpo4cendE
	.align		8
        /*00a0*/ 	.dword	_ZN34_INTERNAL_2f579e33_4_k_cu_632909ef4cuda3std6ranges3__45__cpo7advanceE
	.align		8
        /*00a8*/ 	.dword	_ZN34_INTERNAL_2f579e33_4_k_cu_632909ef4cuda3std6ranges3__45__cpo9iter_swapE
	.align		8
        /*00b0*/ 	.dword	_ZN34_INTERNAL_2f579e33_4_k_cu_632909ef4cuda3std6ranges3__45__cpo4nextE
	.align		8
        /*00b8*/ 	.dword	_ZN34_INTERNAL_2f579e33_4_k_cu_632909ef4cuda3std6ranges3__45__cpo4prevE
	.align		8
        /*00c0*/ 	.dword	_ZN34_INTERNAL_2f579e33_4_k_cu_632909ef4cuda3std6ranges3__45__cpo4dataE
	.align		8
        /*00c8*/ 	.dword	_ZN34_INTERNAL_2f579e33_4_k_cu_632909ef4cuda3std6ranges3__45__cpo5cdataE
	.align		8
        /*00d0*/ 	.dword	_ZN34_INTERNAL_2f579e33_4_k_cu_632909ef4cuda3std6ranges3__45__cpo4sizeE
	.align		8
        /*00d8*/ 	.dword	_ZN34_INTERNAL_2f579e33_4_k_cu_632909ef4cuda3std6ranges3__45__cpo5ssizeE
	.align		8
        /*00e0*/ 	.dword	_ZN34_INTERNAL_2f579e33_4_k_cu_632909ef4cuda3std6ranges3__45__cpo8distanceE
	.align		8
        /*00e8*/ 	.dword	_ZN34_INTERNAL_2f579e33_4_k_cu_632909ef6thrust24THRUST_300001_SM_1000_NS8cuda_cub3parE
	.align		8
        /*00f0*/ 	.dword	_ZN34_INTERNAL_2f579e33_4_k_cu_632909ef6thrust24THRUST_300001_SM_1000_NS8cuda_cub10par_nosyncE
	.align		8
        /*00f8*/ 	.dword	_ZN34_INTERNAL_2f579e33_4_k_cu_632909ef6thrust24THRUST_300001_SM_1000_NS6system6detail10sequential3seqE
	.align		8
        /*0100*/ 	.dword	_ZN34_INTERNAL_2f579e33_4_k_cu_632909ef6thrust24THRUST_300001_SM_1000_NS12placeholders2_1E
	.align		8
        /*0108*/ 	.dword	_ZN34_INTERNAL_2f579e33_4_k_cu_632909ef6thrust24THRUST_300001_SM_1000_NS12placeholders2_2E
	.align		8
        /*0110*/ 	.dword	_ZN34_INTERNAL_2f579e33_4_k_cu_632909ef6thrust24THRUST_300001_SM_1000_NS12placeholders2_3E
	.align		8
        /*0118*/ 	.dword	_ZN34_INTERNAL_2f579e33_4_k_cu_632909ef6thrust24THRUST_300001_SM_1000_NS12placeholders2_4E
	.align		8
        /*0120*/ 	.dword	_ZN34_INTERNAL_2f579e33_4_k_cu_632909ef6thrust24THRUST_300001_SM_1000_NS12placeholders2_5E
	.align		8
        /*0128*/ 	.dword	_ZN34_INTERNAL_2f579e33_4_k_cu_632909ef6thrust24THRUST_300001_SM_1000_NS12placeholders2_6E
	.align		8
        /*0130*/ 	.dword	_ZN34_INTERNAL_2f579e33_4_k_cu_632909ef6thrust24THRUST_300001_SM_1000_NS12placeholders2_7E
	.align		8
        /*0138*/ 	.dword	_ZN34_INTERNAL_2f579e33_4_k_cu_632909ef6thrust24THRUST_300001_SM_1000_NS12placeholders2_8E
	.align		8
        /*0140*/ 	.dword	_ZN34_INTERNAL_2f579e33_4_k_cu_632909ef6thrust24THRUST_300001_SM_1000_NS12placeholders2_9E
	.align		8
        /*0148*/ 	.dword	_ZN34_INTERNAL_2f579e33_4_k_cu_632909ef6thrust24THRUST_300001_SM_1000_NS12placeholders3_10E
	.align		8
        /*0150*/ 	.dword	_ZN34_INTERNAL_2f579e33_4_k_cu_632909ef6thrust24THRUST_300001_SM_1000_NS3seqE


//--------------------- .text._ZN3cub18CUB_300001_SM_10006detail6reduce28DeviceReduceSingleTileKernelINS2_10policy_hubIfyN4cuda3std3__410multipliesIfEEE10Policy1000EPfSC_iS9_ffNS7_10__identityEEEvT0_T1_T2_T3_T4_T6_ --------------------------
	.section	.text._ZN3cub18CUB_300001_SM_10006detail6reduce28DeviceReduceSingleTileKernelINS2_10policy_hubIfyN4cuda3std3__410multipliesIfEEE10Policy1000EPfSC_iS9_ffNS7_10__identityEEEvT0_T1_T2_T3_T4_T6_,"ax",@progbits
	.align	128
        .global         _ZN3cub18CUB_300001_SM_10006detail6reduce28DeviceReduceSingleTileKernelINS2_10policy_hubIfyN4cuda3std3__410multipliesIfEEE10Policy1000EPfSC_iS9_ffNS7_10__identityEEEvT0_T1_T2_T3_T4_T6_
        .type           _ZN3cub18CUB_300001_SM_10006detail6reduce28DeviceReduceSingleTileKernelINS2_10policy_hubIfyN4cuda3std3__410multipliesIfEEE10Policy1000EPfSC_iS9_ffNS7_10__identityEEEvT0_T1_T2_T3_T4_T6_,@function
        .size           _ZN3cub18CUB_300001_SM_10006detail6reduce28DeviceReduceSingleTileKernelINS2_10policy_hubIfyN4cuda3std3__410multipliesIfEEE10Policy1000EPfSC_iS9_ffNS7_10__identityEEEvT0_T1_T2_T3_T4_T6_,(.L_x_251 - _ZN3cub18CUB_300001_SM_10006detail6reduce28DeviceReduceSingleTileKernelINS2_10policy_hubIfyN4cuda3std3__410multipliesIfEEE10Policy1000EPfSC_iS9_ffNS7_10__identityEEEvT0_T1_T2_T3_T4_T6_)
        .other          _ZN3cub18CUB_300001_SM_10006detail6reduce28DeviceReduceSingleTileKernelINS2_10policy_hubIfyN4cuda3std3__410multipliesIfEEE10Policy1000EPfSC_iS9_ffNS7_10__identityEEEvT0_T1_T2_T3_T4_T6_,@"STO_CUDA_ENTRY STV_DEFAULT"
_ZN3cub18CUB_300001_SM_10006detail6reduce28DeviceReduceSingleTileKernelINS2_10policy_hubIfyN4cuda3std3__410multipliesIfEEE10Policy1000EPfSC_iS9_ffNS7_10__identityEEEvT0_T1_T2_T3_T4_T6_:
.text._ZN3cub18CUB_300001_SM_10006detail6reduce28DeviceReduceSingleTileKernelINS2_10policy_hubIfyN4cuda3std3__410multipliesIfEEE10Policy1000EPfSC_iS9_ffNS7_10__identityEEEvT0_T1_T2_T3_T4_T6_:
[----:B------:R-:W-:Y:S01]  /*0000*/  LDC R1, c[0x0][0x37c] ;  /* 0x0000df00ff017b82 */ /* 0x000fe20000000800 */
[----:B------:R-:W0:Y:S01]  /*0010*/  LDCU UR4, c[0x0][0x390] ;  /* 0x00007200ff0477ac */ /* 0x000e220008000800 */
[----:B------:R-:W1:Y:S01]  /*0020*/  LDCU.64 UR6, c[0x0][0x358] ;  /* 0x00006b00ff0677ac */ /* 0x000e620008000a00 */
[----:B0-----:R-:W-:-:S04]  /*0030*/  MOV R20, UR4 ;  /* 0x0000000400147c02 */ /* 0x001fc80008000f00 */
[----:B------:R-:W-:-:S13]  /*0040*/  ISETP.NE.AND P0, PT, R20, RZ, PT ;  /* 0x000000ff1400720c */ /* 0x000fda0003f05270 */
[----:B-1----:R-:W-:Y:S05]  /*0050*/  @P0 BRA `(.L_x_0) ;  /* 0x00000000001c0947 */ /* 0x002fea0003800000 */
[----:B------:R-:W0:Y:S02]  /*0060*/  S2R R0, SR_TID.X ;  /* 0x0000000000007919 */ /* 0x000e240000002100 */
[----:B0-----:R-:W-:-:S13]  /*0070*/  ISETP.NE.AND P0, PT, R0, RZ, PT ;  /* 0x000000ff0000720c */ /* 0x001fda0003f05270 */
[----:B------:R-:W-:Y:S05]  /*0080*/  @P0 EXIT ;  /* 0x000000000000094d */ /* 0x000fea0003800000 */
[----:B------:R-:W0:Y:S08]  /*0090*/  LDC R5, c[0x0][0x398] ;  /* 0x0000e600ff057b82 */ /* 0x000e300000000800 */
[----:B------:R-:W0:Y:S02]  /*00a0*/  LDC.64 R2, c[0x0][0x388] ;  /* 0x0000e200ff027b82 */ /* 0x000e240000000a00 */
[----:B0-----:R-:W-:Y:S01]  /*00b0*/  STG.E desc[UR6][R2.64], R5 ;  /* 0x0000000502007986 */ /* 0x001fe2000c101906 */
[----:B------:R-:W-:Y:S05]  /*00c0*/  EXIT ;  /* 0x000000000000794d */ /* 0x000fea0003800000 */
.L_x_0:
[----:B------:R-:W0:Y:S01]  /*00d0*/  LDCU UR4, c[0x0][0x380] ;  /* 0x00007000ff0477ac */ /* 0x000e220008000800 */
[----:B------:R-:W-:Y:S01]  /*00e0*/  BSSY.RECONVERGENT B0, `(.L_x_1) ;  /* 0x00003ca000007945 */ /* 0x000fe20003800200 */
[----:B0-----:R-:W-:-:S09]  /*00f0*/  ULOP3.LUT UP0, URZ, UR4, 0xf, URZ, 0xc0, !UPT ;  /* 0x0000000f04ff7892 */ /* 0x001fd2000f80c0ff */
[----:B------:R-:W-:Y:S05]  /*0100*/  BRA.U UP0, `(.L_x_2) ;  /* 0x0000001d00607547 */ /* 0x000fea000b800000 */
[----:B------:R-:W-:-:S13]  /*0110*/  ISETP.GT.AND P0, PT, R20, 0xfff, PT ;  /* 0x00000fff1400780c */ /* 0x000fda0003f04270 */
[----:B------:R-:W-:Y:S05]  /*0120*/  @P0 BRA `(.L_x_3) ;  /* 0x0000000c00a80947 */ /* 0x000fea0003800000 */
[----:B------:R-:W0:Y:S01]  /*0130*/  S2R R9, SR_TID.X ;  /* 0x0000000000097919 */ /* 0x000e220000002100 */
[----:B------:R-:W-:Y:S01]  /*0140*/  BSSY.RECONVERGENT B1, `(.L_x_4) ;  /* 0x0000009000017945 */ /* 0x000fe20003800200 */
[----:B------:R-:W-:Y:S01]  /*0150*/  HFMA2 R0, -RZ, RZ, 0, 0 ;  /* 0x00000000ff007431 */ /* 0x000fe200000001ff */
[----:B0-----:R-:W-:Y:S02]  /*0160*/  ISETP.GE.AND P0, PT, R9, R20, PT ;  /* 0x000000140900720c */ /* 0x001fe40003f06270 */
[----:B------:R-:W-:-:S11]  /*0170*/  MOV R11, R9 ;  /* 0x00000009000b7202 */ /* 0x000fd60000000f00 */
[----:B------:R-:W-:Y:S05]  /*0180*/  @P0 BRA `(.L_x_5) ;  /* 0x0000000000100947 */ /* 0x000fea0003800000 */
[----:B------:R-:W0:Y:S02]  /*0190*/  LDC.64 R2, c[0x0][0x380] ;  /* 0x0000e000ff027b82 */ /* 0x000e240000000a00 */
[----:B0-----:R-:W-:-:S05]  /*01a0*/  IMAD.WIDE.U32 R2, R9, 0x4, R2 ;  /* 0x0000000409027825 */ /* 0x001fca00078e0002 */
[----:B------:R0:W5:Y:S01]  /*01b0*/  LDG.E.CONSTANT R0, desc[UR6][R2.64] ;  /* 0x0000000602007981 */ /* 0x000162000c1e9900 */
[----:B------:R-:W-:-:S07]  /*01c0*/  IADD3 R11, PT, PT, R9, 0x100, RZ ;  /* 0x00000100090b7810 */ /* 0x000fce0007ffe0ff */
.L_x_5:
[----:B------:R-:W-:Y:S05]  /*01d0*/  BSYNC.RECONVERGENT B1 ;  /* 0x0000000000017941 */ /* 0x000fea0003800200 */
.L_x_4:
[----:B------:R-:W-:Y:S01]  /*01e0*/  ISETP.GE.AND P0, PT, R11, R20, PT ;  /* 0x000000140b00720c */ /* 0x000fe20003f06270 */
[----:B------:R-:W-:-:S12]  /*01f0*/  BSSY.RECONVERGENT B1, `(.L_x_6) ;  /* 0x0000074000017945 */ /* 0x000fd80003800200 */
[----:B------:R-:W-:Y:S05]  /*0200*/  @P0 BRA `(.L_x_7) ;  /* 0x0000000400c80947 */ /* 0x000fea0003800000 */
[----:B0-----:R-:W-:Y:S01]  /*0210*/  LOP3.LUT R3, RZ, R11, RZ, 0x33, !PT ;  /* 0x0000000bff037212 */ /* 0x001fe200078e33ff */
[----:B------:R-:W-:Y:S03]  /*0220*/  BSSY.RECONVERGENT B2, `(.L_x_8) ;  /* 0x0000015000027945 */ /* 0x000fe60003800200 */
[----:B------:R-:W-:-:S04]  /*0230*/  IADD3 R4, PT, PT, R3, R20, RZ ;  /* 0x0000001403047210 */ /* 0x000fc80007ffe0ff */
[C---:B------:R-:W-:Y:S02]  /*0240*/  LOP3.LUT R2, R4.reuse, 0x300, RZ, 0xc0, !PT ;  /* 0x0000030004027812 */ /* 0x040fe400078ec0ff */
[----:B------:R-:W-:Y:S02]  /*0250*/  ISETP.GE.U32.AND P1, PT, R4, 0x300, PT ;  /* 0x000003000400780c */ /* 0x000fe40003f26070 */
[----:B------:R-:W-:-:S13]  /*0260*/  ISETP.NE.AND P0, PT, R2, 0x300, PT ;  /* 0x000003000200780c */ /* 0x000fda0003f05270 */
[----:B------:R-:W-:Y:S05]  /*0270*/  @!P0 BRA `(.L_x_9) ;  /* 0x00000000003c8947 */ /* 0x000fea0003800000 */
[----:B------:R-:W0:Y:S01]  /*0280*/  LDC.64 R2, c[0x0][0x380] ;  /* 0x0000e000ff027b82 */ /* 0x000e220000000a00 */
[----:B------:R-:W-:-:S04]  /*0290*/  LEA.HI R4, R4, 0x1, RZ, 0x18 ;  /* 0x0000000104047811 */ /* 0x000fc800078fc0ff */
[----:B------:R-:W-:-:S04]  /*02a0*/  LOP3.LUT R4, R4, 0x3, RZ, 0xc0, !PT ;  /* 0x0000000304047812 */ /* 0x000fc800078ec0ff */
[----:B------:R-:W-:Y:S01]  /*02b0*/  IADD3 R4, PT, PT, -R4, RZ, RZ ;  /* 0x000000ff04047210 */ /* 0x000fe20007ffe1ff */
[----:B0-----:R-:W-:-:S05]  /*02c0*/  IMAD.WIDE.U32 R2, R11, 0x4, R2 ;  /* 0x000000040b027825 */ /* 0x001fca00078e0002 */
[----:B------:R-:W-:-:S07]  /*02d0*/  MOV R5, R3 ;  /* 0x0000000300057202 */ /* 0x000fce0000000f00 */
.L_x_10:
[----:B------:R-:W-:-:S06]  /*02e0*/  MOV R3, R5 ;  /* 0x0000000500037202 */ /* 0x000fcc0000000f00 */
[----:B------:R0:W2:Y:S01]  /*02f0*/  LDG.E.CONSTANT R3, desc[UR6][R2.64] ;  /* 0x0000000602037981 */ /* 0x0000a2000c1e9900 */
[----:B------:R-:W-:Y:S01]  /*0300*/  IADD3 R4, PT, PT, R4, 0x1, RZ ;  /* 0x0000000104047810 */ /* 0x000fe20007ffe0ff */
[----:B------:R-:W-:-:S03]  /*0310*/  VIADD R11, R11, 0x100 ;  /* 0x000001000b0b7836 */ /* 0x000fc60000000000 */
[----:B------:R-:W-:Y:S02]  /*0320*/  ISETP.NE.AND P0, PT, R4, RZ, PT ;  /* 0x000000ff0400720c */ /* 0x000fe40003f05270 */
[----:B0-----:R-:W-:-:S04]  /*0330*/  IADD3 R2, P2, PT, R2, 0x400, RZ ;  /* 0x0000040002027810 */ /* 0x001fc80007f5e0ff */
[----:B------:R-:W-:Y:S01]  /*0340*/  IADD3.X R5, PT, PT, RZ, R5, RZ, P2, !PT ;  /* 0x00000005ff057210 */ /* 0x000fe200017fe4ff */
[----:B--2--5:R-:W-:-:S06]  /*0350*/  FMUL R0, R3, R0 ;  /* 0x0000000003007220 */ /* 0x024fcc0000400000 */
[----:B------:R-:W-:Y:S05]  /*0360*/  @P0 BRA `(.L_x_10) ;  /* 0xfffffffc00dc0947 */ /* 0x000fea000383ffff */
.L_x_9:
[----:B------:R-:W-:Y:S05]  /*0370*/  BSYNC.RECONVERGENT B2 ;  /* 0x0000000000027941 */ /* 0x000fea0003800200 */
.L_x_8:
[----:B------:R-:W-:Y:S05]  /*0380*/  @!P1 BRA `(.L_x_7) ;  /* 0x0000000400689947 */ /* 0x000fea0003800000 */
[----:B------:R-:W-:Y:S01]  /*0390*/  IADD3 R2, PT, PT, -R11, R20, RZ ;  /* 0x000000140b027210 */ /* 0x000fe20007ffe1ff */
[----:B------:R-:W-:Y:S01]  /*03a0*/  BSSY.RECONVERGENT B2, `(.L_x_11) ;  /* 0x0000031000027945 */ /* 0x000fe20003800200 */
[----:B------:R-:W-:Y:S02]  /*03b0*/  PLOP3.LUT P0, PT, PT, PT, PT, 0x80, 0x8 ;  /* 0x000000000008781c */ /* 0x000fe40003f0f070 */
[----:B------:R-:W-:-:S13]  /*03c0*/  ISETP.GT.AND P1, PT, R2, 0xc00, PT ;  /* 0x00000c000200780c */ /* 0x000fda0003f24270 */
[----:B------:R-:W-:Y:S05]  /*03d0*/  @!P1 BRA `(.L_x_12) ;  /* 0x0000000000b49947 */ /* 0x000fea0003800000 */
[----:B------:R-:W-:Y:S02]  /*03e0*/  PLOP3.LUT P0, PT, PT, PT, PT, 0x8, 0x80 ;  /* 0x000000000080781c */ /* 0x000fe40003f0e170 */
[----:B------:R-:W-:-:S11]  /*03f0*/  IADD3 R8, PT, PT, R20, -0xc00, RZ ;  /* 0xfffff40014087810 */ /* 0x000fd60007ffe0ff */
.L_x_13:
[----:B------:R-:W0:Y:S01]  /*0400*/  LDC.64 R6, c[0x0][0x380] ;  /* 0x0000e000ff067b82 */ /* 0x000e220000000a00 */
[C---:B------:R-:W-:Y:S01]  /*0410*/  IADD3 R5, PT, PT, R11.reuse, 0x400, RZ ;  /* 0x000004000b057810 */ /* 0x040fe20007ffe0ff */
[----:B0-----:R-:W-:-:S05]  /*0420*/  IMAD.WIDE R24, R11, 0x4, R6 ;  /* 0x000000040b187825 */ /* 0x001fca00078e0206 */
[----:B------:R-:W2:Y:S04]  /*0430*/  LDG.E.CONSTANT R13, desc[UR6][R24.64] ;  /* 0x00000006180d7981 */ /* 0x000ea8000c1e9900 */
[----:B------:R-:W3:Y:S01]  /*0440*/  LDG.E.CONSTANT R10, desc[UR6][R24.64+0x400] ;  /* 0x00040006180a7981 */ /* 0x000ee2000c1e9900 */
[----:B------:R-:W-:-:S03]  /*0450*/  IMAD.WIDE R4, R5, 0x4, R6 ;  /* 0x0000000405047825 */ /* 0x000fc600078e0206 */
[----:B------:R-:W4:Y:S04]  /*0460*/  LDG.E.CONSTANT R12, desc[UR6][R24.64+0x800] ;  /* 0x00080006180c7981 */ /* 0x000f28000c1e9900 */
[----:B------:R-:W4:Y:S04]  /*0470*/  LDG.E.CONSTANT R17, desc[UR6][R24.64+0xc00] ;  /* 0x000c000618117981 */ /* 0x000f28000c1e9900 */
[----:B------:R-:W4:Y:S01]  /*0480*/  LDG.E.CONSTANT R16, desc[UR6][R4.64] ;  /* 0x0000000604107981 */ /* 0x000f22000c1e9900 */
[----:B------:R-:W-:-:S03]  /*0490*/  IADD3 R3, PT, PT, R11, 0x800, RZ ;  /* 0x000008000b037810 */ /* 0x000fc60007ffe0ff */
[----:B------:R-:W4:Y:S04]  /*04a0*/  LDG.E.CONSTANT R15, desc[UR6][R4.64+0x400] ;  /* 0x00040006040f7981 */ /* 0x000f28000c1e9900 */
[----:B------:R-:W4:Y:S01]  /*04b0*/  LDG.E.CONSTANT R14, desc[UR6][R4.64+0x800] ;  /* 0x00080006040e7981 */ /* 0x000f22000c1e9900 */
[----:B------:R-:W-:-:S03]  /*04c0*/  IMAD.WIDE R2, R3, 0x4, R6 ;  /* 0x0000000403027825 */ /* 0x000fc600078e0206 */
[----:B------:R-:W4:Y:S04]  /*04d0*/  LDG.E.CONSTANT R22, desc[UR6][R4.64+0xc00] ;  /* 0x000c000604167981 */ /* 0x000f28000c1e9900 */
[----:B------:R-:W4:Y:S01]  /*04e0*/  LDG.E.CONSTANT R21, desc[UR6][R2.64] ;  /* 0x0000000602157981 */ /* 0x000f22000c1e9900 */
[----:B------:R-:W-:-:S03]  /*04f0*/  IADD3 R23, PT, PT, R11, 0xc00, RZ ;  /* 0x00000c000b177810 */ /* 0x000fc60007ffe0ff */
[----:B------:R-:W4:Y:S04]  /*0500*/  LDG.E.CONSTANT R19, desc[UR6][R2.64+0x400] ;  /* 0x0004000602137981 */ /* 0x000f28000c1e9900 */
[----:B------:R-:W4:Y:S01]  /*0510*/  LDG.E.CONSTANT R18, desc[UR6][R2.64+0x800] ;  /* 0x0008000602127981 */ /* 0x000f22000c1e9900 */
[----:B------:R-:W-:-:S03]  /*0520*/  IMAD.WIDE R6, R23, 0x4, R6 ;  /* 0x0000000417067825 */ /* 0x000fc600078e0206 */
[----:B------:R-:W4:Y:S04]  /*0530*/  LDG.E.CONSTANT R26, desc[UR6][R2.64+0xc00] ;  /* 0x000c0006021a7981 */ /* 0x000f28000c1e9900 */
[----:B------:R-:W4:Y:S04]  /*0540*/  LDG.E.CONSTANT R25, desc[UR6][R6.64] ;  /* 0x0000000606197981 */ /* 0x000f28000c1e9900 */
[----:B------:R-:W4:Y:S04]  /*0550*/  LDG.E.CONSTANT R23, desc[UR6][R6.64+0x400] ;  /* 0x0004000606177981 */ /* 0x000f28000c1e9900 */
[----:B------:R-:W4:Y:S04]  /*0560*/  LDG.E.CONSTANT R24, desc[UR6][R6.64+0x800] ;  /* 0x0008000606187981 */ /* 0x000f28000c1e9900 */
[----:B------:R-:W4:Y:S01]  /*0570*/  LDG.E.CONSTANT R27, desc[UR6][R6.64+0xc00] ;  /* 0x000c0006061b7981 */ /* 0x000f22000c1e9900 */
[----:B------:R-:W-:-:S04]  /*0580*/  IADD3 R11, PT, PT, R11, 0x1000, RZ ;  /* 0x000010000b0b7810 */ /* 0x000fc80007ffe0ff */
[----:B------:R-:W-:Y:S01]  /*0590*/  ISETP.GE.AND P1, PT, R11, R8, PT ;  /* 0x000000080b00720c */ /* 0x000fe20003f26270 */
[----:B--2--5:R-:W-:-:S04]  /*05a0*/  FMUL R13, R13, R0 ;  /* 0x000000000d0d7220 */ /* 0x024fc80000400000 */
[----:B---3--:R-:W-:-:S04]  /*05b0*/  FMUL R13, R13, R10 ;  /* 0x0000000a0d0d7220 */ /* 0x008fc80000400000 */
[----:B----4-:R-:W-:-:S04]  /*05c0*/  FMUL R12, R13, R12 ;  /* 0x0000000c0d0c7220 */ /* 0x010fc80000400000 */
[----:B------:R-:W-:-:S04]  /*05d0*/  FMUL R17, R12, R17 ;  /* 0x000000110c117220 */ /* 0x000fc80000400000 */
        /* <DEDUP_REMOVED lines=11> */
[----:B------:R-:W-:Y:S01]  /*0690*/  FMUL R0, R24, R27 ;  /* 0x0000001b18007220 */ /* 0x000fe20000400000 */
[----:B------:R-:W-:Y:S06]  /*06a0*/  @!P1 BRA `(.L_x_13) ;  /* 0xfffffffc00549947 */ /* 0x000fec000383ffff */
.L_x_12:
[----:B------:R-:W-:Y:S05]  /*06b0*/  BSYNC.RECONVERGENT B2 ;  /* 0x0000000000027941 */ /* 0x000fea0003800200 */
.L_x_11:
[----:B------:R-:W-:Y:S01]  /*06c0*/  IADD3 R2, PT, PT, -R11, R20, RZ ;  /* 0x000000140b027210 */ /* 0x000fe20007ffe1ff */
[----:B------:R-:W-:Y:S03]  /*06d0*/  BSSY.RECONVERGENT B2, `(.L_x_14) ;  /* 0x0000019000027945 */ /* 0x000fe60003800200 */
[----:B------:R-:W-:-:S13]  /*06e0*/  ISETP.GT.AND P1, PT, R2, 0x400, PT ;  /* 0x000004000200780c */ /* 0x000fda0003f24270 */
[----:B------:R-:W-:Y:S05]  /*06f0*/  @!P1 BRA `(.L_x_15) ;  /* 0x0000000000589947 */ /* 0x000fea0003800000 */
[----:B------:R-:W0:Y:S01]  /*0700*/  LDC.64 R4, c[0x0][0x380] ;  /* 0x0000e000ff047b82 */ /* 0x000e220000000a00 */
[C---:B------:R-:W-:Y:S02]  /*0710*/  VIADD R15, R11.reuse, 0x400 ;  /* 0x000004000b0f7836 */ /* 0x040fe40000000000 */
[----:B0-----:R-:W-:-:S05]  /*0720*/  IMAD.WIDE R2, R11, 0x4, R4 ;  /* 0x000000040b027825 */ /* 0x001fca00078e0204 */
[----:B------:R-:W2:Y:S04]  /*0730*/  LDG.E.CONSTANT R7, desc[UR6][R2.64] ;  /* 0x0000000602077981 */ /* 0x000ea8000c1e9900 */
[----:B------:R-:W3:Y:S01]  /*0740*/  LDG.E.CONSTANT R6, desc[UR6][R2.64+0x400] ;  /* 0x0004000602067981 */ /* 0x000ee2000c1e9900 */
[----:B------:R-:W-:-:S03]  /*0750*/  IMAD.WIDE R4, R15, 0x4, R4 ;  /* 0x000000040f047825 */ /* 0x000fc600078e0204 */
[----:B------:R-:W4:Y:S04]  /*0760*/  LDG.E.CONSTANT R13, desc[UR6][R2.64+0x800] ;  /* 0x00080006020d7981 */ /* 0x000f28000c1e9900 */
[----:B------:R-:W4:Y:S04]  /*0770*/  LDG.E.CONSTANT R15, desc[UR6][R2.64+0xc00] ;  /* 0x000c0006020f7981 */ /* 0x000f28000c1e9900 */
[----:B------:R-:W4:Y:S04]  /*0780*/  LDG.E.CONSTANT R17, desc[UR6][R4.64] ;  /* 0x0000000604117981 */ /* 0x000f28000c1e9900 */
[----:B------:R-:W4:Y:S04]  /*0790*/  LDG.E.CONSTANT R19, desc[UR6][R4.64+0x400] ;  /* 0x0004000604137981 */ /* 0x000f28000c1e9900 */
[----:B------:R-:W4:Y:S04]  /*07a0*/  LDG.E.CONSTANT R21, desc[UR6][R4.64+0x800] ;  /* 0x0008000604157981 */ /* 0x000f28000c1e9900 */
[----:B------:R-:W4:Y:S01]  /*07b0*/  LDG.E.CONSTANT R23, desc[UR6][R4.64+0xc00] ;  /* 0x000c000604177981 */ /* 0x000f22000c1e9900 */
[----:B------:R-:W-:-:S02]  /*07c0*/  PLOP3.LUT P0, PT, PT, PT, PT, 0x8, 0x80 ;  /* 0x000000000080781c */ /* 0x000fc40003f0e170 */
[----:B------:R-:W-:Y:S01]  /*07d0*/  IADD3 R11, PT, PT, R11, 0x800, RZ ;  /* 0x000008000b0b7810 */ /* 0x000fe20007ffe0ff */
[----:B--2--5:R-:W-:-:S04]  /*07e0*/  FMUL R7, R0, R7 ;  /* 0x0000000700077220 */ /* 0x024fc80000400000 */
[----:B---3--:R-:W-:-:S04]  /*07f0*/  FMUL R6, R7, R6 ;  /* 0x0000000607067220 */ /* 0x008fc80000400000 */
[----:B----4-:R-:W-:-:S04]  /*0800*/  FMUL R6, R6, R13 ;  /* 0x0000000d06067220 */ /* 0x010fc80000400000 */
[----:B------:R-:W-:-:S04]  /*0810*/  FMUL R6, R6, R15 ;  /* 0x0000000f06067220 */ /* 0x000fc80000400000 */
[----:B------:R-:W-:-:S04]  /*0820*/  FMUL R6, R6, R17 ;  /* 0x0000001106067220 */ /* 0x000fc80000400000 */
[----:B------:R-:W-:-:S04]  /*0830*/  FMUL R6, R6, R19 ;  /* 0x0000001306067220 */ /* 0x000fc80000400000 */
[----:B------:R-:W-:-:S04]  /*0840*/  FMUL R6, R6, R21 ;  /* 0x0000001506067220 */ /* 0x000fc80000400000 */
[----:B------:R-:W-:-:S07]  /*0850*/  FMUL R0, R6, R23 ;  /* 0x0000001706007220 */ /* 0x000fce0000400000 */
.L_x_15:
[----:B------:R-:W-:Y:S05]  /*0860*/  BSYNC.RECONVERGENT B2 ;  /* 0x0000000000027941 */ /* 0x000fea0003800200 */
.L_x_14:
[----:B------:R-:W-:-:S13]  /*0870*/  ISETP.LT.OR P0, PT, R11, R20, P0 ;  /* 0x000000140b00720c */ /* 0x000fda0000701670 */
[----:B------:R-:W-:Y:S05]  /*0880*/  @!P0 BRA `(.L_x_7) ;  /* 0x0000000000288947 */ /* 0x000fea0003800000 */
[----:B------:R-:W0:Y:S02]  /*0890*/  LDC.64 R2, c[0x0][0x380] ;  /* 0x0000e000ff027b82 */ /* 0x000e240000000a00 */
[----:B0-----:R-:W-:-:S05]  /*08a0*/  IMAD.WIDE R2, R11, 0x4, R2 ;  /* 0x000000040b027825 */ /* 0x001fca00078e0202 */
[----:B------:R-:W2:Y:S04]  /*08b0*/  LDG.E.CONSTANT R5, desc[UR6][R2.64] ;  /* 0x0000000602057981 */ /* 0x000ea8000c1e9900 */
[----:B------:R-:W3:Y:S04]  /*08c0*/  LDG.E.CONSTANT R4, desc[UR6][R2.64+0x400] ;  /* 0x0004000602047981 */ /* 0x000ee8000c1e9900 */
[----:B------:R-:W4:Y:S04]  /*08d0*/  LDG.E.CONSTANT R7, desc[UR6][R2.64+0x800] ;  /* 0x0008000602077981 */ /* 0x000f28000c1e9900 */
[----:B------:R-:W4:Y:S01]  /*08e0*/  LDG.E.CONSTANT R11, desc[UR6][R2.64+0xc00] ;  /* 0x000c0006020b7981 */ /* 0x000f22000c1e9900 */
[----:B--2--5:R-:W-:-:S04]  /*08f0*/  FMUL R5, R0, R5 ;  /* 0x0000000500057220 */ /* 0x024fc80000400000 */
[----:B---3--:R-:W-:-:S04]  /*0900*/  FMUL R4, R5, R4 ;  /* 0x0000000405047220 */ /* 0x008fc80000400000 */
[----:B----4-:R-:W-:-:S04]  /*0910*/  FMUL R4, R4, R7 ;  /* 0x0000000704047220 */ /* 0x010fc80000400000 */
[----:B------:R-:W-:-:S07]  /*0920*/  FMUL R0, R4, R11 ;  /* 0x0000000b04007220 */ /* 0x000fce0000400000 */
.L_x_7:
[----:B------:R-:W-:Y:S05]  /*0930*/  BSYNC.RECONVERGENT B1 ;  /* 0x0000000000017941 */ /* 0x000fea0003800200 */
.L_x_6:
[----:B------:R-:W-:Y:S02]  /*0940*/  ISETP.GE.AND P0, PT, R20, 0x100, PT ;  /* 0x000001001400780c */ /* 0x000fe40003f06270 */
[----:B-----5:R-:W-:-:S11]  /*0950*/  MOV R7, R0 ;  /* 0x0000000000077202 */ /* 0x020fd60000000f00 */
[----:B------:R-:W-:Y:S05]  /*0960*/  @!P0 BRA `(.L_x_16) ;  /* 0x0000000000ac8947 */ /* 0x000fea0003800000 */
[----:B------:R-:W1:Y:S01]  /*0970*/  S2R R6, SR_LANEID ;  /* 0x0000000000067919 */ /* 0x000e620000000000 */
[----:B------:R-:W2:Y:S02]  /*0980*/  SHFL.DOWN PT, R0, R7, 0x1, 0x1f ;  /* 0x08201f0007007f89 */ /* 0x000ea400000e0000 */
[----:B--2---:R-:W-:Y:S01]  /*0990*/  FMUL R0, R0, R7 ;  /* 0x0000000700007220 */ /* 0x004fe20000400000 */
[C---:B-1----:R-:W-:Y:S02]  /*09a0*/  ISETP.GT.AND P0, PT, R6.reuse, 0x1e, PT ;  /* 0x0000001e0600780c */ /* 0x042fe40003f04270 */
[C---:B------:R-:W-:Y:S02]  /*09b0*/  ISETP.NE.AND P1, PT, R6.reuse, RZ, PT ;  /* 0x000000ff0600720c */ /* 0x040fe40003f25270 */
[----:B------:R-:W-:Y:S02]  /*09c0*/  FSEL R0, R7, R0, P0 ;  /* 0x0000000007007208 */ /* 0x000fe40000000000 */
[----:B------:R-:W-:-:S03]  /*09d0*/  ISETP.GT.AND P0, PT, R6, 0x1d, PT ;  /* 0x0000001d0600780c */ /* 0x000fc60003f04270 */
[----:B0-----:R-:W0:Y:S06]  /*09e0*/  SHFL.DOWN PT, R3, R0, 0x2, 0x1f ;  /* 0x08401f0000037f89 */ /* 0x001e2c00000e0000 */
[----:B------:R-:W1:Y:S01]  /*09f0*/  @!P1 S2R R5, SR_CgaCtaId ;  /* 0x0000000000059919 */ /* 0x000e620000008800 */
[----:B------:R-:W-:Y:S02]  /*0a00*/  @!P1 MOV R4, 0x400 ;  /* 0x0000040000049802 */ /* 0x000fe40000000f00 */
[----:B------:R-:W-:-:S04]  /*0a10*/  @!P1 SHF.R.U32.HI R2, RZ, 0x3, R9 ;  /* 0x00000003ff029819 */ /* 0x000fc80000011609 */
[----:B------:R-:W-:Y:S01]  /*0a20*/  @!P1 LOP3.LUT R2, R2, 0x7c, RZ, 0xc0, !PT ;  /* 0x0000007c02029812 */ /* 0x000fe200078ec0ff */
[----:B0-----:R-:W-:Y:S01]  /*0a30*/  @!P0 FMUL R0, R0, R3 ;  /* 0x0000000300008220 */ /* 0x001fe20000400000 */
[----:B------:R-:W-:-:S04]  /*0a40*/  ISETP.GT.AND P0, PT, R6, 0x1b, PT ;  /* 0x0000001b0600780c */ /* 0x000fc80003f04270 */
[----:B------:R-:W0:Y:S01]  /*0a50*/  SHFL.DOWN PT, R3, R0, 0x4, 0x1f ;  /* 0x08801f0000037f89 */ /* 0x000e2200000e0000 */
[----:B-1----:R-:W-:-:S04]  /*0a60*/  @!P1 LEA R5, R5, R4, 0x18 ;  /* 0x0000000405059211 */ /* 0x002fc800078ec0ff */
[----:B------:R-:W-:-:S04]  /*0a70*/  @!P1 IADD3 R2, PT, PT, R2, R5, RZ ;  /* 0x0000000502029210 */ /* 0x000fc80007ffe0ff */
[----:B0-----:R-:W-:Y:S01]  /*0a80*/  @!P0 FMUL R0, R0, R3 ;  /* 0x0000000300008220 */ /* 0x001fe20000400000 */
[----:B------:R-:W-:-:S04]  /*0a90*/  ISETP.GT.AND P0, PT, R6, 0x17, PT ;  /* 0x000000170600780c */ /* 0x000fc80003f04270 */
[----:B------:R-:W0:Y:S09]  /*0aa0*/  SHFL.DOWN PT, R3, R0, 0x8, 0x1f ;  /* 0x09001f0000037f89 */ /* 0x000e3200000e0000 */
[----:B0-----:R-:W-:Y:S01]  /*0ab0*/  @!P0 FMUL R0, R0, R3 ;  /* 0x0000000300008220 */ /* 0x001fe20000400000 */
[----:B------:R-:W-:-:S04]  /*0ac0*/  ISETP.NE.AND P0, PT, R9, RZ, PT ;  /* 0x000000ff0900720c */ /* 0x000fc80003f05270 */
[----:B------:R-:W0:Y:S02]  /*0ad0*/  SHFL.DOWN PT, R3, R0, 0x10, 0x1f ;  /* 0x0a001f0000037f89 */ /* 0x000e2400000e0000 */
[----:B0-----:R-:W-:-:S05]  /*0ae0*/  FMUL R3, R0, R3 ;  /* 0x0000000300037220 */ /* 0x001fca0000400000 */
[----:B------:R0:W-:Y:S01]  /*0af0*/  @!P1 STS [R2+0x8], R3 ;  /* 0x0000080302009388 */ /* 0x0001e20000000800 */
[----:B------:R-:W-:Y:S01]  /*0b00*/  BAR.SYNC.DEFER_BLOCKING 0x0 ;  /* 0x0000000000007b1d */ /* 0x000fe20000010000 */
[----:B------:R-:W-:-:S04]  /*0b10*/  ISETP.GT.AND P1, PT, R6, 0xf, PT ;  /* 0x0000000f0600780c */ /* 0x000fc80003f24270 */
[----:B------:R-:W-:Y:S01]  /*0b20*/  FSEL R0, R0, R3, P1 ;  /* 0x0000000300007208 */ /* 0x000fe20000800000 */
[----:B------:R-:W-:Y:S08]  /*0b30*/  @P0 BRA `(.L_x_17) ;  /* 0x0000003000900947 */ /* 0x000ff00003800000 */
[----:B------:R-:W1:Y:S01]  /*0b40*/  S2UR UR5, SR_CgaCtaId ;  /* 0x00000000000579c3 */ /* 0x000e620000008800 */
[----:B------:R-:W-:Y:S02]  /*0b50*/  UMOV UR4, 0x400 ;  /* 0x0000040000047882 */ /* 0x000fe40000000000 */
[----:B-1----:R-:W-:-:S09]  /*0b60*/  ULEA UR4, UR5, UR4, 0x18 ;  /* 0x0000000405047291 */ /* 0x002fd2000f8ec0ff */
[----:B0-----:R-:W0:Y:S04]  /*0b70*/  LDS R3, [UR4+0xc] ;  /* 0x00000c04ff037984 */ /* 0x001e280008000800 */
[----:B------:R-:W1:Y:S04]  /*0b80*/  LDS.128 R4, [UR4+0x10] ;  /* 0x00001004ff047984 */ /* 0x000e680008000c00 */
[----:B------:R-:W2:Y:S01]  /*0b90*/  LDS.64 R8, [UR4+0x20] ;  /* 0x00002004ff087984 */ /* 0x000ea20008000a00 */
[----:B0-----:R-:W-:-:S04]  /*0ba0*/  FMUL R3, R0, R3 ;  /* 0x0000000300037220 */ /* 0x001fc80000400000 */
[----:B-1----:R-:W-:-:S04]  /*0bb0*/  FMUL R4, R3, R4 ;  /* 0x0000000403047220 */ /* 0x002fc80000400000 */
[----:B------:R-:W-:-:S04]  /*0bc0*/  FMUL R5, R4, R5 ;  /* 0x0000000504057220 */ /* 0x000fc80000400000 */
[----:B------:R-:W-:-:S04]  /*0bd0*/  FMUL R6, R5, R6 ;  /* 0x0000000605067220 */ /* 0x000fc80000400000 */
[----:B------:R-:W-:-:S04]  /*0be0*/  FMUL R7, R6, R7 ;  /* 0x0000000706077220 */ /* 0x000fc80000400000 */
[----:B--2---:R-:W-:-:S04]  /*0bf0*/  FMUL R8, R7, R8 ;  /* 0x0000000807087220 */ /* 0x004fc80000400000 */
[----:B------:R-:W-:Y:S01]  /*0c00*/  FMUL R0, R8, R9 ;  /* 0x0000000908007220 */ /* 0x000fe20000400000 */
[----:B------:R-:W-:Y:S06]  /*0c10*/  BRA `(.L_x_17) ;  /* 0x0000003000587947 */ /* 0x000fec0003800000 */
.L_x_16:
[----:B------:R-:W1:Y:S01]  /*0c20*/  S2R R4, SR_LANEID ;  /* 0x0000000000047919 */ /* 0x000e620000000000 */
[----:B------:R-:W-:-:S04]  /*0c30*/  LOP3.LUT R0, R9, 0x3e0, RZ, 0xc0, !PT ;  /* 0x000003e009007812 */ /* 0x000fc800078ec0ff */
[----:B0-----:R-:W-:Y:S02]  /*0c40*/  IADD3 R3, PT, PT, R0, 0x20, RZ ;  /* 0x0000002000037810 */ /* 0x001fe40007ffe0ff */
[----:B------:R-:W-:Y:S02]  /*0c50*/  LOP3.LUT R5, RZ, R0, RZ, 0x33, !PT ;  /* 0x00000000ff057212 */ /* 0x000fe400078e33ff */
[-C--:B------:R-:W-:Y:S02]  /*0c60*/  ISETP.GT.AND P0, PT, R3, R20.reuse, PT ;  /* 0x000000140300720c */ /* 0x080fe40003f04270 */
[----:B------:R-:W-:-:S04]  /*0c70*/  IADD3 R5, PT, PT, R5, R20, RZ ;  /* 0x0000001405057210 */ /* 0x000fc80007ffe0ff */
[----:B------:R-:W-:-:S05]  /*0c80*/  SEL R5, R5, 0x1f, P0 ;  /* 0x0000001f05057807 */ /* 0x000fca0000000000 */
[----:B------:R-:W0:Y:S01]  /*0c90*/  SHFL.DOWN PT, R0, R7, 0x1, R5 ;  /* 0x0820000007007989 */ /* 0x000e2200000e0005 */
[C---:B-1----:R-:W-:Y:S02]  /*0ca0*/  ISETP.GE.AND P0, PT, R4.reuse, R5, PT ;  /* 0x000000050400720c */ /* 0x042fe40003f06270 */
[C---:B------:R-:W-:Y:S02]  /*0cb0*/  IADD3 R2, PT, PT, R4.reuse, 0x2, RZ ;  /* 0x0000000204027810 */ /* 0x040fe40007ffe0ff */
[----:B------:R-:W-:-:S09]  /*0cc0*/  ISETP.NE.AND P1, PT, R4, RZ, PT ;  /* 0x000000ff0400720c */ /* 0x000fd20003f25270 */
[----:B0-----:R-:W-:Y:S01]  /*0cd0*/  @!P0 FMUL R7, R0, R7 ;  /* 0x0000000700078220 */ /* 0x001fe20000400000 */
[-C--:B------:R-:W-:Y:S02]  /*0ce0*/  ISETP.GT.AND P0, PT, R2, R5.reuse, PT ;  /* 0x000000050200720c */ /* 0x080fe40003f04270 */
[----:B------:R-:W-:Y:S01]  /*0cf0*/  IADD3 R2, PT, PT, R4, 0x4, RZ ;  /* 0x0000000404027810 */ /* 0x000fe20007ffe0ff */
[----:B------:R-:W0:Y:S01]  /*0d00*/  @!P1 S2R R6, SR_CgaCtaId ;  /* 0x0000000000069919 */ /* 0x000e220000008800 */
[----:B------:R-:W-:Y:S01]  /*0d10*/  @!P1 MOV R3, 0x400 ;  /* 0x0000040000039802 */ /* 0x000fe20000000f00 */
[----:B------:R-:W1:Y:S08]  /*0d20*/  SHFL.DOWN PT, R0, R7, 0x2, R5 ;  /* 0x0840000007007989 */ /* 0x000e7000000e0005 */
[----:B-1----:R-:W-:Y:S01]  /*0d30*/  @!P0 FMUL R7, R7, R0 ;  /* 0x0000000007078220 */ /* 0x002fe20000400000 */
[----:B------:R-:W-:-:S02]  /*0d40*/  ISETP.GT.AND P0, PT, R2, R5, PT ;  /* 0x000000050200720c */ /* 0x000fc40003f04270 */
[----:B------:R-:W-:Y:S02]  /*0d50*/  IADD3 R2, PT, PT, R4, 0x8, RZ ;  /* 0x0000000804027810 */ /* 0x000fe40007ffe0ff */
[----:B------:R-:W1:Y:S01]  /*0d60*/  SHFL.DOWN PT, R0, R7, 0x4, R5 ;  /* 0x0880000007007989 */ /* 0x000e6200000e0005 */
[----:B0-----:R-:W-:-:S08]  /*0d70*/  @!P1 LEA R3, R6, R3, 0x18 ;  /* 0x0000000306039211 */ /* 0x001fd000078ec0ff */
[----:B-1----:R-:W-:Y:S01]  /*0d80*/  @!P0 FMUL R7, R7, R0 ;  /* 0x0000000007078220 */ /* 0x002fe20000400000 */
[----:B------:R-:W-:Y:S01]  /*0d90*/  ISETP.GT.AND P0, PT, R2, R5, PT ;  /* 0x000000050200720c */ /* 0x000fe20003f04270 */
[----:B------:R-:W-:-:S03]  /*0da0*/  VIADD R2, R4, 0x10 ;  /* 0x0000001004027836 */ /* 0x000fc60000000000 */
[----:B------:R-:W0:Y:S09]  /*0db0*/  SHFL.DOWN PT, R0, R7, 0x8, R5 ;  /* 0x0900000007007989 */ /* 0x000e3200000e0005 */
[----:B0-----:R-:W-:Y:S01]  /*0dc0*/  @!P0 FMUL R7, R7, R0 ;  /* 0x0000000007078220 */ /* 0x001fe20000400000 */
[----:B------:R-:W-:-:S02]  /*0dd0*/  ISETP.GT.AND P0, PT, R2, R5, PT ;  /* 0x000000050200720c */ /* 0x000fc40003f04270 */
[----:B------:R-:W-:Y:S02]  /*0de0*/  @!P1 SHF.R.U32.HI R2, RZ, 0x3, R9 ;  /* 0x00000003ff029819 */ /* 0x000fe40000011609 */
[----:B------:R-:W0:Y:S02]  /*0df0*/  SHFL.DOWN PT, R0, R7, 0x10, R5 ;  /* 0x0a00000007007989 */ /* 0x000e2400000e0005 */
[----:B------:R-:W-:-:S04]  /*0e00*/  @!P1 LOP3.LUT R2, R2, 0x7c, RZ, 0xc0, !PT ;  /* 0x0000007c02029812 */ /* 0x000fc800078ec0ff */
[----:B------:R-:W-:-:S03]  /*0e10*/  @!P1 IADD3 R3, PT, PT, R2, R3, RZ ;  /* 0x0000000302039210 */ /* 0x000fc60007ffe0ff */
[----:B0-----:R-:W-:Y:S01]  /*0e20*/  @!P0 FMUL R7, R7, R0 ;  /* 0x0000000007078220 */ /* 0x001fe20000400000 */
[----:B------:R-:W-:-:S04]  /*0e30*/  ISETP.NE.AND P0, PT, R9, RZ, PT ;  /* 0x000000ff0900720c */ /* 0x000fc80003f05270 */
[----:B------:R-:W-:-:S05]  /*0e40*/  MOV R0, R7 ;  /* 0x0000000700007202 */ /* 0x000fca0000000f00 */
[----:B------:R4:W-:Y:S01]  /*0e50*/  @!P1 STS [R3+0x8], R0 ;  /* 0x0000080003009388 */ /* 0x0009e20000000800 */
[----:B------:R-:W-:Y:S06]  /*0e60*/  BAR.SYNC.DEFER_BLOCKING 0x0 ;  /* 0x0000000000007b1d */ /* 0x000fec0000010000 */
[----:B------:R-:W-:Y:S05]  /*0e70*/  @P0 BRA `(.L_x_17) ;  /* 0x0000002c00c00947 */ /* 0x000fea0003800000 */
[----:B------:R-:W0:Y:S01]  /*0e80*/  S2UR UR5, SR_CgaCtaId ;  /* 0x00000000000579c3 */ /* 0x000e220000008800 */
[----:B------:R-:W-:Y:S01]  /*0e90*/  UMOV UR4, 0x400 ;  /* 0x0000040000047882 */ /* 0x000fe20000000000 */
[C---:B------:R-:W-:Y:S02]  /*0ea0*/  ISETP.GT.AND P2, PT, R20.reuse, 0x20, PT ;  /* 0x000000201400780c */ /* 0x040fe40003f44270 */
[C---:B------:R-:W-:Y:S02]  /*0eb0*/  ISETP.GT.AND P4, PT, R20.reuse, 0x40, PT ;  /* 0x000000401400780c */ /* 0x040fe40003f84270 */
[C---:B------:R-:W-:Y:S02]  /*0ec0*/  ISETP.GT.AND P3, PT, R20.reuse, 0x60, PT ;  /* 0x000000601400780c */ /* 0x040fe40003f64270 */
[----:B------:R-:W-:Y:S01]  /*0ed0*/  ISETP.GT.AND P1, PT, R20, 0x80, PT ;  /* 0x000000801400780c */ /* 0x000fe20003f24270 */
[----:B0-----:R-:W-:-:S09]  /*0ee0*/  ULEA UR4, UR5, UR4, 0x18 ;  /* 0x0000000405047291 */ /* 0x001fd2000f8ec0ff */
[----:B----4-:R-:W0:Y:S04]  /*0ef0*/  LDS R3, [UR4+0xc] ;  /* 0x00000c04ff037984 */ /* 0x010e280008000800 */
[----:B------:R-:W1:Y:S04]  /*0f00*/  LDS.128 R4, [UR4+0x10] ;  /* 0x00001004ff047984 */ /* 0x000e680008000c00 */
[----:B------:R-:W2:Y:S01]  /*0f10*/  LDS.64 R8, [UR4+0x20] ;  /* 0x00002004ff087984 */ /* 0x000ea20008000a00 */
[----:B0-----:R-:W-:Y:S01]  /*0f20*/  @P2 FMUL R0, R0, R3 ;  /* 0x0000000300002220 */ /* 0x001fe20000400000 */
[----:B------:R-:W-:-:S03]  /*0f30*/  ISETP.GT.AND P2, PT, R20, 0xa0, PT ;  /* 0x000000a01400780c */ /* 0x000fc60003f44270 */
[----:B-1----:R-:W-:Y:S01]  /*0f40*/  @P4 FMUL R0, R0, R4 ;  /* 0x0000000400004220 */ /* 0x002fe20000400000 */
[----:B------:R-:W-:-:S03]  /*0f50*/  ISETP.GT.AND P4, PT, R20, 0xc0, PT ;  /* 0x000000c01400780c */ /* 0x000fc60003f84270 */
[----:B------:R-:W-:Y:S01]  /*0f60*/  @P3 FMUL R0, R0, R5 ;  /* 0x0000000500003220 */ /* 0x000fe20000400000 */
[----:B------:R-:W-:-:S03]  /*0f70*/  ISETP.GT.AND P3, PT, R20, 0xe0, PT ;  /* 0x000000e01400780c */ /* 0x000fc60003f64270 */
[----:B------:R-:W-:-:S04]  /*0f80*/  @P1 FMUL R0, R0, R6 ;  /* 0x0000000600001220 */ /* 0x000fc80000400000 */
[----:B------:R-:W-:-:S04]  /*0f90*/  @P2 FMUL R0, R0, R7 ;  /* 0x0000000700002220 */ /* 0x000fc80000400000 */
[----:B--2---:R-:W-:-:S04]  /*0fa0*/  @P4 FMUL R0, R0, R8 ;  /* 0x0000000800004220 */ /* 0x004fc80000400000 */
[----:B------:R-:W-:Y:S01]  /*0fb0*/  @P3 FMUL R0, R0, R9 ;  /* 0x0000000900003220 */ /* 0x000fe20000400000 */
[----:B------:R-:W-:Y:S06]  /*0fc0*/  BRA `(.L_x_17) ;  /* 0x0000002c006c7947 */ /* 0x000fec0003800000 */
.L_x_3:
[----:B------:R-:W0:Y:S01]  /*0fd0*/  S2R R0, SR_TID.X ;  /* 0x0000000000007919 */ /* 0x000e220000002100 */
[----:B------:R-:W1:Y:S01]  /*0fe0*/  LDC.64 R2, c[0x0][0x380] ;  /* 0x0000e000ff027b82 */ /* 0x000e620000000a00 */
[----:B0-----:R-:W-:-:S05]  /*0ff0*/  SHF.L.U32 R5, R0, 0x2, RZ ;  /* 0x0000000200057819 */ /* 0x001fca00000006ff */
[----:B-1----:R-:W-:-:S05]  /*1000*/  IMAD.WIDE.U32 R2, R5, 0x4, R2 ;  /* 0x0000000405027825 */ /* 0x002fca00078e0002 */
[----:B------:R-:W2:Y:S04]  /*1010*/  LDG.E.128.CONSTANT R4, desc[UR6][R2.64] ;  /* 0x0000000602047981 */ /* 0x000ea8000c1e9d00 */
[----:B------:R-:W3:Y:S04]  /*1020*/  LDG.E.128.CONSTANT R8, desc[UR6][R2.64+0x1000] ;  /* 0x0010000602087981 */ /* 0x000ee8000c1e9d00 */
[----:B------:R-:W4:Y:S04]  /*1030*/  LDG.E.128.CONSTANT R12, desc[UR6][R2.64+0x2000] ;  /* 0x00200006020c7981 */ /* 0x000f28000c1e9d00 */
[----:B------:R-:W5:Y:S01]  /*1040*/  LDG.E.128.CONSTANT R16, desc[UR6][R2.64+0x3000] ;  /* 0x0030000602107981 */ /* 0x000f62000c1e9d00 */
[----:B------:R-:W-:Y:S01]  /*1050*/  ISETP.GE.U32.AND P0, PT, R20, 0x2000, PT ;  /* 0x000020001400780c */ /* 0x000fe20003f06070 */
[----:B------:R-:W-:-:S02]  /*1060*/  HFMA2 R23, -RZ, RZ, 0, 0.00048828125 ;  /* 0x00001000ff177431 */ /* 0x000fc400000001ff */
[----:B--2---:R-:W-:Y:S01]  /*1070*/  FMUL R4, R4, R5 ;  /* 0x0000000504047220 */ /* 0x004fe20000400000 */
[----:B------:R-:W-:Y:S01]  /*1080*/  FMUL R7, R6, R7 ;  /* 0x0000000706077220 */ /* 0x000fe20000400000 */
[----:B---3--:R-:W-:Y:S01]  /*1090*/  FMUL R8, R8, R9 ;  /* 0x0000000908087220 */ /* 0x008fe20000400000 */
[----:B------:R-:W-:Y:S02]  /*10a0*/  FMUL R11, R10, R11 ;  /* 0x0000000b0a0b7220 */ /* 0x000fe40000400000 */
[----:B------:R-:W-:Y:S01]  /*10b0*/  FMUL R4, R4, R7 ;  /* 0x0000000704047220 */ /* 0x000fe20000400000 */
[----:B----4-:R-:W-:Y:S01]  /*10c0*/  FMUL R12, R12, R13 ;  /* 0x0000000d0c0c7220 */ /* 0x010fe20000400000 */
[----:B------:R-:W-:Y:S01]  /*10d0*/  FMUL R15, R14, R15 ;  /* 0x0000000f0e0f7220 */ /* 0x000fe20000400000 */
[----:B------:R-:W-:Y:S01]  /*10e0*/  FMUL R11, R8, R11 ;  /* 0x0000000b080b7220 */ /* 0x000fe20000400000 */
[----:B-----5:R-:W-:Y:S01]  /*10f0*/  FMUL R16, R16, R17 ;  /* 0x0000001110107220 */ /* 0x020fe20000400000 */
[----:B------:R-:W-:Y:S01]  /*1100*/  FMUL R19, R18, R19 ;  /* 0x0000001312137220 */ /* 0x000fe20000400000 */
[----:B------:R-:W-:Y:S01]  /*1110*/  FMUL R12, R12, R15 ;  /* 0x0000000f0c0c7220 */ /* 0x000fe20000400000 */
[----:B------:R-:W-:-:S02]  /*1120*/  FMUL R4, R4, R11 ;  /* 0x0000000b04047220 */ /* 0x000fc40000400000 */
[----:B------:R-:W-:-:S04]  /*1130*/  FMUL R19, R16, R19 ;  /* 0x0000001310137220 */ /* 0x000fc80000400000 */
[----:B------:R-:W-:-:S04]  /*1140*/  FMUL R19, R12, R19 ;  /* 0x000000130c137220 */ /* 0x000fc80000400000 */
[----:B------:R-:W-:Y:S01]  /*1150*/  FMUL R21, R4, R19 ;  /* 0x0000001304157220 */ /* 0x000fe20000400000 */
[----:B------:R-:W-:Y:S06]  /*1160*/  @!P0 BRA `(.L_x_18) ;  /* 0x00000000007c8947 */ /* 0x000fec0003800000 */
[----:B------:R-:W0:Y:S01]  /*1170*/  LDC R24, c[0x0][0x390] ;  /* 0x0000e400ff187b82 */ /* 0x000e220000000800 */
[----:B------:R-:W-:Y:S02]  /*1180*/  IADD3 R22, PT, PT, R20, -0x1000, RZ ;  /* 0xfffff00014167810 */ /* 0x000fe40007ffe0ff */
[----:B------:R-:W-:-:S07]  /*1190*/  MOV R23, 0x1000 ;  /* 0x0000100000177802 */ /* 0x000fce0000000f00 */
.L_x_20:
[----:B------:R-:W-:-:S05]  /*11a0*/  IMAD.WIDE R26, R23, 0x4, R2 ;  /* 0x00000004171a7825 */ /* 0x000fca00078e0202 */
[----:B------:R-:W2:Y:S04]  /*11b0*/  LDG.E.128.CONSTANT R16, desc[UR6][R26.64+0x2000] ;  /* 0x002000061a107981 */ /* 0x000ea8000c1e9d00 */
[----:B------:R-:W3:Y:S04]  /*11c0*/  LDG.E.128.CONSTANT R4, desc[UR6][R26.64+0x3000] ;  /* 0x003000061a047981 */ /* 0x000ee8000c1e9d00 */
[----:B------:R-:W4:Y:S04]  /*11d0*/  LDG.E.128.CONSTANT R8, desc[UR6][R26.64] ;  /* 0x000000061a087981 */ /* 0x000f28000c1e9d00 */
[----:B------:R-:W5:Y:S01]  /*11e0*/  LDG.E.128.CONSTANT R12, desc[UR6][R26.64+0x1000] ;  /* 0x001000061a0c7981 */ /* 0x000f62000c1e9d00 */
[----:B0-----:R-:W-:Y:S01]  /*11f0*/  MOV R20, R24 ;  /* 0x0000001800147202 */ /* 0x001fe20000000f00 */
[----:B--2---:R-:W-:Y:S01]  /*1200*/  FMUL R17, R17, R18 ;  /* 0x0000001211117220 */ /* 0x004fe20000400000 */
[----:B---3--:R-:W-:-:S02]  /*1210*/  FMUL R18, R19, R4 ;  /* 0x0000000413127220 */ /* 0x008fc40000400000 */
[----:B------:R-:W-:Y:S01]  /*1220*/  IADD3 R4, PT, PT, -R23, R20, RZ ;  /* 0x0000001417047210 */ /* 0x000fe20007ffe1ff */
[----:B------:R-:W-:Y:S01]  /*1230*/  FMUL R5, R5, R6 ;  /* 0x0000000605057220 */ /* 0x000fe20000400000 */
[----:B----4-:R-:W-:Y:S01]  /*1240*/  FMUL R9, R9, R10 ;  /* 0x0000000a09097220 */ /* 0x010fe20000400000 */
[----:B------:R-:W-:Y:S01]  /*1250*/  FMUL R8, R8, R21 ;  /* 0x0000001508087220 */ /* 0x000fe20000400000 */
[----:B------:R-:W-:Y:S01]  /*1260*/  ISETP.GE.AND P0, PT, R4, 0x1000, PT ;  /* 0x000010000400780c */ /* 0x000fe20003f06270 */
[----:B-----5:R-:W-:Y:S01]  /*1270*/  FMUL R13, R13, R14 ;  /* 0x0000000e0d0d7220 */ /* 0x020fe20000400000 */
[----:B------:R-:W-:Y:S01]  /*1280*/  FMUL R10, R11, R12 ;  /* 0x0000000c0b0a7220 */ /* 0x000fe20000400000 */
[----:B------:R-:W-:Y:S01]  /*1290*/  FMUL R14, R15, R16 ;  /* 0x000000100f0e7220 */ /* 0x000fe20000400000 */
[----:B------:R-:W-:Y:S01]  /*12a0*/  FMUL R8, R8, R9 ;  /* 0x0000000908087220 */ /* 0x000fe20000400000 */
[----:B------:R-:W-:Y:S01]  /*12b0*/  FMUL R5, R18, R5 ;  /* 0x0000000512057220 */ /* 0x000fe20000400000 */
[----:B------:R-:W-:Y:S01]  /*12c0*/  FMUL R13, R10, R13 ;  /* 0x0000000d0a0d7220 */ /* 0x000fe20000400000 */
[----:B------:R-:W-:-:S03]  /*12d0*/  FMUL R14, R14, R17 ;  /* 0x000000110e0e7220 */ /* 0x000fc60000400000 */
[----:B------:R-:W-:Y:S01]  /*12e0*/  FMUL R8, R8, R13 ;  /* 0x0000000d08087220 */ /* 0x000fe20000400000 */
[----:B------:R-:W-:-:S04]  /*12f0*/  FMUL R5, R14, R5 ;  /* 0x000000050e057220 */ /* 0x000fc80000400000 */
[----:B------:R-:W-:-:S04]  /*1300*/  FMUL R5, R8, R5 ;  /* 0x0000000508057220 */ /* 0x000fc80000400000 */
[----:B------:R-:W-:Y:S01]  /*1310*/  FMUL R21, R7, R5 ;  /* 0x0000000507157220 */ /* 0x000fe20000400000 */
[----:B------:R-:W-:Y:S06]  /*1320*/  @!P0 BRA `(.L_x_19) ;  /* 0x0000000800308947 */ /* 0x000fec0003800000 */
[----:B------:R-:W-:-:S04]  /*1330*/  IADD3 R23, PT, PT, R23, 0x1000, RZ ;  /* 0x0000100017177810 */ /* 0x000fc80007ffe0ff */
[----:B------:R-:W-:-:S13]  /*1340*/  ISETP.GT.AND P0, PT, R23, R22, PT ;  /* 0x000000161700720c */ /* 0x000fda0003f04270 */
[----:B------:R-:W-:Y:S05]  /*1350*/  @!P0 BRA `(.L_x_20) ;  /* 0xfffffffc00908947 */ /* 0x000fea000383ffff */
.L_x_18:
[----:B------:R-:W-:-:S13]  /*1360*/  ISETP.GE.AND P0, PT, R23, R20, PT ;  /* 0x000000141700720c */ /* 0x000fda0003f06270 */
[----:B------:R-:W-:Y:S05]  /*1370*/  @P0 BRA `(.L_x_19) ;  /* 0x00000008001c0947 */ /* 0x000fea0003800000 */
[----:B------:R-:W-:Y:S01]  /*1380*/  IMAD.IADD R9, R20, 0x1, -R23 ;  /* 0x0000000114097824 */ /* 0x000fe200078e0a17 */
[----:B------:R-:W-:Y:S04]  /*1390*/  BSSY.RECONVERGENT B1, `(.L_x_19) ;  /* 0x0000085000017945 */ /* 0x000fe80003800200 */
[----:B------:R-:W-:-:S13]  /*13a0*/  ISETP.GE.AND P0, PT, R0, R9, PT ;  /* 0x000000090000720c */ /* 0x000fda0003f06270 */
[----:B------:R-:W-:Y:S05]  /*13b0*/  @P0 BRA `(.L_x_21) ;  /* 0x0000000800080947 */ /* 0x000fea0003800000 */
[-C--:B------:R-:W-:Y:S01]  /*13c0*/  LOP3.LUT R2, RZ, R0.reuse, RZ, 0x33, !PT ;  /* 0x00000000ff027212 */ /* 0x080fe200078e33ff */
[----:B------:R-:W-:Y:S01]  /*13d0*/  BSSY.RECONVERGENT B2, `(.L_x_22) ;  /* 0x0000015000027945 */ /* 0x000fe20003800200 */
[----:B------:R-:W-:Y:S02]  /*13e0*/  MOV R8, R0 ;  /* 0x0000000000087202 */ /* 0x000fe40000000f00 */
[----:B------:R-:W-:-:S04]  /*13f0*/  IADD3 R2, PT, PT, -R23, R20, R2 ;  /* 0x0000001417027210 */ /* 0x000fc80007ffe102 */
[C---:B------:R-:W-:Y:S02]  /*1400*/  LOP3.LUT R3, R2.reuse, 0x300, RZ, 0xc0, !PT ;  /* 0x0000030002037812 */ /* 0x040fe400078ec0ff */
[----:B------:R-:W-:Y:S02]  /*1410*/  ISETP.GE.U32.AND P1, PT, R2, 0x300, PT ;  /* 0x000003000200780c */ /* 0x000fe40003f26070 */
[----:B------:R-:W-:-:S13]  /*1420*/  ISETP.NE.AND P0, PT, R3, 0x300, PT ;  /* 0x000003000300780c */ /* 0x000fda0003f05270 */
[----:B------:R-:W-:Y:S05]  /*1430*/  @!P0 BRA `(.L_x_23) ;  /* 0x0000000000388947 */ /* 0x000fea0003800000 */
[----:B------:R-:W0:Y:S01]  /*1440*/  LDC.64 R4, c[0x0][0x380] ;  /* 0x0000e000ff047b82 */ /* 0x000e220000000a00 */
[----:B------:R-:W-:Y:S02]  /*1450*/  LEA.HI R2, R2, 0x1, RZ, 0x18 ;  /* 0x0000000102027811 */ /* 0x000fe400078fc0ff */
[----:B------:R-:W-:Y:S02]  /*1460*/  IADD3 R7, PT, PT, R0, R23, RZ ;  /* 0x0000001700077210 */ /* 0x000fe40007ffe0ff */
[----:B------:R-:W-:Y:S02]  /*1470*/  LOP3.LUT R2, R2, 0x3, RZ, 0xc0, !PT ;  /* 0x0000000302027812 */ /* 0x000fe400078ec0ff */
[----:B------:R-:W-:Y:S02]  /*1480*/  MOV R8, R0 ;  /* 0x0000000000087202 */ /* 0x000fe40000000f00 */
[----:B------:R-:W-:-:S07]  /*1490*/  IADD3 R6, PT, PT, -R2, RZ, RZ ;  /* 0x000000ff02067210 */ /* 0x000fce0007ffe1ff */
.L_x_24:
[----:B0-----:R-:W-:-:S06]  /*14a0*/  IMAD.WIDE.U32 R2, R7, 0x4, R4 ;  /* 0x0000000407027825 */ /* 0x001fcc00078e0004 */
[----:B------:R-:W2:Y:S01]  /*14b0*/  LDG.E.CONSTANT R2, desc[UR6][R2.64] ;  /* 0x0000000602027981 */ /* 0x000ea2000c1e9900 */
[----:B------:R-:W-:Y:S02]  /*14c0*/  IADD3 R6, PT, PT, R6, 0x1, RZ ;  /* 0x0000000106067810 */ /* 0x000fe40007ffe0ff */
[----:B------:R-:W-:Y:S02]  /*14d0*/  IADD3 R8, PT, PT, R8, 0x100, RZ ;  /* 0x0000010008087810 */ /* 0x000fe40007ffe0ff */
[----:B------:R-:W-:Y:S02]  /*14e0*/  ISETP.NE.AND P0, PT, R6, RZ, PT ;  /* 0x000000ff0600720c */ /* 0x000fe40003f05270 */
[----:B------:R-:W-:Y:S01]  /*14f0*/  IADD3 R7, PT, PT, R7, 0x100, RZ ;  /* 0x0000010007077810 */ /* 0x000fe20007ffe0ff */
[----:B--2---:R-:W-:-:S10]  /*1500*/  FMUL R21, R2, R21 ;  /* 0x0000001502157220 */ /* 0x004fd40000400000 */
[----:B------:R-:W-:Y:S05]  /*1510*/  @P0 BRA `(.L_x_24) ;  /* 0xfffffffc00e00947 */ /* 0x000fea000383ffff */
.L_x_23:
[----:B------:R-:W-:Y:S05]  /*1520*/  BSYNC.RECONVERGENT B2 ;  /* 0x0000000000027941 */ /* 0x000fea0003800200 */
.L_x_22:
[----:B------:R-:W-:Y:S05]  /*1530*/  @!P1 BRA `(.L_x_21) ;  /* 0x0000000400a89947 */ /* 0x000fea0003800000 */
[----:B------:R-:W0:Y:S01]  /*1540*/  LDCU.64 UR4, c[0x0][0x380] ;  /* 0x00007000ff0477ac */ /* 0x000e220008000a00 */
[----:B------:R-:W-:Y:S01]  /*1550*/  IADD3 R5, PT, PT, R9, -R8, RZ ;  /* 0x8000000809057210 */ /* 0x000fe20007ffe0ff */
[----:B------:R-:W-:Y:S01]  /*1560*/  BSSY.RECONVERGENT B2, `(.L_x_25) ;  /* 0x000003b000027945 */ /* 0x000fe20003800200 */
[CC--:B------:R-:W-:Y:S02]  /*1570*/  IADD3 R3, P0, PT, R8.reuse, R23.reuse, RZ ;  /* 0x0000001708037210 */ /* 0x0c0fe40007f1e0ff */
[----:B------:R-:W-:Y:S02]  /*1580*/  ISETP.GT.AND P1, PT, R5, 0xc00, PT ;  /* 0x00000c000500780c */ /* 0x000fe40003f24270 */
[----:B------:R-:W-:Y:S02]  /*1590*/  IADD3.X R4, PT, PT, RZ, RZ, RZ, P0, !PT ;  /* 0x000000ffff047210 */ /* 0x000fe400007fe4ff */
[----:B------:R-:W-:Y:S02]  /*15a0*/  IADD3 R11, PT, PT, R8, R23, RZ ;  /* 0x00000017080b7210 */ /* 0x000fe40007ffe0ff */
[----:B0-----:R-:W-:-:S04]  /*15b0*/  LEA R2, P0, R3, UR4, 0x2 ;  /* 0x0000000403027c11 */ /* 0x001fc8000f8010ff */
[----:B------:R-:W-:Y:S02]  /*15c0*/  LEA.HI.X R3, R3, UR5, R4, 0x2, P0 ;  /* 0x0000000503037c11 */ /* 0x000fe400080f1404 */
[----:B------:R-:W-:-:S05]  /*15d0*/  IADD3 R2, P0, PT, R2, 0x800, RZ ;  /* 0x0000080002027810 */ /* 0x000fca0007f1e0ff */
[----:B------:R-:W-:Y:S01]  /*15e0*/  IMAD.X R3, RZ, RZ, R3, P0 ;  /* 0x000000ffff037224 */ /* 0x000fe200000e0603 */
[----:B------:R-:W-:Y:S01]  /*15f0*/  PLOP3.LUT P0, PT, PT, PT, PT, 0x80, 0x8 ;  /* 0x000000000008781c */ /* 0x000fe20003f0f070 */
[----:B------:R-:W-:-:S12]  /*1600*/  @!P1 BRA `(.L_x_26) ;  /* 0x0000000000c09947 */ /* 0x000fd80003800000 */
[----:B------:R-:W-:Y:S02]  /*1610*/  PLOP3.LUT P0, PT, PT, PT, PT, 0x8, 0x80 ;  /* 0x000000000080781c */ /* 0x000fe40003f0e170 */
[----:B------:R-:W-:-:S11]  /*1620*/  IADD3 R13, PT, PT, R9, -0xc00, RZ ;  /* 0xfffff400090d7810 */ /* 0x000fd60007ffe0ff */
.L_x_27:
[----:B------:R-:W0:Y:S01]  /*1630*/  LDC.64 R4, c[0x0][0x380] ;  /* 0x0000e000ff047b82 */ /* 0x000e220000000a00 */
[----:B------:R-:W2:Y:S01]  /*1640*/  LDG.E.CONSTANT R10, desc[UR6][R2.64+-0x400] ;  /* 0xfffc0006020a7981 */ /* 0x000ea2000c1e9900 */
[----:B------:R-:W-:-:S03]  /*1650*/  IADD3 R25, PT, PT, R11, 0x400, RZ ;  /* 0x000004000b197810 */ /* 0x000fc60007ffe0ff */
[----:B------:R-:W3:Y:S04]  /*1660*/  LDG.E.CONSTANT R19, desc[UR6][R2.64] ;  /* 0x0000000602137981 */ /* 0x000ee8000c1e9900 */
[----:B------:R-:W4:Y:S01]  /*1670*/  LDG.E.CONSTANT R18, desc[UR6][R2.64+0x400] ;  /* 0x0004000602127981 */ /* 0x000f22000c1e9900 */
[----:B------:R-:W-:-:S03]  /*1680*/  IADD3 R7, PT, PT, R11, 0x800, RZ ;  /* 0x000008000b077810 */ /* 0x000fc60007ffe0ff */
[----:B------:R-:W5:Y:S04]  /*1690*/  LDG.E.CONSTANT R16, desc[UR6][R2.64+0xc00] ;  /* 0x000c000602107981 */ /* 0x000f68000c1e9900 */
[----:B------:R-:W5:Y:S04]  /*16a0*/  LDG.E.CONSTANT R15, desc[UR6][R2.64+0x1000] ;  /* 0x00100006020f7981 */ /* 0x000f68000c1e9900 */
[----:B------:R-:W5:Y:S01]  /*16b0*/  LDG.E.CONSTANT R14, desc[UR6][R2.64+0x1400] ;  /* 0x00140006020e7981 */ /* 0x000f62000c1e9900 */
[----:B0-----:R-:W-:-:S03]  /*16c0*/  IMAD.WIDE.U32 R22, R11, 0x4, R4 ;  /* 0x000000040b167825 */ /* 0x001fc600078e0004 */
[----:B------:R-:W5:Y:S04]  /*16d0*/  LDG.E.CONSTANT R20, desc[UR6][R2.64+0x2000] ;  /* 0x0020000602147981 */ /* 0x000f68000c1e9900 */
[----:B------:R0:W2:Y:S01]  /*16e0*/  LDG.E.CONSTANT R12, desc[UR6][R22.64] ;  /* 0x00000006160c7981 */ /* 0x0000a2000c1e9900 */
[----:B------:R-:W-:-:S03]  /*16f0*/  IMAD.WIDE.U32 R24, R25, 0x4, R4 ;  /* 0x0000000419187825 */ /* 0x000fc600078e0004 */
[----:B------:R-:W5:Y:S04]  /*1700*/  LDG.E.CONSTANT R26, desc[UR6][R2.64+0x3000] ;  /* 0x00300006021a7981 */ /* 0x000f68000c1e9900 */
[----:B------:R-:W5:Y:S01]  /*1710*/  LDG.E.CONSTANT R17, desc[UR6][R24.64] ;  /* 0x0000000618117981 */ /* 0x000f62000c1e9900 */
[--C-:B------:R-:W-:Y:S01]  /*1720*/  IMAD.WIDE.U32 R6, R7, 0x4, R4.reuse ;  /* 0x0000000407067825 */ /* 0x100fe200078e0004 */
[----:B0-----:R-:W-:Y:S02]  /*1730*/  IADD3 R23, PT, PT, R11, 0xc00, RZ ;  /* 0x00000c000b177810 */ /* 0x001fe40007ffe0ff */
[----:B------:R-:W5:Y:S04]  /*1740*/  LDG.E.CONSTANT R22, desc[UR6][R2.64+0x1c00] ;  /* 0x001c000602167981 */ /* 0x000f68000c1e9900 */
[----:B------:R-:W5:Y:S01]  /*1750*/  LDG.E.CONSTANT R6, desc[UR6][R6.64] ;  /* 0x0000000606067981 */ /* 0x000f62000c1e9900 */
[----:B------:R-:W-:-:S03]  /*1760*/  IMAD.WIDE.U32 R4, R23, 0x4, R4 ;  /* 0x0000000417047825 */ /* 0x000fc600078e0004 */
[----:B------:R-:W5:Y:S04]  /*1770*/  LDG.E.CONSTANT R23, desc[UR6][R2.64+0x2400] ;  /* 0x0024000602177981 */ /* 0x000f68000c1e9900 */
[----:B------:R-:W5:Y:S04]  /*1780*/  LDG.E.CONSTANT R4, desc[UR6][R4.64] ;  /* 0x0000000604047981 */ /* 0x000f68000c1e9900 */
[----:B------:R-:W5:Y:S04]  /*1790*/  LDG.E.CONSTANT R24, desc[UR6][R2.64+0x2c00] ;  /* 0x002c000602187981 */ /* 0x000f68000c1e9900 */
[----:B------:R0:W5:Y:S01]  /*17a0*/  LDG.E.CONSTANT R25, desc[UR6][R2.64+0x3400] ;  /* 0x0034000602197981 */ /* 0x000162000c1e9900 */
[----:B------:R-:W-:-:S04]  /*17b0*/  IADD3 R8, PT, PT, R8, 0x1000, RZ ;  /* 0x0000100008087810 */ /* 0x000fc80007ffe0ff */
[----:B------:R-:W-:Y:S02]  /*17c0*/  ISETP.GE.AND P1, PT, R8, R13, PT ;  /* 0x0000000d0800720c */ /* 0x000fe40003f26270 */
[----:B0-----:R-:W-:Y:S02]  /*17d0*/  IADD3 R2, P2, PT, R2, 0x4000, RZ ;  /* 0x0000400002027810 */ /* 0x001fe40007f5e0ff */
[----:B------:R-:W-:Y:S02]  /*17e0*/  IADD3 R11, PT, PT, R11, 0x1000, RZ ;  /* 0x000010000b0b7810 */ /* 0x000fe40007ffe0ff */
[----:B------:R-:W-:Y:S01]  /*17f0*/  IADD3.X R3, PT, PT, RZ, R3, RZ, P2, !PT ;  /* 0x00000003ff037210 */ /* 0x000fe200017fe4ff */
[----:B--2---:R-:W-:-:S04]  /*1800*/  FMUL R21, R12, R21 ;  /* 0x000000150c157220 */ /* 0x004fc80000400000 */
[----:B------:R-:W-:-:S04]  /*1810*/  FMUL R10, R21, R10 ;  /* 0x0000000a150a7220 */ /* 0x000fc80000400000 */
[----:B---3--:R-:W-:-:S04]  /*1820*/  FMUL R19, R10, R19 ;  /* 0x000000130a137220 */ /* 0x008fc80000400000 */
[----:B----4-:R-:W-:-:S04]  /*1830*/  FMUL R18, R19, R18 ;  /* 0x0000001213127220 */ /* 0x010fc80000400000 */
[----:B-----5:R-:W-:-:S04]  /*1840*/  FMUL R17, R18, R17 ;  /* 0x0000001112117220 */ /* 0x020fc80000400000 */
        /* <DEDUP_REMOVED lines=12> */
.L_x_26:
[----:B------:R-:W-:Y:S05]  /*1910*/  BSYNC.RECONVERGENT B2 ;  /* 0x0000000000027941 */ /* 0x000fea0003800200 */
.L_x_25:
[----:B------:R-:W-:Y:S01]  /*1920*/  IADD3 R4, PT, PT, R9, -R8, RZ ;  /* 0x8000000809047210 */ /* 0x000fe20007ffe0ff */
[----:B------:R-:W-:Y:S03]  /*1930*/  BSSY.RECONVERGENT B2, `(.L_x_28) ;  /* 0x000001e000027945 */ /* 0x000fe60003800200 */
[----:B------:R-:W-:-:S13]  /*1940*/  ISETP.GT.AND P1, PT, R4, 0x400, PT ;  /* 0x000004000400780c */ /* 0x000fda0003f24270 */
[----:B------:R-:W-:Y:S05]  /*1950*/  @!P1 BRA `(.L_x_29) ;  /* 0x00000000006c9947 */ /* 0x000fea0003800000 */
[----:B------:R-:W0:Y:S01]  /*1960*/  LDC.64 R6, c[0x0][0x380] ;  /* 0x0000e000ff067b82 */ /* 0x000e220000000a00 */
[----:B------:R-:W2:Y:S01]  /*1970*/  LDG.E.CONSTANT R10, desc[UR6][R2.64+-0x400] ;  /* 0xfffc0006020a7981 */ /* 0x000ea2000c1e9900 */
[----:B------:R-:W-:-:S03]  /*1980*/  VIADD R15, R11, 0x400 ;  /* 0x000004000b0f7836 */ /* 0x000fc60000000000 */
[----:B------:R-:W3:Y:S04]  /*1990*/  LDG.E.CONSTANT R13, desc[UR6][R2.64] ;  /* 0x00000006020d7981 */ /* 0x000ee8000c1e9900 */
[----:B------:R-:W4:Y:S04]  /*19a0*/  LDG.E.CONSTANT R17, desc[UR6][R2.64+0xc00] ;  /* 0x000c000602117981 */ /* 0x000f28000c1e9900 */
[----:B------:R-:W5:Y:S04]  /*19b0*/  LDG.E.CONSTANT R19, desc[UR6][R2.64+0x1000] ;  /* 0x0010000602137981 */ /* 0x000f68000c1e9900 */
[----:B------:R1:W5:Y:S01]  /*19c0*/  LDG.E.CONSTANT R23, desc[UR6][R2.64+0x1400] ;  /* 0x0014000602177981 */ /* 0x000362000c1e9900 */
[----:B0-----:R-:W-:-:S06]  /*19d0*/  IMAD.WIDE.U32 R4, R11, 0x4, R6 ;  /* 0x000000040b047825 */ /* 0x001fcc00078e0006 */
[----:B------:R-:W2:Y:S01]  /*19e0*/  LDG.E.CONSTANT R4, desc[UR6][R4.64] ;  /* 0x0000000604047981 */ /* 0x000ea2000c1e9900 */
[----:B------:R-:W-:-:S03]  /*19f0*/  IMAD.WIDE.U32 R6, R15, 0x4, R6 ;  /* 0x000000040f067825 */ /* 0x000fc600078e0006 */
[----:B------:R-:W4:Y:S04]  /*1a00*/  LDG.E.CONSTANT R15, desc[UR6][R2.64+0x400] ;  /* 0x00040006020f7981 */ /* 0x000f28000c1e9900 */
[----:B------:R-:W5:Y:S01]  /*1a10*/  LDG.E.CONSTANT R7, desc[UR6][R6.64] ;  /* 0x0000000606077981 */ /* 0x000f62000c1e9900 */
[----:B------:R-:W-:Y:S02]  /*1a20*/  PLOP3.LUT P0, PT, PT, PT, PT, 0x8, 0x80 ;  /* 0x000000000080781c */ /* 0x000fe40003f0e170 */
[----:B------:R-:W-:Y:S02]  /*1a30*/  IADD3 R8, PT, PT, R8, 0x800, RZ ;  /* 0x0000080008087810 */ /* 0x000fe40007ffe0ff */
[----:B------:R-:W-:Y:S01]  /*1a40*/  IADD3 R11, PT, PT, R11, 0x800, RZ ;  /* 0x000008000b0b7810 */ /* 0x000fe20007ffe0ff */
[----:B--2---:R-:W-:-:S04]  /*1a50*/  FMUL R21, R21, R4 ;  /* 0x0000000415157220 */ /* 0x004fc80000400000 */
[----:B------:R-:W-:-:S04]  /*1a60*/  FMUL R10, R21, R10 ;  /* 0x0000000a150a7220 */ /* 0x000fc80000400000 */
[----:B---3--:R-:W-:-:S04]  /*1a70*/  FMUL R10, R10, R13 ;  /* 0x0000000d0a0a7220 */ /* 0x008fc80000400000 */
[----:B----4-:R-:W-:-:S04]  /*1a80*/  FMUL R10, R10, R15 ;  /* 0x0000000f0a0a7220 */ /* 0x010fc80000400000 */
[----:B-----5:R-:W-:Y:S01]  /*1a90*/  FMUL R10, R10, R7 ;  /* 0x000000070a0a7220 */ /* 0x020fe20000400000 */
[----:B------:R-:W-:-:S03]  /*1aa0*/  IADD3 R4, P1, PT, R2, 0x2000, RZ ;  /* 0x0000200002047810 */ /* 0x000fc60007f3e0ff */
[----:B------:R-:W-:Y:S01]  /*1ab0*/  FMUL R10, R10, R17 ;  /* 0x000000110a0a7220 */ /* 0x000fe20000400000 */
[----:B------:R-:W-:-:S03]  /*1ac0*/  IADD3.X R5, PT, PT, RZ, R3, RZ, P1, !PT ;  /* 0x00000003ff057210 */ /* 0x000fc60000ffe4ff */
[----:B------:R-:W-:Y:S01]  /*1ad0*/  FMUL R10, R10, R19 ;  /* 0x000000130a0a7220 */ /* 0x000fe20000400000 */
[----:B-1----:R-:W-:Y:S02]  /*1ae0*/  MOV R2, R4 ;  /* 0x0000000400027202 */ /* 0x002fe40000000f00 */
[----:B------:R-:W-:Y:S01]  /*1af0*/  MOV R3, R5 ;  /* 0x0000000500037202 */ /* 0x000fe20000000f00 */
[----:B------:R-:W-:-:S07]  /*1b00*/  FMUL R21, R10, R23 ;  /* 0x000000170a157220 */ /* 0x000fce0000400000 */
.L_x_29:
[----:B------:R-:W-:Y:S05]  /*1b10*/  BSYNC.RECONVERGENT B2 ;  /* 0x0000000000027941 */ /* 0x000fea0003800200 */
.L_x_28:
[----:B------:R-:W-:-:S13]  /*1b20*/  ISETP.LT.OR P0, PT, R8, R9, P0 ;  /* 0x000000090800720c */ /* 0x000fda0000701670 */
[----:B------:R-:W-:Y:S05]  /*1b30*/  @!P0 BRA `(.L_x_21) ;  /* 0x0000000000288947 */ /* 0x000fea0003800000 */
[----:B------:R-:W0:Y:S01]  /*1b40*/  LDC.64 R4, c[0x0][0x380] ;  /* 0x0000e000ff047b82 */ /* 0x000e220000000a00 */
[----:B------:R-:W2:Y:S04]  /*1b50*/  LDG.E.CONSTANT R6, desc[UR6][R2.64+-0x400] ;  /* 0xfffc000602067981 */ /* 0x000ea8000c1e9900 */
[----:B------:R-:W3:Y:S04]  /*1b60*/  LDG.E.CONSTANT R7, desc[UR6][R2.64] ;  /* 0x0000000602077981 */ /* 0x000ee8000c1e9900 */
[----:B------:R-:W4:Y:S01]  /*1b70*/  LDG.E.CONSTANT R9, desc[UR6][R2.64+0x400] ;  /* 0x0004000602097981 */ /* 0x000f22000c1e9900 */
[----:B0-----:R-:W-:-:S06]  /*1b80*/  IMAD.WIDE.U32 R4, R11, 0x4, R4 ;  /* 0x000000040b047825 */ /* 0x001fcc00078e0004 */
[----:B------:R-:W5:Y:S02]  /*1b90*/  LDG.E.CONSTANT R4, desc[UR6][R4.64] ;  /* 0x0000000604047981 */ /* 0x000f64000c1e9900 */
[----:B-----5:R-:W-:-:S04]  /*1ba0*/  FMUL R21, R21, R4 ;  /* 0x0000000415157220 */ /* 0x020fc80000400000 */
[----:B--2---:R-:W-:-:S04]  /*1bb0*/  FMUL R6, R21, R6 ;  /* 0x0000000615067220 */ /* 0x004fc80000400000 */
[----:B---3--:R-:W-:-:S04]  /*1bc0*/  FMUL R6, R6, R7 ;  /* 0x0000000706067220 */ /* 0x008fc80000400000 */
[----:B----4-:R-:W-:-:S07]  /*1bd0*/  FMUL R21, R6, R9 ;  /* 0x0000000906157220 */ /* 0x010fce0000400000 */
.L_x_21:
[----:B------:R-:W-:Y:S05]  /*1be0*/  BSYNC.RECONVERGENT B1 ;  /* 0x0000000000017941 */ /* 0x000fea0003800200 */
.L_x_19:
[----:B------:R-:W0:Y:S01]  /*1bf0*/  S2R R6, SR_LANEID ;  /* 0x0000000000067919 */ /* 0x000e220000000000 */
[----:B------:R-:W1:Y:S01]  /*1c00*/  SHFL.DOWN PT, R2, R21, 0x1, 0x1f ;  /* 0x08201f0015027f89 */ /* 0x000e6200000e0000 */
[C---:B0-----:R-:W-:Y:S02]  /*1c10*/  ISETP.GT.AND P0, PT, R6.reuse, 0x1e, PT ;  /* 0x0000001e0600780c */ /* 0x041fe40003f04270 */
[----:B------:R-:W-:-:S11]  /*1c20*/  ISETP.NE.AND P1, PT, R6, RZ, PT ;  /* 0x000000ff0600720c */ /* 0x000fd60003f25270 */
[----:B-1----:R-:W-:Y:S01]  /*1c30*/  @!P0 FMUL R21, R2, R21 ;  /* 0x0000001502158220 */ /* 0x002fe20000400000 */
[----:B------:R-:W-:Y:S01]  /*1c40*/  ISETP.GT.AND P0, PT, R6, 0x1d, PT ;  /* 0x0000001d0600780c */ /* 0x000fe20003f04270 */
[----:B------:R-:W0:Y:S01]  /*1c50*/  @!P1 S2R R5, SR_CgaCtaId ;  /* 0x0000000000059919 */ /* 0x000e220000008800 */
[----:B------:R-:W-:Y:S02]  /*1c60*/  @!P1 MOV R4, 0x400 ;  /* 0x0000040000049802 */ /* 0x000fe40000000f00 */
[----:B------:R-:W-:Y:S01]  /*1c70*/  @!P1 SHF.R.U32.HI R3, RZ, 0x3, R0 ;  /* 0x00000003ff039819 */ /* 0x000fe20000011600 */
[----:B------:R-:W1:Y:S03]  /*1c80*/  SHFL.DOWN PT, R2, R21, 0x2, 0x1f ;  /* 0x08401f0015027f89 */ /* 0x000e6600000e0000 */
[----:B------:R-:W-:-:S05]  /*1c90*/  @!P1 LOP3.LUT R3, R3, 0x7c, RZ, 0xc0, !PT ;  /* 0x0000007c03039812 */ /* 0x000fca00078ec0ff */
[----:B-1----:R-:W-:Y:S01]  /*1ca0*/  @!P0 FMUL R21, R21, R2 ;  /* 0x0000000215158220 */ /* 0x002fe20000400000 */
[----:B------:R-:W-:Y:S02]  /*1cb0*/  ISETP.GT.AND P0, PT, R6, 0x1b, PT ;  /* 0x0000001b0600780c */ /* 0x000fe40003f04270 */
[----:B0-----:R-:W-:Y:S02]  /*1cc0*/  @!P1 LEA R4, R5, R4, 0x18 ;  /* 0x0000000405049211 */ /* 0x001fe400078ec0ff */
[----:B------:R-:W0:Y:S02]  /*1cd0*/  SHFL.DOWN PT, R2, R21, 0x4, 0x1f ;  /* 0x08801f0015027f89 */ /* 0x000e2400000e0000 */
[----:B------:R-:W-:-:S07]  /*1ce0*/  @!P1 IADD3 R3, PT, PT, R3, R4, RZ ;  /* 0x0000000403039210 */ /* 0x000fce0007ffe0ff */
        /* <DEDUP_REMOVED lines=12> */
[----:B------:R-:W0:Y:S01]  /*1db0*/  S2UR UR5, SR_CgaCtaId ;  /* 0x00000000000579c3 */ /* 0x000e220000008800 */
[----:B------:R-:W-:Y:S02]  /*1dc0*/  UMOV UR4, 0x400 ;  /* 0x0000040000047882 */ /* 0x000fe40000000000 */
[----:B0-----:R-:W-:-:S09]  /*1dd0*/  ULEA UR4, UR5, UR4, 0x18 ;  /* 0x0000000405047291 */ /* 0x001fd2000f8ec0ff */
[----:B---3--:R-:W0:Y:S04]  /*1de0*/  LDS R3, [UR4+0xc] ;  /* 0x00000c04ff037984 */ /* 0x008e280008000800 */
        /* <DEDUP_REMOVED lines=10> */
.L_x_2:
        /* <DEDUP_REMOVED lines=12> */
.L_x_32:
[----:B------:R-:W-:Y:S05]  /*1f50*/  BSYNC.RECONVERGENT B1 ;  /* 0x0000000000017941 */ /* 0x000fea0003800200 */
.L_x_31:
[----:B------:R-:W-:Y:S01]  /*1f60*/  ISETP.GE.AND P0, PT, R11, R20, PT ;  /* 0x000000140b00720c */ /* 0x000fe20003f06270 */
[----:B------:R-:W-:-:S12]  /*1f70*/  BSSY.RECONVERGENT B1, `(.L_x_33) ;  /* 0x0000074000017945 */ /* 0x000fd80003800200 */
[----:B------:R-:W-:Y:S05]  /*1f80*/  @P0 BRA `(.L_x_34) ;  /* 0x0000000400c80947 */ /* 0x000fea0003800000 */
[----:B0-----:R-:W-:Y:S01]  /*1f90*/  LOP3.LUT R3, RZ, R11, RZ, 0x33, !PT ;  /* 0x0000000bff037212 */ /* 0x001fe200078e33ff */
[----:B------:R-:W-:Y:S04]  /*1fa0*/  BSSY.RECONVERGENT B2, `(.L_x_35) ;  /* 0x0000015000027945 */ /* 0x000fe80003800200 */
[----:B------:R-:W-:-:S05]  /*1fb0*/  IMAD.IADD R4, R3, 0x1, R20 ;  /* 0x0000000103047824 */ /* 0x000fca00078e0214 */
        /* <DEDUP_REMOVED lines=10> */
.L_x_37:
[----:B------:R-:W-:-:S06]  /*2060*/  MOV R3, R5 ;  /* 0x0000000500037202 */ /* 0x000fcc0000000f00 */
[----:B------:R0:W2:Y:S01]  /*2070*/  LDG.E.CONSTANT R3, desc[UR6][R2.64] ;  /* 0x0000000602037981 */ /* 0x0000a2000c1e9900 */
[----:B------:R-:W-:Y:S02]  /*2080*/  IADD3 R4, PT, PT, R4, 0x1, RZ ;  /* 0x0000000104047810 */ /* 0x000fe40007ffe0ff */
[----:B------:R-:W-:Y:S02]  /*2090*/  IADD3 R11, PT, PT, R11, 0x100, RZ ;  /* 0x000001000b0b7810 */ /* 0x000fe40007ffe0ff */
[----:B------:R-:W-:Y:S02]  /*20a0*/  ISETP.NE.AND P0, PT, R4, RZ, PT ;  /* 0x000000ff0400720c */ /* 0x000fe40003f05270 */
[----:B0-----:R-:W-:-:S04]  /*20b0*/  IADD3 R2, P2, PT, R2, 0x400, RZ ;  /* 0x0000040002027810 */ /* 0x001fc80007f5e0ff */
[----:B------:R-:W-:Y:S01]  /*20c0*/  IADD3.X R5, PT, PT, RZ, R5, RZ, P2, !PT ;  /* 0x00000005ff057210 */ /* 0x000fe200017fe4ff */
[----:B--2--5:R-:W-:-:S06]  /*20d0*/  FMUL R0, R3, R0 ;  /* 0x0000000003007220 */ /* 0x024fcc0000400000 */
[----:B------:R-:W-:Y:S05]  /*20e0*/  @P0 BRA `(.L_x_37) ;  /* 0xfffffffc00dc0947 */ /* 0x000fea000383ffff */
.L_x_36:
[----:B------:R-:W-:Y:S05]  /*20f0*/  BSYNC.RECONVERGENT B2 ;  /* 0x0000000000027941 */ /* 0x000fea0003800200 */
.L_x_35:
        /* <DEDUP_REMOVED lines=8> */
.L_x_40:
        /* <DEDUP_REMOVED lines=9> */
[----:B------:R-:W-:-:S03]  /*2210*/  VIADD R3, R11, 0x800 ;  /* 0x000008000b037836 */ /* 0x000fc60000000000 */
[----:B------:R-:W4:Y:S01]  /*2220*/  LDG.E.CONSTANT R15, desc[UR6][R4.64+0x400] ;  /* 0x00040006040f7981 */ /* 0x000f22000c1e9900 */
        /* <DEDUP_REMOVED lines=32> */
.L_x_39:
[----:B------:R-:W-:Y:S05]  /*2430*/  BSYNC.RECONVERGENT B2 ;  /* 0x0000000000027941 */ /* 0x000fea0003800200 */
.L_x_38:
[----:B------:R-:W-:Y:S01]  /*2440*/  IADD3 R2, PT, PT, -R11, R20, RZ ;  /* 0x000000140b027210 */ /* 0x000fe20007ffe1ff */
[----:B------:R-:W-:Y:S03]  /*2450*/  BSSY.RECONVERGENT B2, `(.L_x_41) ;  /* 0x0000019000027945 */ /* 0x000fe60003800200 */
[----:B------:R-:W-:-:S13]  /*2460*/  ISETP.GT.AND P1, PT, R2, 0x400, PT ;  /* 0x000004000200780c */ /* 0x000fda0003f24270 */
[----:B------:R-:W-:Y:S05]  /*2470*/  @!P1 BRA `(.L_x_42) ;  /* 0x0000000000589947 */ /* 0x000fea0003800000 */
        /* <DEDUP_REMOVED lines=22> */
.L_x_42:
[----:B------:R-:W-:Y:S05]  /*25e0*/  BSYNC.RECONVERGENT B2 ;  /* 0x0000000000027941 */ /* 0x000fea0003800200 */
.L_x_41:
        /* <DEDUP_REMOVED lines=12> */
.L_x_34:
[----:B------:R-:W-:Y:S05]  /*26b0*/  BSYNC.RECONVERGENT B1 ;  /* 0x0000000000017941 */ /* 0x000fea0003800200 */
.L_x_33:
        /* <DEDUP_REMOVED lines=35> */
[----:B--2---:R-:W0:Y:S04]  /*28f0*/  LDS R3, [UR4+0xc] ;  /* 0x00000c04ff037984 */ /* 0x004e280008000800 */
        /* <DEDUP_REMOVED lines=10> */
.L_x_43:
[----:B0-----:R-:W0:Y:S01]  /*29a0*/  S2R R2, SR_LANEID ;  /* 0x0000000000027919 */ /* 0x001e220000000000 */
[----:B------:R-:W-:-:S04]  /*29b0*/  LOP3.LUT R0, R9, 0x3e0, RZ, 0xc0, !PT ;  /* 0x000003e009007812 */ /* 0x000fc800078ec0ff */
[----:B------:R-:W-:Y:S02]  /*29c0*/  IADD3 R3, PT, PT, R0, 0x20, RZ ;  /* 0x0000002000037810 */ /* 0x000fe40007ffe0ff */
[----:B------:R-:W-:Y:S02]  /*29d0*/  LOP3.LUT R7, RZ, R0, RZ, 0x33, !PT ;  /* 0x00000000ff077212 */ /* 0x000fe400078e33ff */
[-C--:B------:R-:W-:Y:S02]  /*29e0*/  ISETP.GT.AND P0, PT, R3, R20.reuse, PT ;  /* 0x000000140300720c */ /* 0x080fe40003f04270 */
[----:B------:R-:W-:-:S04]  /*29f0*/  IADD3 R7, PT, PT, R7, R20, RZ ;  /* 0x0000001407077210 */ /* 0x000fc80007ffe0ff */
[----:B------:R-:W-:-:S05]  /*2a00*/  SEL R4, R7, 0x1f, P0 ;  /* 0x0000001f07047807 */ /* 0x000fca0000000000 */
[----:B------:R-:W1:Y:S01]  /*2a10*/  SHFL.DOWN PT, R0, R5, 0x1, R4 ;  /* 0x0820000005007989 */ /* 0x000e6200000e0004 */
[C---:B0-----:R-:W-:Y:S01]  /*2a20*/  ISETP.GE.AND P0, PT, R2.reuse, R4, PT ;  /* 0x000000040200720c */ /* 0x041fe20003f06270 */
[C---:B------:R-:W-:Y:S01]  /*2a30*/  VIADD R3, R2.reuse, 0x2 ;  /* 0x0000000202037836 */ /* 0x040fe20000000000 */
[----:B------:R-:W-:-:S11]  /*2a40*/  ISETP.NE.AND P1, PT, R2, RZ, PT ;  /* 0x000000ff0200720c */ /* 0x000fd60003f25270 */
[----:B-1----:R-:W-:Y:S01]  /*2a50*/  @!P0 FMUL R5, R0, R5 ;  /* 0x0000000500058220 */ /* 0x002fe20000400000 */
[----:B------:R-:W-:Y:S01]  /*2a60*/  ISETP.GT.AND P0, PT, R3, R4, PT ;  /* 0x000000040300720c */ /* 0x000fe20003f04270 */
[----:B------:R-:W0:Y:S01]  /*2a70*/  @!P1 S2R R6, SR_CgaCtaId ;  /* 0x0000000000069919 */ /* 0x000e220000008800 */
[----:B------:R-:W-:Y:S02]  /*2a80*/  IADD3 R3, PT, PT, R2, 0x4, RZ ;  /* 0x0000000402037810 */ /* 0x000fe40007ffe0ff */
[----:B------:R-:W1:Y:S09]  /*2a90*/  SHFL.DOWN PT, R0, R5, 0x2, R4 ;  /* 0x0840000005007989 */ /* 0x000e7200000e0004 */
[----:B-1----:R-:W-:Y:S01]  /*2aa0*/  @!P0 FMUL R5, R5, R0 ;  /* 0x0000000005058220 */ /* 0x002fe20000400000 */
[----:B------:R-:W-:-:S02]  /*2ab0*/  ISETP.GT.AND P0, PT, R3, R4, PT ;  /* 0x000000040300720c */ /* 0x000fc40003f04270 */
[----:B------:R-:W-:Y:S02]  /*2ac0*/  IADD3 R3, PT, PT, R2, 0x8, RZ ;  /* 0x0000000802037810 */ /* 0x000fe40007ffe0ff */
[----:B------:R-:W1:Y:S09]  /*2ad0*/  SHFL.DOWN PT, R0, R5, 0x4, R4 ;  /* 0x0880000005007989 */ /* 0x000e7200000e0004 */
[----:B-1----:R-:W-:Y:S01]  /*2ae0*/  @!P0 FMUL R5, R5, R0 ;  /* 0x0000000005058220 */ /* 0x002fe20000400000 */
[----:B------:R-:W-:-:S02]  /*2af0*/  ISETP.GT.AND P0, PT, R3, R4, PT ;  /* 0x000000040300720c */ /* 0x000fc40003f04270 */
[----:B------:R-:W-:Y:S02]  /*2b00*/  IADD3 R3, PT, PT, R2, 0x10, RZ ;  /* 0x0000001002037810 */ /* 0x000fe40007ffe0ff */
[----:B------:R-:W1:Y:S01]  /*2b10*/  SHFL.DOWN PT, R0, R5, 0x8, R4 ;  /* 0x0900000005007989 */ /* 0x000e6200000e0004 */
[----:B------:R-:W-:-:S04]  /*2b20*/  @!P1 SHF.R.U32.HI R2, RZ, 0x3, R9 ;  /* 0x00000003ff029819 */ /* 0x000fc80000011609 */
[----:B------:R-:W-:-:S04]  /*2b30*/  @!P1 LOP3.LUT R2, R2, 0x7c, RZ, 0xc0, !PT ;  /* 0x0000007c02029812 */ /* 0x000fc800078ec0ff */
[----:B-1----:R-:W-:Y:S01]  /*2b40*/  @!P0 FMUL R5, R5, R0 ;  /* 0x0000000005058220 */ /* 0x002fe20000400000 */
[----:B------:R-:W-:Y:S02]  /*2b50*/  ISETP.GT.AND P0, PT, R3, R4, PT ;  /* 0x000000040300720c */ /* 0x000fe40003f04270 */
[----:B------:R-:W-:Y:S02]  /*2b60*/  @!P1 MOV R3, 0x400 ;  /* 0x0000040000039802 */ /* 0x000fe40000000f00 */
[----:B------:R-:W1:Y:S02]  /*2b70*/  SHFL.DOWN PT, R0, R5, 0x10, R4 ;  /* 0x0a00000005007989 */ /* 0x000e6400000e0004 */
[----:B0-----:R-:W-:-:S04]  /*2b80*/  @!P1 LEA R3, R6, R3, 0x18 ;  /* 0x0000000306039211 */ /* 0x001fc800078ec0ff */
[----:B------:R-:W-:-:S03]  /*2b90*/  @!P1 IADD3 R3, PT, PT, R2, R3, RZ ;  /* 0x0000000302039210 */ /* 0x000fc60007ffe0ff */
[----:B-1----:R-:W-:Y:S01]  /*2ba0*/  @!P0 FMUL R5, R5, R0 ;  /* 0x0000000005058220 */ /* 0x002fe20000400000 */
        /* <DEDUP_REMOVED lines=12> */
[----:B-1----:R-:W0:Y:S04]  /*2c70*/  LDS R3, [UR4+0xc] ;  /* 0x00000c04ff037984 */ /* 0x002e280008000800 */
        /* <DEDUP_REMOVED lines=13> */
.L_x_30:
[----:B------:R-:W0:Y:S01]  /*2d50*/  S2R R8, SR_TID.X ;  /* 0x0000000000087919 */ /* 0x000e220000002100 */
[----:B------:R-:W0:Y:S02]  /*2d60*/  LDC.64 R2, c[0x0][0x380] ;  /* 0x0000e000ff027b82 */ /* 0x000e240000000a00 */
[----:B0-----:R-:W-:-:S05]  /*2d70*/  IMAD.WIDE.U32 R2, R8, 0x4, R2 ;  /* 0x0000000408027825 */ /* 0x001fca00078e0002 */
[----:B------:R-:W2:Y:S04]  /*2d80*/  LDG.E.CONSTANT R19, desc[UR6][R2.64] ;  /* 0x0000000602137981 */ /* 0x000ea8000c1e9900 */
[----:B------:R-:W2:Y:S04]  /*2d90*/  LDG.E.CONSTANT R0, desc[UR6][R2.64+0x400] ;  /* 0x0004000602007981 */ /* 0x000ea8000c1e9900 */
[----:B------:R-:W3:Y:S04]  /*2da0*/  LDG.E.CONSTANT R4, desc[UR6][R2.64+0x800] ;  /* 0x0008000602047981 */ /* 0x000ee8000c1e9900 */
[----:B------:R-:W3:Y:S04]  /*2db0*/  LDG.E.CONSTANT R5, desc[UR6][R2.64+0xc00] ;  /* 0x000c000602057981 */ /* 0x000ee8000c1e9900 */
[----:B------:R-:W4:Y:S04]  /*2dc0*/  LDG.E.CONSTANT R6, desc[UR6][R2.64+0x1000] ;  /* 0x0010000602067981 */ /* 0x000f28000c1e9900 */
[----:B------:R-:W4:Y:S04]  /*2dd0*/  LDG.E.CONSTANT R7, desc[UR6][R2.64+0x1400] ;  /* 0x0014000602077981 */ /* 0x000f28000c1e9900 */
[----:B------:R-:W5:Y:S04]  /*2de0*/  LDG.E.CONSTANT R9, desc[UR6][R2.64+0x1800] ;  /* 0x0018000602097981 */ /* 0x000f68000c1e9900 */
        /* <DEDUP_REMOVED lines=8> */
[----:B------:R-:W5:Y:S01]  /*2e70*/  LDG.E.CONSTANT R18, desc[UR6][R2.64+0x3c00] ;  /* 0x003c000602127981 */ /* 0x000f62000c1e9900 */
[----:B------:R-:W-:Y:S01]  /*2e80*/  ISETP.GE.U32.AND P0, PT, R20, 0x2000, PT ;  /* 0x000020001400780c */ /* 0x000fe20003f06070 */
[----:B--2---:R-:W-:Y:S01]  /*2e90*/  FMUL R0, R19, R0 ;  /* 0x0000000013007220 */ /* 0x004fe20000400000 */
[----:B---3--:R-:W-:-:S04]  /*2ea0*/  FMUL R5, R4, R5 ;  /* 0x0000000504057220 */ /* 0x008fc80000400000 */
[----:B------:R-:W-:Y:S01]  /*2eb0*/  FMUL R0, R0, R5 ;  /* 0x0000000500007220 */ /* 0x000fe20000400000 */
[----:B----4-:R-:W-:Y:S01]  /*2ec0*/  FMUL R6, R6, R7 ;  /* 0x0000000706067220 */ /* 0x010fe20000400000 */
[----:B-----5:R-:W-:-:S04]  /*2ed0*/  FMUL R9, R9, R10 ;  /* 0x0000000a09097220 */ /* 0x020fc80000400000 */
[----:B------:R-:W-:Y:S01]  /*2ee0*/  FMUL R9, R6, R9 ;  /* 0x0000000906097220 */ /* 0x000fe20000400000 */
[----:B------:R-:W-:-:S03]  /*2ef0*/  FMUL R11, R11, R12 ;  /* 0x0000000c0b0b7220 */ /* 0x000fc60000400000 */
[----:B------:R-:W-:Y:S01]  /*2f00*/  FMUL R0, R0, R9 ;  /* 0x0000000900007220 */ /* 0x000fe20000400000 */
[----:B------:R-:W-:-:S04]  /*2f10*/  FMUL R14, R13, R14 ;  /* 0x0000000e0d0e7220 */ /* 0x000fc80000400000 */
[----:B------:R-:W-:Y:S01]  /*2f20*/  FMUL R11, R11, R14 ;  /* 0x0000000e0b0b7220 */ /* 0x000fe20000400000 */
[----:B------:R-:W-:Y:S01]  /*2f30*/  FMUL R15, R15, R16 ;  /* 0x000000100f0f7220 */ /* 0x000fe20000400000 */
[----:B------:R-:W-:-:S04]  /*2f40*/  FMUL R18, R17, R18 ;  /* 0x0000001211127220 */ /* 0x000fc80000400000 */
[----:B------:R-:W-:-:S04]  /*2f50*/  FMUL R18, R15, R18 ;  /* 0x000000120f127220 */ /* 0x000fc80000400000 */
[----:B------:R-:W-:Y:S01]  /*2f60*/  FMUL R5, R11, R18 ;  /* 0x000000120b057220 */ /* 0x000fe20000400000 */
[----:B------:R-:W-:-:S03]  /*2f70*/  HFMA2 R11, -RZ, RZ, 0, 0.00048828125 ;  /* 0x00001000ff0b7431 */ /* 0x000fc600000001ff */
[----:B------:R-:W-:Y:S01]  /*2f80*/  FMUL R0, R0, R5 ;  /* 0x0000000500007220 */ /* 0x000fe20000400000 */
[----:B------:R-:W-:Y:S06]  /*2f90*/  @!P0 BRA `(.L_x_44) ;  /* 0x0000000000ac8947 */ /* 0x000fec0003800000 */
[----:B------:R-:W0:Y:S01]  /*2fa0*/  LDC R7, c[0x0][0x390] ;  /* 0x0000e400ff077b82 */ /* 0x000e220000000800 */
[----:B------:R-:W-:Y:S02]  /*2fb0*/  IADD3 R6, PT, PT, R20, -0x1000, RZ ;  /* 0xfffff00014067810 */ /* 0x000fe40007ffe0ff */
[----:B------:R-:W-:-:S07]  /*2fc0*/  MOV R11, 0x1000 ;  /* 0x00001000000b7802 */ /* 0x000fce0000000f00 */
.L_x_46:
[----:B------:R-:W-:-:S05]  /*2fd0*/  IMAD.WIDE R4, R11, 0x4, R2 ;  /* 0x000000040b047825 */ /* 0x000fca00078e0202 */
[----:B------:R-:W2:Y:S04]  /*2fe0*/  LDG.E.CONSTANT R20, desc[UR6][R4.64+0x400] ;  /* 0x0004000604147981 */ /* 0x000ea8000c1e9900 */
[----:B------:R-:W2:Y:S04]  /*2ff0*/  LDG.E.CONSTANT R21, desc[UR6][R4.64+0x800] ;  /* 0x0008000604157981 */ /* 0x000ea8000c1e9900 */
        /* <DEDUP_REMOVED lines=13> */
[----:B------:R1:W5:Y:S01]  /*30d0*/  LDG.E.CONSTANT R18, desc[UR6][R4.64+0x3c00] ;  /* 0x003c000604127981 */ /* 0x000362000c1e9900 */
[----:B--2---:R-:W-:Y:S01]  /*30e0*/  FMUL R21, R20, R21 ;  /* 0x0000001514157220 */ /* 0x004fe20000400000 */
[----:B0-----:R-:W-:-:S05]  /*30f0*/  MOV R20, R7 ;  /* 0x0000000700147202 */ /* 0x001fca0000000f00 */
[----:B-1----:R-:W-:Y:S02]  /*3100*/  IMAD.IADD R4, R20, 0x1, -R11 ;  /* 0x0000000114047824 */ /* 0x002fe400078e0a0b */
[----:B---3--:R-:W-:-:S03]  /*3110*/  FMUL R0, R19, R0 ;  /* 0x0000000013007220 */ /* 0x008fc60000400000 */
[----:B------:R-:W-:Y:S01]  /*3120*/  ISETP.GE.AND P0, PT, R4, 0x1000, PT ;  /* 0x000010000400780c */ /* 0x000fe20003f06270 */
[----:B----4-:R-:W-:Y:S01]  /*3130*/  FMUL R22, R22, R23 ;  /* 0x0000001716167220 */ /* 0x010fe20000400000 */
[----:B------:R-:W-:Y:S01]  /*3140*/  FMUL R0, R0, R21 ;  /* 0x0000001500007220 */ /* 0x000fe20000400000 */
[----:B-----5:R-:W-:-:S04]  /*3150*/  FMUL R25, R24, R25 ;  /* 0x0000001918197220 */ /* 0x020fc80000400000 */
[----:B------:R-:W-:Y:S01]  /*3160*/  FMUL R25, R22, R25 ;  /* 0x0000001916197220 */ /* 0x000fe20000400000 */
[----:B------:R-:W-:Y:S01]  /*3170*/  FMUL R16, R16, R17 ;  /* 0x0000001110107220 */ /* 0x000fe20000400000 */
[----:B------:R-:W-:-:S04]  /*3180*/  FMUL R15, R15, R10 ;  /* 0x0000000a0f0f7220 */ /* 0x000fc80000400000 */
[----:B------:R-:W-:Y:S01]  /*3190*/  FMUL R15, R16, R15 ;  /* 0x0000000f100f7220 */ /* 0x000fe20000400000 */
[----:B------:R-:W-:Y:S01]  /*31a0*/  FMUL R9, R14, R9 ;  /* 0x000000090e097220 */ /* 0x000fe20000400000 */
[----:B------:R-:W-:-:S04]  /*31b0*/  FMUL R12, R13, R12 ;  /* 0x0000000c0d0c7220 */ /* 0x000fc80000400000 */
[----:B------:R-:W-:Y:S01]  /*31c0*/  FMUL R12, R9, R12 ;  /* 0x0000000c090c7220 */ /* 0x000fe20000400000 */
[----:B------:R-:W-:-:S03]  /*31d0*/  FMUL R0, R0, R25 ;  /* 0x0000001900007220 */ /* 0x000fc60000400000 */
[----:B------:R-:W-:-:S04]  /*31e0*/  FMUL R15, R15, R12 ;  /* 0x0000000c0f0f7220 */ /* 0x000fc80000400000 */
[----:B------:R-:W-:-:S04]  /*31f0*/  FMUL R15, R0, R15 ;  /* 0x0000000f000f7220 */ /* 0x000fc80000400000 */
[----:B------:R-:W-:Y:S01]  /*3200*/  FMUL R0, R18, R15 ;  /* 0x0000000f12007220 */ /* 0x000fe20000400000 */
[----:B------:R-:W-:Y:S06]  /*3210*/  @!P0 BRA `(.L_x_45) ;  /* 0x0000000800308947 */ /* 0x000fec0003800000 */
[----:B------:R-:W-:-:S04]  /*3220*/  IADD3 R11, PT, PT, R11, 0x1000, RZ ;  /* 0x000010000b0b7810 */ /* 0x000fc80007ffe0ff */
[----:B------:R-:W-:-:S13]  /*3230*/  ISETP.GT.AND P0, PT, R11, R6, PT ;  /* 0x000000060b00720c */ /* 0x000fda0003f04270 */
[----:B------:R-:W-:Y:S05]  /*3240*/  @!P0 BRA `(.L_x_46) ;  /* 0xfffffffc00608947 */ /* 0x000fea000383ffff */
.L_x_44:
[----:B------:R-:W-:-:S13]  /*3250*/  ISETP.GE.AND P0, PT, R11, R20, PT ;  /* 0x000000140b00720c */ /* 0x000fda0003f06270 */
[----:B------:R-:W-:Y:S05]  /*3260*/  @P0 BRA `(.L_x_45) ;  /* 0x00000008001c0947 */ /* 0x000fea0003800000 */
[----:B------:R-:W-:Y:S01]  /*3270*/  IADD3 R9, PT, PT, -R11, R20, RZ ;  /* 0x000000140b097210 */ /* 0x000fe20007ffe1ff */
[----:B------:R-:W-:Y:S03]  /*3280*/  BSSY.RECONVERGENT B1, `(.L_x_45) ;  /* 0x0000085000017945 */ /* 0x000fe60003800200 */
        /* <DEDUP_REMOVED lines=16> */
.L_x_50:
        /* <DEDUP_REMOVED lines=8> */
.L_x_49:
[----:B------:R-:W-:Y:S05]  /*3410*/  BSYNC.RECONVERGENT B2 ;  /* 0x0000000000027941 */ /* 0x000fea0003800200 */
.L_x_48:
[----:B------:R-:W-:Y:S05]  /*3420*/  @!P1 BRA `(.L_x_47) ;  /* 0x0000000400a89947 */ /* 0x000fea0003800000 */
[----:B------:R-:W0:Y:S01]  /*3430*/  LDCU.64 UR4, c[0x0][0x380] ;  /* 0x00007000ff0477ac */ /* 0x000e220008000a00 */
[----:B------:R-:W-:Y:S01]  /*3440*/  IADD3 R5, PT, PT, R9, -R10, RZ ;  /* 0x8000000a09057210 */ /* 0x000fe20007ffe0ff */
[----:B------:R-:W-:Y:S01]  /*3450*/  BSSY.RECONVERGENT B2, `(.L_x_51) ;  /* 0x000003b000027945 */ /* 0x000fe20003800200 */
[CC--:B------:R-:W-:Y:S02]  /*3460*/  IADD3 R3, P0, PT, R10.reuse, R11.reuse, RZ ;  /* 0x0000000b0a037210 */ /* 0x0c0fe40007f1e0ff */
[----:B------:R-:W-:Y:S02]  /*3470*/  ISETP.GT.AND P1, PT, R5, 0xc00, PT ;  /* 0x00000c000500780c */ /* 0x000fe40003f24270 */
[----:B------:R-:W-:Y:S01]  /*3480*/  IADD3 R11, PT, PT, R10, R11, RZ ;  /* 0x0000000b0a0b7210 */ /* 0x000fe20007ffe0ff */
[----:B------:R-:W-:Y:S01]  /*3490*/  IMAD.X R4, RZ, RZ, RZ, P0 ;  /* 0x000000ffff047224 */ /* 0x000fe200000e06ff */
[----:B0-----:R-:W-:-:S04]  /*34a0*/  LEA R2, P0, R3, UR4, 0x2 ;  /* 0x0000000403027c11 */ /* 0x001fc8000f8010ff */
[----:B------:R-:W-:Y:S02]  /*34b0*/  LEA.HI.X R3, R3, UR5, R4, 0x2, P0 ;  /* 0x0000000503037c11 */ /* 0x000fe400080f1404 */
[----:B------:R-:W-:-:S04]  /*34c0*/  IADD3 R2, P0, PT, R2, 0x800, RZ ;  /* 0x0000080002027810 */ /* 0x000fc80007f1e0ff */
[----:B------:R-:W-:Y:S02]  /*34d0*/  IADD3.X R3, PT, PT, RZ, R3, RZ, P0, !PT ;  /* 0x00000003ff037210 */ /* 0x000fe400007fe4ff */
[----:B------:R-:W-:Y:S01]  /*34e0*/  PLOP3.LUT P0, PT, PT, PT, PT, 0x80, 0x8 ;  /* 0x000000000008781c */ /* 0x000fe20003f0f070 */
[----:B------:R-:W-:-:S12]  /*34f0*/  @!P1 BRA `(.L_x_52) ;  /* 0x0000000000c09947 */ /* 0x000fd80003800000 */
[----:B------:R-:W-:Y:S02]  /*3500*/  PLOP3.LUT P0, PT, PT, PT, PT, 0x8, 0x80 ;  /* 0x000000000080781c */ /* 0x000fe40003f0e170 */
[----:B------:R-:W-:-:S11]  /*3510*/  IADD3 R13, PT, PT, R9, -0xc00, RZ ;  /* 0xfffff400090d7810 */ /* 0x000fd60007ffe0ff */
.L_x_53:
[----:B------:R-:W0:Y:S01]  /*3520*/  LDC.64 R4, c[0x0][0x380] ;  /* 0x0000e000ff047b82 */ /* 0x000e220000000a00 */
[----:B------:R-:W2:Y:S01]  /*3530*/  LDG.E.CONSTANT R12, desc[UR6][R2.64+-0x400] ;  /* 0xfffc0006020c7981 */ /* 0x000ea2000c1e9900 */
[----:B------:R-:W-:-:S03]  /*3540*/  IADD3 R25, PT, PT, R11, 0x400, RZ ;  /* 0x000004000b197810 */ /* 0x000fc60007ffe0ff */
[----:B------:R-:W3:Y:S04]  /*3550*/  LDG.E.CONSTANT R20, desc[UR6][R2.64] ;  /* 0x0000000602147981 */ /* 0x000ee8000c1e9900 */
[----:B------:R-:W4:Y:S01]  /*3560*/  LDG.E.CONSTANT R19, desc[UR6][R2.64+0x400] ;  /* 0x0004000602137981 */ /* 0x000f22000c1e9900 */
[----:B------:R-:W-:-:S03]  /*3570*/  IADD3 R7, PT, PT, R11, 0x800, RZ ;  /* 0x000008000b077810 */ /* 0x000fc60007ffe0ff */
[----:B------:R-:W5:Y:S04]  /*3580*/  LDG.E.CONSTANT R17, desc[UR6][R2.64+0xc00] ;  /* 0x000c000602117981 */ /* 0x000f68000c1e9900 */
[----:B------:R-:W5:Y:S01]  /*3590*/  LDG.E.CONSTANT R16, desc[UR6][R2.64+0x1000] ;  /* 0x0010000602107981 */ /* 0x000f62000c1e9900 */
[----:B------:R-:W-:-:S03]  /*35a0*/  IADD3 R23, PT, PT, R11, 0xc00, RZ ;  /* 0x00000c000b177810 */ /* 0x000fc60007ffe0ff */
[----:B------:R-:W5:Y:S01]  /*35b0*/  LDG.E.CONSTANT R22, desc[UR6][R2.64+0x1c00] ;  /* 0x001c000602167981 */ /* 0x000f62000c1e9900 */
[----:B0-----:R-:W-:-:S03]  /*35c0*/  IMAD.WIDE.U32 R14, R11, 0x4, R4 ;  /* 0x000000040b0e7825 */ /* 0x001fc600078e0004 */
[----:B------:R-:W5:Y:S04]  /*35d0*/  LDG.E.CONSTANT R21, desc[UR6][R2.64+0x2000] ;  /* 0x0020000602157981 */ /* 0x000f68000c1e9900 */
[----:B------:R-:W5:Y:S04]  /*35e0*/  LDG.E.CONSTANT R26, desc[UR6][R2.64+0x3000] ;  /* 0x00300006021a7981 */ /* 0x000f68000c1e9900 */
[----:B------:R-:W2:Y:S01]  /*35f0*/  LDG.E.CONSTANT R15, desc[UR6][R14.64] ;  /* 0x000000060e0f7981 */ /* 0x000ea2000c1e9900 */
[----:B------:R-:W-:-:S05]  /*3600*/  IMAD.WIDE.U32 R24, R25, 0x4, R4 ;  /* 0x0000000419187825 */ /* 0x000fca00078e0004 */
[----:B------:R-:W5:Y:S01]  /*3610*/  LDG.E.CONSTANT R18, desc[UR6][R24.64] ;  /* 0x0000000618127981 */ /* 0x000f62000c1e9900 */
[----:B------:R-:W-:-:S03]  /*3620*/  IMAD.WIDE.U32 R6, R7, 0x4, R4 ;  /* 0x0000000407067825 */ /* 0x000fc600078e0004 */
        /* <DEDUP_REMOVED lines=8> */
[----:B------:R-:W-:Y:S01]  /*36b0*/  ISETP.GE.AND P1, PT, R10, R13, PT ;  /* 0x0000000d0a00720c */ /* 0x000fe20003f26270 */
[----:B------:R-:W-:Y:S01]  /*36c0*/  VIADD R11, R11, 0x1000 ;  /* 0x000010000b0b7836 */ /* 0x000fe20000000000 */
[----:B0-----:R-:W-:-:S04]  /*36d0*/  IADD3 R2, P2, PT, R2, 0x4000, RZ ;  /* 0x0000400002027810 */ /* 0x001fc80007f5e0ff */
        /* <DEDUP_REMOVED lines=18> */
.L_x_52:
[----:B------:R-:W-:Y:S05]  /*3800*/  BSYNC.RECONVERGENT B2 ;  /* 0x0000000000027941 */ /* 0x000fea0003800200 */
.L_x_51:
[----:B------:R-:W-:Y:S01]  /*3810*/  IADD3 R4, PT, PT, R9, -R10, RZ ;  /* 0x8000000a09047210 */ /* 0x000fe20007ffe0ff */
[----:B------:R-:W-:Y:S03]  /*3820*/  BSSY.RECONVERGENT B2, `(.L_x_54) ;  /* 0x000001e000027945 */ /* 0x000fe60003800200 */
[----:B------:R-:W-:-:S13]  /*3830*/  ISETP.GT.AND P1, PT, R4, 0x400, PT ;  /* 0x000004000400780c */ /* 0x000fda0003f24270 */
[----:B------:R-:W-:Y:S05]  /*3840*/  @!P1 BRA `(.L_x_55) ;  /* 0x00000000006c9947 */ /* 0x000fea0003800000 */
[----:B------:R-:W0:Y:S01]  /*3850*/  LDC.64 R6, c[0x0][0x380] ;  /* 0x0000e000ff067b82 */ /* 0x000e220000000a00 */
[----:B------:R-:W2:Y:S01]  /*3860*/  LDG.E.CONSTANT R13, desc[UR6][R2.64+-0x400] ;  /* 0xfffc0006020d7981 */ /* 0x000ea2000c1e9900 */
[----:B------:R-:W-:-:S03]  /*3870*/  IADD3 R17, PT, PT, R11, 0x400, RZ ;  /* 0x000004000b117810 */ /* 0x000fc60007ffe0ff */
[----:B------:R-:W3:Y:S04]  /*3880*/  LDG.E.CONSTANT R15, desc[UR6][R2.64] ;  /* 0x00000006020f7981 */ /* 0x000ee8000c1e9900 */
[----:B------:R-:W4:Y:S04]  /*3890*/  LDG.E.CONSTANT R19, desc[UR6][R2.64+0xc00] ;  /* 0x000c000602137981 */ /* 0x000f28000c1e9900 */
[----:B------:R-:W5:Y:S04]  /*38a0*/  LDG.E.CONSTANT R21, desc[UR6][R2.64+0x1000] ;  /* 0x0010000602157981 */ /* 0x000f68000c1e9900 */
[----:B------:R-:W5:Y:S01]  /*38b0*/  LDG.E.CONSTANT R23, desc[UR6][R2.64+0x1400] ;  /* 0x0014000602177981 */ /* 0x000f62000c1e9900 */
[----:B0-----:R-:W-:-:S06]  /*38c0*/  IMAD.WIDE.U32 R4, R11, 0x4, R6 ;  /* 0x000000040b047825 */ /* 0x001fcc00078e0006 */
[----:B------:R0:W2:Y:S01]  /*38d0*/  LDG.E.CONSTANT R5, desc[UR6][R4.64] ;  /* 0x0000000604057981 */ /* 0x0000a2000c1e9900 */
[----:B------:R-:W-:-:S03]  /*38e0*/  IMAD.WIDE.U32 R6, R17, 0x4, R6 ;  /* 0x0000000411067825 */ /* 0x000fc600078e0006 */
[----:B------:R1:W4:Y:S04]  /*38f0*/  LDG.E.CONSTANT R17, desc[UR6][R2.64+0x400] ;  /* 0x0004000602117981 */ /* 0x000328000c1e9900 */
[----:B------:R-:W5:Y:S01]  /*3900*/  LDG.E.CONSTANT R7, desc[UR6][R6.64] ;  /* 0x0000000606077981 */ /* 0x000f62000c1e9900 */
[----:B0-----:R-:W-:Y:S02]  /*3910*/  IADD3 R4, P1, PT, R2, 0x2000, RZ ;  /* 0x0000200002047810 */ /* 0x001fe40007f3e0ff */
[----:B------:R-:W-:Y:S02]  /*3920*/  PLOP3.LUT P0, PT, PT, PT, PT, 0x8, 0x80 ;  /* 0x000000000080781c */ /* 0x000fe40003f0e170 */
[----:B------:R-:W-:Y:S02]  /*3930*/  IADD3 R10, PT, PT, R10, 0x800, RZ ;  /* 0x000008000a0a7810 */ /* 0x000fe40007ffe0ff */
[----:B------:R-:W-:-:S02]  /*3940*/  IADD3 R11, PT, PT, R11, 0x800, RZ ;  /* 0x000008000b0b7810 */ /* 0x000fc40007ffe0ff */
[----:B-1----:R-:W-:Y:S01]  /*3950*/  MOV R2, R4 ;  /* 0x0000000400027202 */ /* 0x002fe20000000f00 */
[----:B--2---:R-:W-:-:S04]  /*3960*/  FMUL R0, R0, R5 ;  /* 0x0000000500007220 */ /* 0x004fc80000400000 */
[----:B------:R-:W-:-:S04]  /*3970*/  FMUL R0, R0, R13 ;  /* 0x0000000d00007220 */ /* 0x000fc80000400000 */
[----:B---3--:R-:W-:-:S04]  /*3980*/  FMUL R0, R0, R15 ;  /* 0x0000000f00007220 */ /* 0x008fc80000400000 */
[----:B----4-:R-:W-:-:S04]  /*3990*/  FMUL R0, R0, R17 ;  /* 0x0000001100007220 */ /* 0x010fc80000400000 */
[----:B-----5:R-:W-:-:S04]  /*39a0*/  FMUL R0, R0, R7 ;  /* 0x0000000700007220 */ /* 0x020fc80000400000 */
[----:B------:R-:W-:Y:S01]  /*39b0*/  FMUL R0, R0, R19 ;  /* 0x0000001300007220 */ /* 0x000fe20000400000 */
[----:B------:R-:W-:-:S03]  /*39c0*/  IADD3.X R5, PT, PT, RZ, R3, RZ, P1, !PT ;  /* 0x00000003ff057210 */ /* 0x000fc60000ffe4ff */
[----:B------:R-:W-:Y:S01]  /*39d0*/  FMUL R0, R0, R21 ;  /* 0x0000001500007220 */ /* 0x000fe20000400000 */
[----:B------:R-:W-:-:S03]  /*39e0*/  MOV R3, R5 ;  /* 0x0000000500037202 */ /* 0x000fc60000000f00 */
[----:B------:R-:W-:-:S07]  /*39f0*/  FMUL R0, R0, R23 ;  /* 0x0000001700007220 */ /* 0x000fce0000400000 */
.L_x_55:
[----:B------:R-:W-:Y:S05]  /*3a00*/  BSYNC.RECONVERGENT B2 ;  /* 0x0000000000027941 */ /* 0x000fea0003800200 */
.L_x_54:
[----:B------:R-:W-:-:S13]  /*3a10*/  ISETP.LT.OR P0, PT, R10, R9, P0 ;  /* 0x000000090a00720c */ /* 0x000fda0000701670 */
[----:B------:R-:W-:Y:S05]  /*3a20*/  @!P0 BRA `(.L_x_47) ;  /* 0x0000000000288947 */ /* 0x000fea0003800000 */
[----:B------:R-:W0:Y:S01]  /*3a30*/  LDC.64 R4, c[0x0][0x380] ;  /* 0x0000e000ff047b82 */ /* 0x000e220000000a00 */
[----:B------:R-:W2:Y:S04]  /*3a40*/  LDG.E.CONSTANT R7, desc[UR6][R2.64+-0x400] ;  /* 0xfffc000602077981 */ /* 0x000ea8000c1e9900 */
[----:B------:R-:W3:Y:S01]  /*3a50*/  LDG.E.CONSTANT R9, desc[UR6][R2.64] ;  /* 0x0000000602097981 */ /* 0x000ee2000c1e9900 */
[----:B0-----:R-:W-:-:S03]  /*3a60*/  IMAD.WIDE.U32 R4, R11, 0x4, R4 ;  /* 0x000000040b047825 */ /* 0x001fc600078e0004 */
[----:B------:R-:W4:Y:S04]  /*3a70*/  LDG.E.CONSTANT R11, desc[UR6][R2.64+0x400] ;  /* 0x00040006020b7981 */ /* 0x000f28000c1e9900 */
[----:B------:R-:W5:Y:S02]  /*3a80*/  LDG.E.CONSTANT R5, desc[UR6][R4.64] ;  /* 0x0000000604057981 */ /* 0x000f64000c1e9900 */
[----:B-----5:R-:W-:-:S04]  /*3a90*/  FMUL R0, R0, R5 ;  /* 0x0000000500007220 */ /* 0x020fc80000400000 */
[----:B--2---:R-:W-:-:S04]  /*3aa0*/  FMUL R0, R0, R7 ;  /* 0x0000000700007220 */ /* 0x004fc80000400000 */
[----:B---3--:R-:W-:-:S04]  /*3ab0*/  FMUL R0, R0, R9 ;  /* 0x0000000900007220 */ /* 0x008fc80000400000 */
[----:B----4-:R-:W-:-:S07]  /*3ac0*/  FMUL R0, R0, R11 ;  /* 0x0000000b00007220 */ /* 0x010fce0000400000 */
.L_x_47:
[----:B------:R-:W-:Y:S05]  /*3ad0*/  BSYNC.RECONVERGENT B1 ;  /* 0x0000000000017941 */ /* 0x000fea0003800200 */
.L_x_45:
[----:B------:R-:W0:Y:S01]  /*3ae0*/  S2R R6, SR_LANEID ;  /* 0x0000000000067919 */ /* 0x000e220000000000 */
[----:B------:R-:W-:-:S05]  /*3af0*/  MOV R3, R0 ;  /* 0x0000000000037202 */ /* 0x000fca0000000f00 */
        /* <DEDUP_REMOVED lines=30> */
[----:B------:R-:W1:Y:S04]  /*3ce0*/  LDS R3, [UR4+0xc] ;  /* 0x00000c04ff037984 */ /* 0x000e680008000800 */
[----:B0-----:R-:W0:Y:S04]  /*3cf0*/  LDS.128 R4, [UR4+0x10] ;  /* 0x00001004ff047984 */ /* 0x001e280008000c00 */
[----:B------:R-:W2:Y:S01]  /*3d00*/  LDS.64 R8, [UR4+0x20] ;  /* 0x00002004ff087984 */ /* 0x000ea20008000a00 */
[----:B-1----:R-:W-:-:S04]  /*3d10*/  FMUL R3, R0, R3 ;  /* 0x0000000300037220 */ /* 0x002fc80000400000 */
[----:B0-----:R-:W-:-:S04]  /*3d20*/  FMUL R4, R3, R4 ;  /* 0x0000000403047220 */ /* 0x001fc80000400000 */
[----:B------:R-:W-:-:S04]  /*3d30*/  FMUL R5, R4, R5 ;  /* 0x0000000504057220 */ /* 0x000fc80000400000 */
[----:B------:R-:W-:-:S04]  /*3d40*/  FMUL R6, R5, R6 ;  /* 0x0000000605067220 */ /* 0x000fc80000400000 */
[----:B------:R-:W-:-:S04]  /*3d50*/  FMUL R7, R6, R7 ;  /* 0x0000000706077220 */ /* 0x000fc80000400000 */
[----:B--2---:R-:W-:-:S04]  /*3d60*/  FMUL R8, R7, R8 ;  /* 0x0000000807087220 */ /* 0x004fc80000400000 */
[----:B------:R-:W-:-:S07]  /*3d70*/  FMUL R0, R8, R9 ;  /* 0x0000000908007220 */ /* 0x000fce0000400000 */
.L_x_17:
[----:B------:R-:W-:Y:S05]  /*3d80*/  BSYNC.RECONVERGENT B0 ;  /* 0x0000000000007941 */ /* 0x000fea0003800200 */
.L_x_1:
[----:B------:R-:W-:Y:S05]  /*3d90*/  @P0 EXIT ;  /* 0x000000000000094d */ /* 0x000fea0003800000 */
[----:B01234-:R-:W0:Y:S01]  /*3da0*/  LDC.64 R2, c[0x0][0x388] ;  /* 0x0000e200ff027b82 */ /* 0x01fe220000000a00 */
[----:B------:R-:W1:Y:S02]  /*3db0*/  LDCU UR4, c[0x0][0x398] ;  /* 0x00007300ff0477ac */ /* 0x000e640008000800 */
[----:B-1----:R-:W-:-:S05]  /*3dc0*/  FMUL R5, R0, UR4 ;  /* 0x0000000400057c20 */ /* 0x002fca0008400000 */
[----:B0-----:R-:W-:Y:S01]  /*3dd0*/  STG.E desc[UR6][R2.64], R5 ;  /* 0x0000000502007986 */ /* 0x001fe2000c101906 */
[----:B------:R-:W-:Y:S05]  /*3de0*/  EXIT ;  /* 0x000000000000794d */ /* 0x000fea0003800000 */
.L_x_56:
[----:B------:R-:W-:-:S00]  /*3df0*/  BRA `(.L_x_56) ;  /* 0xfffffffc00fc7947 */ /* 0x000fc0000383ffff */
[----:B------:R-:W-:-:S00]  /*3e00*/  NOP ;  /* 0x0000000000007918 */ /* 0x000fc00000000000 */
[----:B------:R-:W-:-:S00]  /*3e10*/  NOP ;  /* 0x0000000000007918 */ /* 0x000fc00000000000 */
[----:B------:R-:W-:-:S00]  /*3e20*/  NOP ;  /* 0x0000000000007918 */ /* 0x000fc00000000000 */
[----:B------:R-:W-:-:S00]  /*3e30*/  NOP ;  /* 0x0000000000007918 */ /* 0x000fc00000000000 */
[----:B------:R-:W-:-:S00]  /*3e40*/  NOP ;  /* 0x0000000000007918 */ /* 0x000fc00000000000 */
[----:B------:R-:W-:-:S00]  /*3e50*/  NOP ;  /* 0x0000000000007918 */ /* 0x000fc00000000000 */
[----:B------:R-:W-:-:S00]  /*3e60*/  NOP ;  /* 0x0000000000007918 */ /* 0x000fc00000000000 */
[----:B------:R-:W-:-:S00]  /*3e70*/  NOP ;  /* 0x0000000000007918 */ /* 0x000fc00000000000 */
.L_x_251:


//--------------------- .text._ZN3cub18CUB_300001_SM_10006detail6reduce18DeviceReduceKernelINS2_10policy_hubIfyN4cuda3std3__410multipliesIfEEE10Policy1000EN6thrust24THRUST_300001_SM_1000_NS6detail15normal_iteratorINSD_10device_ptrIfEEEEyS9_fNS7_10__identityEEEvT0_PT3_T1_NS0_13GridEvenShareISN_EET2_T4_ --------------------------
	.section	.text._ZN3cub18CUB_300001_SM_10006detail6reduce18DeviceReduceKernelINS2_10policy_hubIfyN4cuda3std3__410multipliesIfEEE10Policy1000EN6thrust24THRUST_300001_SM_1000_NS6detail15normal_iteratorINSD_10device_ptrIfEEEEyS9_fNS7_10__identityEEEvT0_PT3_T1_NS0_13GridEvenShareISN_EET2_T4_,"ax",@progbits
	.align	128
        .global         _ZN3cub18CUB_300001_SM_10006detail6reduce18DeviceReduceKernelINS2_10policy_hubIfyN4cuda3std3__410multipliesIfEEE10Policy1000EN6thrust24THRUST_300001_SM_1000_NS6detail15normal_iteratorINSD_10device_ptrIfEEEEyS9_fNS7_10__identityEEEvT0_PT3_T1_NS0_13GridEvenShareISN_EET2_T4_
        .type           _ZN3cub18CUB_300001_SM_10006detail6reduce18DeviceReduceKernelINS2_10policy_hubIfyN4cuda3std3__410multipliesIfEEE10Policy1000EN6thrust24THRUST_300001_SM_1000_NS6detail15normal_iteratorINSD_10device_ptrIfEEEEyS9_fNS7_10__identityEEEvT0_PT3_T1_NS0_13GridEvenShareISN_EET2_T4_,@function
        .size           _ZN3cub18CUB_300001_SM_10006detail6reduce18DeviceReduceKernelINS2_10policy_hubIfyN4cuda3std3__410multipliesIfEEE10Policy1000EN6thrust24THRUST_300001_SM_1000_NS6detail15normal_iteratorINSD_10device_ptrIfEEEEyS9_fNS7_10__identityEEEvT0_PT3_T1_NS0_13GridEvenShareISN_EET2_T4_,(.L_x_252 - _ZN3cub18CUB_300001_SM_10006detail6reduce18DeviceReduceKernelINS2_10policy_hubIfyN4cuda3std3__410multipliesIfEEE10Policy1000EN6thrust24THRUST_300001_SM_1000_NS6detail15normal_iteratorINSD_10device_ptrIfEEEEyS9_fNS7_10__identityEEEvT0_PT3_T1_NS0_13GridEvenShareISN_EET2_T4_)
        .other          _ZN3cub18CUB_300001_SM_10006detail6reduce18DeviceReduceKernelINS2_10policy_hubIfyN4cuda3std3__410multipliesIfEEE10Policy1000EN6thrust24THRUST_300001_SM_1000_NS6detail15normal_iteratorINSD_10device_ptrIfEEEEyS9_fNS7_10__identityEEEvT0_PT3_T1_NS0_13GridEvenShareISN_EET2_T4_,@"STO_CUDA_ENTRY STV_DEFAULT"
_ZN3cub18CUB_300001_SM_10006detail6reduce18DeviceReduceKernelINS2_10policy_hubIfyN4cuda3std3__410multipliesIfEEE10Policy1000EN6thrust24THRUST_300001_SM_1000_NS6detail15normal_iteratorINSD_10device_ptrIfEEEEyS9_fNS7_10__identityEEEvT0_PT3_T1_NS0_13GridEvenShareISN_EET2_T4_:
.text._ZN3cub18CUB_300001_SM_10006detail6reduce18DeviceReduceKernelINS2_10policy_hubIfyN4cuda3std3__410multipliesIfEEE10Policy1000EN6thrust24THRUST_300001_SM_1000_NS6detail15normal_iteratorINSD_10device_ptrIfEEEEyS9_fNS7_10__identityEEEvT0_PT3_T1_NS0_13GridEvenShareISN_EET2_T4_:
[----:B------:R-:W-:Y:S08]  /*0000*/  LDC R1, c[0x0][0x37c] ;  /* 0x0000df00ff017b82 */ /* 0x000ff00000000800 */
[----:B------:R-:W0:Y:S01]  /*0010*/  S2UR UR16, SR_CTAID.X ;  /* 0x00000000001079c3 */ /* 0x000e220000002500 */
[----:B------:R-:W1:Y:S01]  /*0020*/  LDCU.64 UR8, c[0x0][0x3b8] ;  /* 0x00007700ff0877ac */ /* 0x000e620008000a00 */
[----:B------:R-:W-:Y:S01]  /*0030*/  BSSY.RECONVERGENT B0, `(.L_x_57) ;  /* 0x0000229000007945 */ /* 0x000fe20003800200 */
[----:B------:R-:W2:Y:S01]  /*0040*/  LDCU UR5, c[0x0][0x3c0] ;  /* 0x00007800ff0577ac */ /* 0x000ea20008000800 */
[----:B------:R-:W3:Y:S01]  /*0050*/  LDCU.64 UR14, c[0x0][0x358] ;  /* 0x00006b00ff0e77ac */ /* 0x000ee20008000a00 */
[----:B-1----:R-:W-:-:S02]  /*0060*/  IMAD.U32 R2, RZ, RZ, UR8 ;  /* 0x00000008ff027e24 */ /* 0x002fc4000f8e00ff */
[----:B------:R-:W-:Y:S01]  /*0070*/  IMAD.U32 R3, RZ, RZ, UR9 ;  /* 0x00000009ff037e24 */ /* 0x000fe2000f8e00ff */
[----:B--2---:R-:W-:Y:S02]  /*0080*/  USHF.L.U32 UR5, UR5, 0xc, URZ ;  /* 0x0000000c05057899 */ /* 0x004fe400080006ff */
[----:B0-----:R-:W-:Y:S02]  /*0090*/  USHF.L.U32 UR7, UR16, 0xc, URZ ;  /* 0x0000000c10077899 */ /* 0x001fe400080006ff */
[----:B------:R-:W-:-:S04]  /*00a0*/  USHF.R.S32.HI UR4, URZ, 0x1f, UR5 ;  /* 0x0000001fff047899 */ /* 0x000fc80008011405 */
[----:B------:R-:W-:-:S04]  /*00b0*/  IADD3 R23, P1, PT, R2, -UR7, RZ ;  /* 0x8000000702177c10 */ /* 0x000fc8000ff3e0ff */
[----:B------:R-:W-:Y:S02]  /*00c0*/  ISETP.GT.U32.AND P0, PT, R23, 0xfff, PT ;  /* 0x00000fff1700780c */ /* 0x000fe40003f04070 */
[----:B------:R-:W-:-:S04]  /*00d0*/  IADD3.X R22, PT, PT, R3, -0x1, RZ, P1, !PT ;  /* 0xffffffff03167810 */ /* 0x000fc80000ffe4ff */
[----:B------:R-:W-:-:S13]  /*00e0*/  ISETP.GT.U32.AND.EX P0, PT, R22, RZ, PT, P0 ;  /* 0x000000ff1600720c */ /* 0x000fda0003f04100 */
[----:B---3--:R-:W-:Y:S05]  /*00f0*/  @P0 BRA `(.L_x_58) ;  /* 0x0000000c00c40947 */ /* 0x008fea0003800000 */
[----:B------:R-:W0:Y:S01]  /*0100*/  S2R R0, SR_TID.X ;  /* 0x0000000000007919 */ /* 0x000e220000002100 */
[----:B------:R-:W-:Y:S01]  /*0110*/  IADD3 R5, PT, PT, R2, -UR7, RZ ;  /* 0x8000000702057c10 */ /* 0x000fe2000fffe0ff */
[----:B------:R-:W-:Y:S01]  /*0120*/  BSSY.RECONVERGENT B1, `(.L_x_59) ;  /* 0x000000a000017945 */ /* 0x000fe20003800200 */
[----:B------:R-:W-:Y:S02]  /*0130*/  IMAD.MOV.U32 R4, RZ, RZ, RZ ;  /* 0x000000ffff047224 */ /* 0x000fe400078e00ff */
[----:B0-----:R-:W-:Y:S02]  /*0140*/  ISETP.GE.AND P0, PT, R0, R5, PT ;  /* 0x000000050000720c */ /* 0x001fe40003f06270 */
[----:B------:R-:W-:-:S11]  /*0150*/  MOV R6, R0 ;  /* 0x0000000000067202 */ /* 0x000fd60000000f00 */
[----:B------:R-:W-:Y:S05]  /*0160*/  @P0 BRA `(.L_x_60) ;  /* 0x0000000000140947 */ /* 0x000fea0003800000 */
[----:B------:R-:W0:Y:S01]  /*0170*/  LDC.64 R8, c[0x0][0x380] ;  /* 0x0000e000ff087b82 */ /* 0x000e220000000a00 */
[----:B------:R-:W-:-:S04]  /*0180*/  VIADD R3, R0, UR7 ;  /* 0x0000000700037c36 */ /* 0x000fc80008000000 */
[----:B0-----:R-:W-:-:S05]  /*0190*/  IMAD.WIDE.U32 R8, R3, 0x4, R8 ;  /* 0x0000000403087825 */ /* 0x001fca00078e0008 */
[----:B------:R0:W5:Y:S01]  /*01a0*/  LDG.E R4, desc[UR14][R8.64] ;  /* 0x0000000e08047981 */ /* 0x000162000c1e1900 */
[----:B------:R-:W-:-:S07]  /*01b0*/  IADD3 R6, PT, PT, R0, 0x100, RZ ;  /* 0x0000010000067810 */ /* 0x000fce0007ffe0ff */
.L_x_60:
[----:B------:R-:W-:Y:S05]  /*01c0*/  BSYNC.RECONVERGENT B1 ;  /* 0x0000000000017941 */ /* 0x000fea0003800200 */
.L_x_59:
[----:B------:R-:W-:Y:S01]  /*01d0*/  ISETP.GE.AND P0, PT, R6, R5, PT ;  /* 0x000000050600720c */ /* 0x000fe20003f06270 */
[----:B------:R-:W-:-:S12]  /*01e0*/  BSSY.RECONVERGENT B1, `(.L_x_61) ;  /* 0x0000079000017945 */ /* 0x000fd80003800200 */
[----:B------:R-:W-:Y:S05]  /*01f0*/  @P0 BRA `(.L_x_62) ;  /* 0x0000000400dc0947 */ /* 0x000fea0003800000 */
[----:B------:R-:W-:Y:S01]  /*0200*/  LOP3.LUT R3, RZ, R6, RZ, 0x33, !PT ;  /* 0x00000006ff037212 */ /* 0x000fe200078e33ff */
[----:B------:R-:W-:Y:S03]  /*0210*/  BSSY.RECONVERGENT B2, `(.L_x_63) ;  /* 0x0000037000027945 */ /* 0x000fe60003800200 */
[----:B------:R-:W-:-:S04]  /*0220*/  IADD3 R3, PT, PT, R2, -UR7, R3 ;  /* 0x8000000702037c10 */ /* 0x000fc8000fffe003 */
[C---:B------:R-:W-:Y:S02]  /*0230*/  ISETP.GE.U32.AND P1, PT, R3.reuse, 0xf00, PT ;  /* 0x00000f000300780c */ /* 0x040fe40003f26070 */
[----:B------:R-:W-:-:S04]  /*0240*/  LEA.HI R7, R3, 0x1, RZ, 0x18 ;  /* 0x0000000103077811 */ /* 0x000fc800078fc0ff */
[----:B------:R-:W-:-:S04]  /*0250*/  LOP3.LUT R22, R7, 0xf, RZ, 0xc0, !PT ;  /* 0x0000000f07167812 */ /* 0x000fc800078ec0ff */
[----:B------:R-:W-:-:S03]  /*0260*/  ISETP.NE.AND P0, PT, R22, RZ, PT ;  /* 0x000000ff1600720c */ /* 0x000fc60003f05270 */
[----:B------:R-:W-:Y:S10]  /*0270*/  @!P1 BRA `(.L_x_64) ;  /* 0x0000000000c09947 */ /* 0x000ff40003800000 */
[----:B------:R-:W1:Y:S01]  /*0280*/  LDCU.64 UR8, c[0x0][0x380] ;  /* 0x00007000ff0877ac */ /* 0x000e620008000a00 */
[----:B------:R-:W-:Y:S01]  /*0290*/  IMAD.WIDE.U32 R2, R6, 0x4, RZ ;  /* 0x0000000406027825 */ /* 0x000fe200078e00ff */
[----:B------:R-:W-:Y:S01]  /*02a0*/  LOP3.LUT R11, R7, 0x1fffff0, RZ, 0xc0, !PT ;  /* 0x01fffff0070b7812 */ /* 0x000fe200078ec0ff */
[----:B------:R-:W-:-:S04]  /*02b0*/  UIMAD.WIDE.U32 UR4, UR16, 0x4000, URZ ;  /* 0x00004000100478a5 */ /* 0x000fc8000f8e00ff */
[----:B------:R-:W-:Y:S02]  /*02c0*/  IMAD.MOV R11, RZ, RZ, -R11 ;  /* 0x000000ffff0b7224 */ /* 0x000fe400078e0a0b */
[----:B------:R-:W-:Y:S02]  /*02d0*/  LOP3.LUT R2, R2, UR4, RZ, 0xfc, !PT ;  /* 0x0000000402027c12 */ /* 0x000fe4000f8efcff */
[----:B------:R-:W-:Y:S02]  /*02e0*/  LOP3.LUT R3, R3, UR5, RZ, 0xfc, !PT ;  /* 0x0000000503037c12 */ /* 0x000fe4000f8efcff */
[----:B-1----:R-:W-:-:S04]  /*02f0*/  IADD3 R2, P1, PT, R2, UR8, RZ ;  /* 0x0000000802027c10 */ /* 0x002fc8000ff3e0ff */
[----:B------:R-:W-:-:S04]  /*0300*/  IADD3 R2, P2, PT, R2, 0x2000, RZ ;  /* 0x0000200002027810 */ /* 0x000fc80007f5e0ff */
[----:B------:R-:W-:-:S09]  /*0310*/  IADD3.X R3, PT, PT, RZ, UR9, R3, P2, P1 ;  /* 0x00000009ff037c10 */ /* 0x000fd200097e2403 */
.L_x_65:
[----:B------:R-:W2:Y:S04]  /*0320*/  LDG.E R21, desc[UR14][R2.64+-0x2000] ;  /* 0xffe0000e02157981 */ /* 0x000ea8000c1e1900 */
[----:B------:R-:W3:Y:S04]  /*0330*/  LDG.E R20, desc[UR14][R2.64+-0x1c00] ;  /* 0xffe4000e02147981 */ /* 0x000ee8000c1e1900 */
[----:B------:R-:W4:Y:S04]  /*0340*/  LDG.E R23, desc[UR14][R2.64+-0x1800] ;  /* 0xffe8000e02177981 */ /* 0x000f28000c1e1900 */
        /* <DEDUP_REMOVED lines=11> */
[----:B0-----:R-:W4:Y:S04]  /*0400*/  LDG.E R9, desc[UR14][R2.64+0x1800] ;  /* 0x0018000e02097981 */ /* 0x001f28000c1e1900 */
[----:B------:R0:W4:Y:S01]  /*0410*/  LDG.E R8, desc[UR14][R2.64+0x1c00] ;  /* 0x001c000e02087981 */ /* 0x000122000c1e1900 */
[----:B------:R-:W-:-:S02]  /*0420*/  IADD3 R11, PT, PT, R11, 0x10, RZ ;  /* 0x000000100b0b7810 */ /* 0x000fc40007ffe0ff */
[----:B------:R-:W-:Y:S02]  /*0430*/  IADD3 R6, PT, PT, R6, 0x1000, RZ ;  /* 0x0000100006067810 */ /* 0x000fe40007ffe0ff */
[----:B------:R-:W-:Y:S02]  /*0440*/  ISETP.NE.AND P1, PT, R11, RZ, PT ;  /* 0x000000ff0b00720c */ /* 0x000fe40003f25270 */
[----:B0-----:R-:W-:-:S05]  /*0450*/  IADD3 R2, P2, PT, R2, 0x4000, RZ ;  /* 0x0000400002027810 */ /* 0x001fca0007f5e0ff */
[----:B------:R-:W-:Y:S02]  /*0460*/  IMAD.X R3, RZ, RZ, R3, P2 ;  /* 0x000000ffff037224 */ /* 0x000fe400010e0603 */
        /* <DEDUP_REMOVED lines=16> */
[----:B------:R-:W-:Y:S06]  /*0570*/  @P1 BRA `(.L_x_65) ;  /* 0xfffffffc00681947 */ /* 0x000fec000383ffff */
.L_x_64:
[----:B------:R-:W-:Y:S05]  /*0580*/  BSYNC.RECONVERGENT B2 ;  /* 0x0000000000027941 */ /* 0x000fea0003800200 */
.L_x_63:
[----:B------:R-:W-:Y:S05]  /*0590*/  @!P0 BRA `(.L_x_62) ;  /* 0x0000000000f48947 */ /* 0x000fea0003800000 */
[----:B------:R-:W-:Y:S01]  /*05a0*/  ISETP.GE.U32.AND P0, PT, R22, 0x8, PT ;  /* 0x000000081600780c */ /* 0x000fe20003f06070 */
[----:B------:R-:W-:Y:S01]  /*05b0*/  BSSY.RECONVERGENT B2, `(.L_x_66) ;  /* 0x000001a000027945 */ /* 0x000fe20003800200 */
[----:B------:R-:W-:-:S04]  /*05c0*/  LOP3.LUT R10, R7, 0x7, RZ, 0xc0, !PT ;  /* 0x00000007070a7812 */ /* 0x000fc800078ec0ff */
[----:B------:R-:W-:-:S07]  /*05d0*/  ISETP.NE.AND P1, PT, R10, RZ, PT ;  /* 0x000000ff0a00720c */ /* 0x000fce0003f25270 */
[----:B------:R-:W-:Y:S06]  /*05e0*/  @!P0 BRA `(.L_x_67) ;  /* 0x0000000000588947 */ /* 0x000fec0003800000 */
[----:B------:R-:W1:Y:S01]  /*05f0*/  LDCU.64 UR4, c[0x0][0x380] ;  /* 0x00007000ff0477ac */ /* 0x000e620008000a00 */
[----:B------:R-:W-:-:S04]  /*0600*/  IADD3 R3, P0, PT, R6, UR7, RZ ;  /* 0x0000000706037c10 */ /* 0x000fc8000ff1e0ff */
[----:B0-----:R-:W-:Y:S02]  /*0610*/  LEA.HI.X.SX32 R8, R6, RZ, 0x1, P0 ;  /* 0x000000ff06087211 */ /* 0x001fe400000f0eff */
[----:B-1----:R-:W-:-:S04]  /*0620*/  LEA R2, P0, R3, UR4, 0x2 ;  /* 0x0000000403027c11 */ /* 0x002fc8000f8010ff */
[----:B------:R-:W-:-:S05]  /*0630*/  LEA.HI.X R3, R3, UR5, R8, 0x2, P0 ;  /* 0x0000000503037c11 */ /* 0x000fca00080f1408 */
[----:B------:R-:W2:Y:S04]  /*0640*/  LDG.E R9, desc[UR14][R2.64] ;  /* 0x0000000e02097981 */ /* 0x000ea8000c1e1900 */
[----:B------:R-:W3:Y:S04]  /*0650*/  LDG.E R8, desc[UR14][R2.64+0x400] ;  /* 0x0004000e02087981 */ /* 0x000ee8000c1e1900 */
[----:B------:R-:W4:Y:S04]  /*0660*/  LDG.E R11, desc[UR14][R2.64+0x800] ;  /* 0x0008000e020b7981 */ /* 0x000f28000c1e1900 */
[----:B------:R-:W4:Y:S04]  /*0670*/  LDG.E R13, desc[UR14][R2.64+0xc00] ;  /* 0x000c000e020d7981 */ /* 0x000f28000c1e1900 */
[----:B------:R-:W4:Y:S04]  /*0680*/  LDG.E R15, desc[UR14][R2.64+0x1000] ;  /* 0x0010000e020f7981 */ /* 0x000f28000c1e1900 */
[----:B------:R-:W4:Y:S04]  /*0690*/  LDG.E R17, desc[UR14][R2.64+0x1400] ;  /* 0x0014000e02117981 */ /* 0x000f28000c1e1900 */
[----:B------:R-:W4:Y:S04]  /*06a0*/  LDG.E R19, desc[UR14][R2.64+0x1800] ;  /* 0x0018000e02137981 */ /* 0x000f28000c1e1900 */
[----:B------:R-:W4:Y:S01]  /*06b0*/  LDG.E R21, desc[UR14][R2.64+0x1c00] ;  /* 0x001c000e02157981 */ /* 0x000f22000c1e1900 */
[----:B------:R-:W-:-:S02]  /*06c0*/  VIADD R6, R6, 0x800 ;  /* 0x0000080006067836 */ /* 0x000fc40000000000 */
        /* <DEDUP_REMOVED lines=8> */
.L_x_67:
[----:B------:R-:W-:Y:S05]  /*0750*/  BSYNC.RECONVERGENT B2 ;  /* 0x0000000000027941 */ /* 0x000fea0003800200 */
.L_x_66:
        /* <DEDUP_REMOVED lines=14> */
[----:B------:R-:W4:Y:S01]  /*0840*/  LDG.E R13, desc[UR14][R2.64+0xc00] ;  /* 0x000c000e020d7981 */ /* 0x000f22000c1e1900 */
[----:B------:R-:W-:Y:S01]  /*0850*/  IADD3 R6, PT, PT, R6, 0x400, RZ ;  /* 0x0000040006067810 */ /* 0x000fe20007ffe0ff */
[----:B--2--5:R-:W-:-:S04]  /*0860*/  FMUL R9, R4, R9 ;  /* 0x0000000904097220 */ /* 0x024fc80000400000 */
[----:B---3--:R-:W-:-:S04]  /*0870*/  FMUL R8, R9, R8 ;  /* 0x0000000809087220 */ /* 0x008fc80000400000 */
[----:B----4-:R-:W-:-:S04]  /*0880*/  FMUL R8, R8, R11 ;  /* 0x0000000b08087220 */ /* 0x010fc80000400000 */
[----:B------:R-:W-:-:S07]  /*0890*/  FMUL R4, R8, R13 ;  /* 0x0000000d08047220 */ /* 0x000fce0000400000 */
.L_x_69:
[----:B------:R-:W-:Y:S05]  /*08a0*/  BSYNC.RECONVERGENT B2 ;  /* 0x0000000000027941 */ /* 0x000fea0003800200 */
.L_x_68:
[----:B------:R-:W-:Y:S05]  /*08b0*/  @!P1 BRA `(.L_x_62) ;  /* 0x00000000002c9947 */ /* 0x000fea0003800000 */
[----:B------:R-:W1:Y:S01]  /*08c0*/  LDC.64 R2, c[0x0][0x380] ;  /* 0x0000e000ff027b82 */ /* 0x000e620000000a00 */
[----:B0-----:R-:W-:Y:S01]  /*08d0*/  IMAD.U32 R9, RZ, RZ, UR16 ;  /* 0x00000010ff097e24 */ /* 0x001fe2000f8e00ff */
[----:B------:R-:W-:-:S03]  /*08e0*/  IADD3 R7, PT, PT, -R7, RZ, RZ ;  /* 0x000000ff07077210 */ /* 0x000fc60007ffe1ff */
[----:B-1----:R-:W-:-:S07]  /*08f0*/  IMAD.WIDE.U32 R2, R9, 0x4000, R2 ;  /* 0x0000400009027825 */ /* 0x002fce00078e0002 */
.L_x_70:
[----:B------:R-:W-:-:S06]  /*0900*/  IMAD.WIDE R8, R6, 0x4, R2 ;  /* 0x0000000406087825 */ /* 0x000fcc00078e0202 */
[----:B------:R-:W2:Y:S01]  /*0910*/  LDG.E R9, desc[UR14][R8.64] ;  /* 0x0000000e08097981 */ /* 0x000ea2000c1e1900 */
[----:B------:R-:W-:Y:S01]  /*0920*/  VIADD R7, R7, 0x1 ;  /* 0x0000000107077836 */ /* 0x000fe20000000000 */
[----:B------:R-:W-:-:S04]  /*0930*/  IADD3 R6, PT, PT, R6, 0x100, RZ ;  /* 0x0000010006067810 */ /* 0x000fc80007ffe0ff */
[----:B------:R-:W-:Y:S01]  /*0940*/  ISETP.NE.AND P0, PT, R7, RZ, PT ;  /* 0x000000ff0700720c */ /* 0x000fe20003f05270 */
[----:B--2--5:R-:W-:-:S12]  /*0950*/  FMUL R4, R9, R4 ;  /* 0x0000000409047220 */ /* 0x024fd80000400000 */
[----:B------:R-:W-:Y:S05]  /*0960*/  @P0 BRA `(.L_x_70) ;  /* 0xfffffffc00e40947 */ /* 0x000fea000383ffff */
.L_x_62:
[----:B------:R-:W-:Y:S05]  /*0970*/  BSYNC.RECONVERGENT B1 ;  /* 0x0000000000017941 */ /* 0x000fea0003800200 */
.L_x_61:
[----:B------:R-:W-:Y:S01]  /*0980*/  ISETP.GE.AND P0, PT, R5, 0x100, PT ;  /* 0x000001000500780c */ /* 0x000fe20003f06270 */
[----:B-----5:R-:W-:-:S12]  /*0990*/  IMAD.MOV.U32 R11, RZ, RZ, R4 ;  /* 0x000000ffff0b7224 */ /* 0x020fd800078e0004 */
[----:B------:R-:W-:Y:S05]  /*09a0*/  @!P0 BRA `(.L_x_71) ;  /* 0x0000000000ac8947 */ /* 0x000fea0003800000 */
[----:B------:R-:W1:Y:S01]  /*09b0*/  S2R R7, SR_LANEID ;  /* 0x0000000000077919 */ /* 0x000e620000000000 */
[----:B------:R-:W2:Y:S02]  /*09c0*/  SHFL.DOWN PT, R2, R11, 0x1, 0x1f ;  /* 0x08201f000b027f89 */ /* 0x000ea400000e0000 */
[----:B--2---:R-:W-:Y:S01]  /*09d0*/  FMUL R2, R2, R11 ;  /* 0x0000000b02027220 */ /* 0x004fe20000400000 */
[C---:B-1----:R-:W-:Y:S02]  /*09e0*/  ISETP.GT.AND P0, PT, R7.reuse, 0x1e, PT ;  /* 0x0000001e0700780c */ /* 0x042fe40003f04270 */
[----:B------:R-:W-:Y:S02]  /*09f0*/  ISETP.NE.AND P1, PT, R7, RZ, PT ;  /* 0x000000ff0700720c */ /* 0x000fe40003f25270 */
[----:B------:R-:W-:Y:S02]  /*0a00*/  FSEL R2, R11, R2, P0 ;  /* 0x000000020b027208 */ /* 0x000fe40000000000 */
[----:B------:R-:W-:-:S03]  /*0a10*/  ISETP.GT.AND P0, PT, R7, 0x1d, PT ;  /* 0x0000001d0700780c */ /* 0x000fc60003f04270 */
[----:B------:R-:W1:Y:S06]  /*0a20*/  SHFL.DOWN PT, R3, R2, 0x2, 0x1f ;  /* 0x08401f0002037f89 */ /* 0x000e6c00000e0000 */
[----:B------:R-:W2:Y:S01]  /*0a30*/  @!P1 S2R R6, SR_CgaCtaId ;  /* 0x0000000000069919 */ /* 0x000ea20000008800 */
[----:B------:R-:W-:Y:S02]  /*0a40*/  @!P1 MOV R5, 0x400 ;  /* 0x0000040000059802 */ /* 0x000fe40000000f00 */
[----:B------:R-:W-:-:S04]  /*0a50*/  @!P1 SHF.R.U32.HI R4, RZ, 0x3, R0 ;  /* 0x00000003ff049819 */ /* 0x000fc80000011600 */
[----:B------:R-:W-:Y:S01]  /*0a60*/  @!P1 LOP3.LUT R4, R4, 0x7c, RZ, 0xc0, !PT ;  /* 0x0000007c04049812 */ /* 0x000fe200078ec0ff */
[----:B-1----:R-:W-:Y:S01]  /*0a70*/  @!P0 FMUL R2, R2, R3 ;  /* 0x0000000302028220 */ /* 0x002fe20000400000 */
[----:B------:R-:W-:-:S04]  /*0a80*/  ISETP.GT.AND P0, PT, R7, 0x1b, PT ;  /* 0x0000001b0700780c */ /* 0x000fc80003f04270 */
[----:B------:R-:W1:Y:S01]  /*0a90*/  SHFL.DOWN PT, R3, R2, 0x4, 0x1f ;  /* 0x08801f0002037f89 */ /* 0x000e6200000e0000 */
[----:B--2---:R-:W-:-:S04]  /*0aa0*/  @!P1 LEA R5, R6, R5, 0x18 ;  /* 0x0000000506059211 */ /* 0x004fc800078ec0ff */
[----:B------:R-:W-:-:S04]  /*0ab0*/  @!P1 IADD3 R4, PT, PT, R4, R5, RZ ;  /* 0x0000000504049210 */ /* 0x000fc80007ffe0ff */
[----:B-1----:R-:W-:Y:S01]  /*0ac0*/  @!P0 FMUL R2, R2, R3 ;  /* 0x0000000302028220 */ /* 0x002fe20000400000 */
[----:B------:R-:W-:-:S04]  /*0ad0*/  ISETP.GT.AND P0, PT, R7, 0x17, PT ;  /* 0x000000170700780c */ /* 0x000fc80003f04270 */
[----:B------:R-:W1:Y:S09]  /*0ae0*/  SHFL.DOWN PT, R3, R2, 0x8, 0x1f ;  /* 0x09001f0002037f89 */ /* 0x000e7200000e0000 */
[----:B-1----:R-:W-:Y:S01]  /*0af0*/  @!P0 FMUL R2, R2, R3 ;  /* 0x0000000302028220 */ /* 0x002fe20000400000 */
[----:B------:R-:W-:-:S04]  /*0b00*/  ISETP.NE.AND P0, PT, R0, RZ, PT ;  /* 0x000000ff0000720c */ /* 0x000fc80003f05270 */
[----:B------:R-:W1:Y:S02]  /*0b10*/  SHFL.DOWN PT, R3, R2, 0x10, 0x1f ;  /* 0x0a001f0002037f89 */ /* 0x000e6400000e0000 */
[----:B-1----:R-:W-:-:S05]  /*0b20*/  FMUL R3, R2, R3 ;  /* 0x0000000302037220 */ /* 0x002fca0000400000 */
[----:B------:R2:W-:Y:S01]  /*0b30*/  @!P1 STS [R4+0x8], R3 ;  /* 0x0000080304009388 */ /* 0x0005e20000000800 */
[----:B------:R-:W-:Y:S01]  /*0b40*/  BAR.SYNC.DEFER_BLOCKING 0x0 ;  /* 0x0000000000007b1d */ /* 0x000fe20000010000 */
[----:B------:R-:W-:-:S04]  /*0b50*/  ISETP.GT.AND P1, PT, R7, 0xf, PT ;  /* 0x0000000f0700780c */ /* 0x000fc80003f24270 */
[----:B0-----:R-:W-:Y:S01]  /*0b60*/  FSEL R9, R2, R3, P1 ;  /* 0x0000000302097208 */ /* 0x001fe20000800000 */
[----:B------:R-:W-:Y:S08]  /*0b70*/  @P0 BRA `(.L_x_72) ;  /* 0x0000001400d00947 */ /* 0x000ff00003800000 */
[----:B------:R-:W0:Y:S01]  /*0b80*/  S2UR UR5, SR_CgaCtaId ;  /* 0x00000000000579c3 */ /* 0x000e220000008800 */
[----:B------:R-:W-:Y:S02]  /*0b90*/  UMOV UR4, 0x400 ;  /* 0x0000040000047882 */ /* 0x000fe40000000000 */
[----:B0-----:R-:W-:-:S09]  /*0ba0*/  ULEA UR4, UR5, UR4, 0x18 ;  /* 0x0000000405047291 */ /* 0x001fd2000f8ec0ff */
[----:B------:R-:W0:Y:S04]  /*0bb0*/  LDS R0, [UR4+0xc] ;  /* 0x00000c04ff007984 */ /* 0x000e280008000800 */
[----:B--2---:R-:W1:Y:S04]  /*0bc0*/  LDS.128 R4, [UR4+0x10] ;  /* 0x00001004ff047984 */ /* 0x004e680008000c00 */
        /* <DEDUP_REMOVED lines=9> */
.L_x_71:
[----:B0-----:R-:W0:Y:S01]  /*0c60*/  S2R R9, SR_LANEID ;  /* 0x0000000000097919 */ /* 0x001e220000000000 */
[----:B------:R-:W-:-:S05]  /*0c70*/  LOP3.LUT R2, R0, 0x3e0, RZ, 0xc0, !PT ;  /* 0x000003e000027812 */ /* 0x000fca00078ec0ff */
[----:B------:R-:W-:Y:S01]  /*0c80*/  VIADD R4, R2, 0x20 ;  /* 0x0000002002047836 */ /* 0x000fe20000000000 */
[----:B------:R-:W-:-:S04]  /*0c90*/  LOP3.LUT R2, RZ, R2, RZ, 0x33, !PT ;  /* 0x00000002ff027212 */ /* 0x000fc800078e33ff */
[----:B------:R-:W-:Y:S02]  /*0ca0*/  ISETP.GT.AND P0, PT, R4, R5, PT ;  /* 0x000000050400720c */ /* 0x000fe40003f04270 */
        /* <DEDUP_REMOVED lines=10> */
[----:B------:R-:W-:Y:S01]  /*0d50*/  @!P1 MOV R6, 0x400 ;  /* 0x0000040000069802 */ /* 0x000fe20000000f00 */
[----:B------:R-:W1:Y:S01]  /*0d60*/  SHFL.DOWN PT, R3, R11, 0x2, R2 ;  /* 0x084000000b037989 */ /* 0x000e6200000e0002 */
[----:B------:R-:W-:-:S04]  /*0d70*/  @!P1 SHF.R.U32.HI R4, RZ, 0x3, R0 ;  /* 0x00000003ff049819 */ /* 0x000fc80000011600 */
[----:B------:R-:W-:-:S03]  /*0d80*/  @!P1 LOP3.LUT R4, R4, 0x7c, RZ, 0xc0, !PT ;  /* 0x0000007c04049812 */ /* 0x000fc600078ec0ff */
[----:B-1----:R-:W-:Y:S01]  /*0d90*/  @!P0 FMUL R11, R11, R3 ;  /* 0x000000030b0b8220 */ /* 0x002fe20000400000 */
[----:B------:R-:W-:Y:S01]  /*0da0*/  ISETP.GT.AND P0, PT, R7, R2, PT ;  /* 0x000000020700720c */ /* 0x000fe20003f04270 */
[----:B------:R-:W-:Y:S01]  /*0db0*/  VIADD R7, R9, 0x8 ;  /* 0x0000000809077836 */ /* 0x000fe20000000000 */
[----:B0-----:R-:W-:Y:S02]  /*0dc0*/  @!P1 LEA R13, R13, R6, 0x18 ;  /* 0x000000060d0d9211 */ /* 0x001fe400078ec0ff */
[----:B------:R-:W0:Y:S03]  /*0dd0*/  SHFL.DOWN PT, R3, R11, 0x4, R2 ;  /* 0x088000000b037989 */ /* 0x000e2600000e0002 */
[----:B------:R-:W-:-:S06]  /*0de0*/  @!P1 IMAD.IADD R4, R4, 0x1, R13 ;  /* 0x0000000104049824 */ /* 0x000fcc00078e020d */
[----:B0-----:R-:W-:Y:S01]  /*0df0*/  @!P0 FMUL R11, R11, R3 ;  /* 0x000000030b0b8220 */ /* 0x001fe20000400000 */
[-C--:B------:R-:W-:Y:S02]  /*0e00*/  ISETP.GT.AND P0, PT, R7, R2.reuse, PT ;  /* 0x000000020700720c */ /* 0x080fe40003f04270 */
[----:B------:R-:W-:Y:S02]  /*0e10*/  IADD3 R7, PT, PT, R9, 0x10, RZ ;  /* 0x0000001009077810 */ /* 0x000fe40007ffe0ff */
[----:B------:R-:W0:Y:S09]  /*0e20*/  SHFL.DOWN PT, R3, R11, 0x8, R2 ;  /* 0x090000000b037989 */ /* 0x000e3200000e0002 */
[----:B0-----:R-:W-:Y:S01]  /*0e30*/  @!P0 FMUL R11, R11, R3 ;  /* 0x000000030b0b8220 */ /* 0x001fe20000400000 */
[----:B------:R-:W-:-:S04]  /*0e40*/  ISETP.GT.AND P0, PT, R7, R2, PT ;  /* 0x000000020700720c */ /* 0x000fc80003f04270 */
[----:B------:R-:W0:Y:S09]  /*0e50*/  SHFL.DOWN PT, R3, R11, 0x10, R2 ;  /* 0x0a0000000b037989 */ /* 0x000e3200000e0002 */
        /* <DEDUP_REMOVED lines=13> */
[----:B------:R-:W1:Y:S04]  /*0f30*/  LDS R0, [UR4+0xc] ;  /* 0x00000c04ff007984 */ /* 0x000e680008000800 */
[----:B------:R-:W0:Y:S04]  /*0f40*/  LDS.128 R12, [UR4+0x10] ;  /* 0x00001004ff0c7984 */ /* 0x000e280008000c00 */
[----:B------:R-:W2:Y:S01]  /*0f50*/  LDS.64 R2, [UR4+0x20] ;  /* 0x00002004ff027984 */ /* 0x000ea20008000a00 */
[----:B-1----:R-:W-:Y:S01]  /*0f60*/  @P2 FMUL R9, R9, R0 ;  /* 0x0000000009092220 */ /* 0x002fe20000400000 */
[----:B------:R-:W-:-:S03]  /*0f70*/  ISETP.GT.AND P2, PT, R5, 0xa0, PT ;  /* 0x000000a00500780c */ /* 0x000fc60003f44270 */
[----:B0-----:R-:W-:Y:S01]  /*0f80*/  @P4 FMUL R9, R9, R12 ;  /* 0x0000000c09094220 */ /* 0x001fe20000400000 */
        /* <DEDUP_REMOVED lines=8> */
.L_x_58:
[----:B------:R-:W0:Y:S01]  /*1010*/  S2R R0, SR_TID.X ;  /* 0x0000000000007919 */ /* 0x000e220000002100 */
[----:B------:R-:W1:Y:S01]  /*1020*/  LDC.64 R4, c[0x0][0x380] ;  /* 0x0000e000ff047b82 */ /* 0x000e620000000a00 */
[----:B0-----:R-:W-:-:S04]  /*1030*/  VIADD R7, R0, UR7 ;  /* 0x0000000700077c36 */ /* 0x001fc80008000000 */
[----:B-1----:R-:W-:-:S05]  /*1040*/  IMAD.WIDE.U32 R4, R7, 0x4, R4 ;  /* 0x0000000407047825 */ /* 0x002fca00078e0004 */
[----:B------:R-:W2:Y:S04]  /*1050*/  LDG.E R7, desc[UR14][R4.64] ;  /* 0x0000000e04077981 */ /* 0x000ea8000c1e1900 */
[----:B------:R-:W2:Y:S04]  /*1060*/  LDG.E R8, desc[UR14][R4.64+0x400] ;  /* 0x0004000e04087981 */ /* 0x000ea8000c1e1900 */
[----:B------:R-:W3:Y:S04]  /*1070*/  LDG.E R9, desc[UR14][R4.64+0x800] ;  /* 0x0008000e04097981 */ /* 0x000ee8000c1e1900 */
[----:B------:R-:W3:Y:S04]  /*1080*/  LDG.E R10, desc[UR14][R4.64+0xc00] ;  /* 0x000c000e040a7981 */ /* 0x000ee8000c1e1900 */
[----:B------:R-:W4:Y:S04]  /*1090*/  LDG.E R11, desc[UR14][R4.64+0x1000] ;  /* 0x0010000e040b7981 */ /* 0x000f28000c1e1900 */
[----:B------:R-:W4:Y:S04]  /*10a0*/  LDG.E R12, desc[UR14][R4.64+0x1400] ;  /* 0x0014000e040c7981 */ /* 0x000f28000c1e1900 */
[----:B------:R-:W5:Y:S04]  /*10b0*/  LDG.E R13, desc[UR14][R4.64+0x1800] ;  /* 0x0018000e040d7981 */ /* 0x000f68000c1e1900 */
        /* <DEDUP_REMOVED lines=8> */
[----:B------:R-:W5:Y:S01]  /*1140*/  LDG.E R21, desc[UR14][R4.64+0x3c00] ;  /* 0x003c000e04157981 */ /* 0x000f62000c1e1900 */
[----:B------:R-:W-:-:S04]  /*1150*/  ISETP.GE.U32.AND P0, PT, R23, UR5, PT ;  /* 0x0000000517007c0c */ /* 0x000fc8000bf06070 */
[----:B------:R-:W-:Y:S01]  /*1160*/  ISETP.GE.U32.AND.EX P0, PT, R22, UR4, PT, P0 ;  /* 0x0000000416007c0c */ /* 0x000fe2000bf06100 */
        /* <DEDUP_REMOVED lines=13> */
[----:B------:R-:W-:-:S04]  /*1240*/  FMUL R6, R15, R6 ;  /* 0x000000060f067220 */ /* 0x000fc80000400000 */
[----:B------:R-:W-:Y:S01]  /*1250*/  FMUL R7, R7, R6 ;  /* 0x0000000607077220 */ /* 0x000fe20000400000 */
[----:B------:R-:W-:Y:S06]  /*1260*/  @!P0 BRA `(.L_x_73) ;  /* 0x0000000c006c8947 */ /* 0x000fec0003800000 */
[----:B------:R-:W-:Y:S01]  /*1270*/  UIADD3 UR8, UP0, UPT, UR5, UR7, URZ ;  /* 0x0000000705087290 */ /* 0x000fe2000ff1e0ff */
[----:B------:R-:W-:Y:S01]  /*1280*/  IADD3 R23, P2, PT, R2, -0x1000, RZ ;  /* 0xfffff00002177810 */ /* 0x000fe20007f5e0ff */
[----:B------:R-:W0:Y:S01]  /*1290*/  LDCU.64 UR12, c[0x0][0x380] ;  /* 0x00007000ff0c77ac */ /* 0x000e220008000a00 */
[----:B------:R-:W-:Y:S02]  /*12a0*/  LOP3.LUT R5, RZ, R0, RZ, 0x33, !PT ;  /* 0x00000000ff057212 */ /* 0x000fe400078e33ff */
[----:B------:R-:W-:Y:S01]  /*12b0*/  IADD3.X R8, PT, PT, R3, -0x1, RZ, P2, !PT ;  /* 0xffffffff03087810 */ /* 0x000fe200017fe4ff */
[----:B------:R-:W-:Y:S01]  /*12c0*/  UIADD3.X UR9, UPT, UPT, URZ, UR4, URZ, UP0, !UPT ;  /* 0x00000004ff097290 */ /* 0x000fe200087fe4ff */
[----:B------:R-:W-:Y:S01]  /*12d0*/  ISETP.LT.U32.AND P0, PT, R23, UR8, PT ;  /* 0x0000000817007c0c */ /* 0x000fe2000bf01070 */
[----:B------:R-:W-:Y:S01]  /*12e0*/  UMOV UR6, UR5 ;  /* 0x0000000500067c82 */ /* 0x000fe20008000000 */
[----:B------:R-:W-:Y:S01]  /*12f0*/  IADD3 R9, P1, PT, R0, UR8, RZ ;  /* 0x0000000800097c10 */ /* 0x000fe2000ff3e0ff */
[----:B------:R-:W-:Y:S01]  /*1300*/  UMOV UR4, URZ ;  /* 0x000000ff00047c82 */ /* 0x000fe20008000000 */
[----:B------:R-:W-:Y:S01]  /*1310*/  IADD3 R5, PT, PT, R2, -UR5, R5 ;  /* 0x8000000502057c10 */ /* 0x000fe2000fffe005 */
[----:B------:R-:W-:Y:S01]  /*1320*/  UMOV UR10, UR8 ;  /* 0x00000008000a7c82 */ /* 0x000fe20008000000 */
[----:B------:R-:W-:Y:S01]  /*1330*/  MOV R11, UR9 ;  /* 0x00000009000b7c02 */ /* 0x000fe20008000f00 */
[----:B------:R-:W-:-:S03]  /*1340*/  IMAD.X R0, RZ, RZ, UR9, P1 ;  /* 0x00000009ff007e24 */ /* 0x000fc600088e06ff */
[----:B------:R-:W-:Y:S02]  /*1350*/  ISETP.GT.U32.AND.EX P0, PT, R11, R8, PT, P0 ;  /* 0x000000080b00720c */ /* 0x000fe40003f04100 */
[----:B0-----:R-:W-:-:S04]  /*1360*/  LEA R6, P2, R9, UR12, 0x2 ;  /* 0x0000000c09067c11 */ /* 0x001fc8000f8410ff */
[----:B------:R-:W-:Y:S02]  /*1370*/  IADD3 R6, P1, PT, R6, 0x2000, RZ ;  /* 0x0000200006067810 */ /* 0x000fe40007f3e0ff */
[----:B------:R-:W-:Y:S02]  /*1380*/  LEA.HI.X R9, R9, UR13, R0, 0x2, P2 ;  /* 0x0000000d09097c11 */ /* 0x000fe400090f1400 */
[----:B------:R-:W-:Y:S01]  /*1390*/  IADD3 R0, PT, PT, R5, -UR7, RZ ;  /* 0x8000000705007c10 */ /* 0x000fe2000fffe0ff */
[----:B------:R-:W-:Y:S02]  /*13a0*/  UMOV UR7, UR9 ;  /* 0x0000000900077c82 */ /* 0x000fe40008000000 */
[----:B------:R-:W-:Y:S01]  /*13b0*/  IMAD.X R9, RZ, RZ, R9, P1 ;  /* 0x000000ffff097224 */ /* 0x000fe200008e0609 */
[----:B------:R-:W-:Y:S06]  /*13c0*/  @P0 BRA `(.L_x_74) ;  /* 0x0000000400000947 */ /* 0x000fec0003800000 */
[----:B------:R-:W0:Y:S01]  /*13d0*/  LDC.64 R2, c[0x0][0x3b8] ;  /* 0x0000ee00ff027b82 */ /* 0x000e220000000a00 */
[----:B------:R-:W1:Y:S01]  /*13e0*/  LDCU.64 UR12, c[0x0][0x380] ;  /* 0x00007000ff0c77ac */ /* 0x000e620008000a00 */
[----:B------:R-:W-:Y:S01]  /*13f0*/  NOP ;  /* 0x0000000000007918 */ /* 0x000fe20000000000 */
.L_x_75:
[----:B------:R-:W2:Y:S02]  /*1400*/  S2R R5, SR_TID.X ;  /* 0x0000000000057919 */ /* 0x000ea40000002100 */
[----:B--2---:R-:W-:-:S04]  /*1410*/  IADD3 R5, P0, PT, R5, UR8, RZ ;  /* 0x0000000805057c10 */ /* 0x004fc8000ff1e0ff */
[----:B------:R-:W-:Y:S02]  /*1420*/  IADD3.X R10, PT, PT, RZ, UR9, RZ, P0, !PT ;  /* 0x00000009ff0a7c10 */ /* 0x000fe400087fe4ff */
[----:B-1----:R-:W-:-:S04]  /*1430*/  LEA R4, P0, R5, UR12, 0x2 ;  /* 0x0000000c05047c11 */ /* 0x002fc8000f8010ff */
[----:B------:R-:W-:-:S05]  /*1440*/  LEA.HI.X R5, R5, UR13, R10, 0x2, P0 ;  /* 0x0000000d05057c11 */ /* 0x000fca00080f140a */
        /* <DEDUP_REMOVED lines=15> */
[----:B------:R1:W5:Y:S01]  /*1540*/  LDG.E R22, desc[UR14][R4.64+0x3c00] ;  /* 0x003c000e04167981 */ /* 0x000362000c1e1900 */
[----:B------:R-:W-:-:S02]  /*1550*/  USHF.R.S32.HI UR11, URZ, 0x1f, UR5 ;  /* 0x0000001fff0b7899 */ /* 0x000fc40008011405 */
[----:B------:R-:W-:-:S04]  /*1560*/  UIADD3 UR6, UP0, UPT, UR5, UR10, URZ ;  /* 0x0000000a05067290 */ /* 0x000fc8000ff1e0ff */
[----:B------:R-:W-:Y:S01]  /*1570*/  UIADD3.X UR7, UPT, UPT, UR11, UR7, URZ, UP0, !UPT ;  /* 0x000000070b077290 */ /* 0x000fe200087fe4ff */
[----:B--2---:R-:W-:Y:S01]  /*1580*/  FMUL R7, R24, R7 ;  /* 0x0000000718077220 */ /* 0x004fe20000400000 */
[----:B0-----:R-:W-:-:S04]  /*1590*/  IADD3 R24, P1, PT, R2, -UR8, RZ ;  /* 0x8000000802187c10 */ /* 0x001fc8000ff3e0ff */
[----:B------:R-:W-:Y:S02]  /*15a0*/  ISETP.GE.U32.AND P0, PT, R24, UR5, PT ;  /* 0x0000000518007c0c */ /* 0x000fe4000bf06070 */
[----:B-1----:R-:W-:Y:S01]  /*15b0*/  IADD3.X R4, PT, PT, R3, ~UR9, RZ, P1, !PT ;  /* 0x8000000903047c10 */ /* 0x002fe20008ffe4ff */
[----:B---3--:R-:W-:-:S03]  /*15c0*/  FMUL R26, R25, R26 ;  /* 0x0000001a191a7220 */ /* 0x008fc60000400000 */
[----:B------:R-:W-:Y:S01]  /*15d0*/  ISETP.GE.U32.AND.EX P0, PT, R4, UR11, PT, P0 ;  /* 0x0000000b04007c0c */ /* 0x000fe2000bf06100 */
        /* <DEDUP_REMOVED lines=12> */
[----:B------:R-:W-:-:S04]  /*16a0*/  FMUL R7, R7, R10 ;  /* 0x0000000a07077220 */ /* 0x000fc80000400000 */
[----:B------:R-:W-:Y:S01]  /*16b0*/  FMUL R7, R22, R7 ;  /* 0x0000000716077220 */ /* 0x000fe20000400000 */
[----:B------:R-:W-:Y:S06]  /*16c0*/  @!P0 BRA `(.L_x_73) ;  /* 0x0000000800548947 */ /* 0x000fec0003800000 */
[----:B------:R-:W-:Y:S01]  /*16d0*/  UIADD3 UR8, UP0, UPT, UR5, UR8, URZ ;  /* 0x0000000805087290 */ /* 0x000fe2000ff1e0ff */
[----:B------:R-:W-:Y:S01]  /*16e0*/  MOV R5, R9 ;  /* 0x0000000900057202 */ /* 0x000fe20000000f00 */
[----:B------:R-:W-:Y:S01]  /*16f0*/  IMAD.U32 R11, RZ, RZ, UR5 ;  /* 0x00000005ff0b7e24 */ /* 0x000fe2000f8e00ff */
[----:B------:R-:W-:Y:S01]  /*1700*/  UIADD3 UR4, UPT, UPT, UR4, 0x1, URZ ;  /* 0x0000000104047890 */ /* 0x000fe2000fffe0ff */
[----:B------:R-:W-:Y:S01]  /*1710*/  IMAD.MOV.U32 R4, RZ, RZ, R6 ;  /* 0x000000ffff047224 */ /* 0x000fe200078e0006 */
[----:B------:R-:W-:Y:S01]  /*1720*/  UIADD3.X UR9, UPT, UPT, UR11, UR9, URZ, UP0, !UPT ;  /* 0x000000090b097290 */ /* 0x000fe200087fe4ff */
[----:B------:R-:W-:Y:S01]  /*1730*/  ISETP.LT.U32.AND P0, PT, R23, UR8, PT ;  /* 0x0000000817007c0c */ /* 0x000fe2000bf01070 */
[----:B------:R-:W-:Y:S01]  /*1740*/  VIADD R0, R0, -UR5 ;  /* 0x8000000500007c36 */ /* 0x000fe20008000000 */
[----:B------:R-:W-:Y:S01]  /*1750*/  UMOV UR10, UR6 ;  /* 0x00000006000a7c82 */ /* 0x000fe20008000000 */
[----:B------:R-:W-:Y:S02]  /*1760*/  IMAD.WIDE R4, R11, 0x4, R4 ;  /* 0x000000040b047825 */ /* 0x000fe400078e0204 */
[----:B------:R-:W-:-:S02]  /*1770*/  MOV R13, UR9 ;  /* 0x00000009000d7c02 */ /* 0x000fc40008000f00 */
[----:B------:R-:W-:Y:S01]  /*1780*/  IMAD.MOV.U32 R6, RZ, RZ, R4 ;  /* 0x000000ffff067224 */ /* 0x000fe200078e0004 */
[----:B------:R-:W-:Y:S02]  /*1790*/  MOV R9, R5 ;  /* 0x0000000500097202 */ /* 0x000fe40000000f00 */
[----:B------:R-:W-:-:S13]  /*17a0*/  ISETP.GT.U32.AND.EX P0, PT, R13, R8, PT, P0 ;  /* 0x000000080d00720c */ /* 0x000fda0003f04100 */
[----:B------:R-:W-:Y:S05]  /*17b0*/  @!P0 BRA `(.L_x_75) ;  /* 0xfffffffc00108947 */ /* 0x000fea000383ffff */
[----:B------:R-:W-:-:S05]  /*17c0*/  UMOV UR6, UR5 ;  /* 0x0000000500067c82 */ /* 0x000fca0008000000 */
.L_x_74:
[----:B------:R-:W0:Y:S01]  /*17d0*/  S2R R5, SR_TID.X ;  /* 0x0000000000057919 */ /* 0x000e220000002100 */
[C---:B------:R-:W-:Y:S01]  /*17e0*/  IADD3 R4, PT, PT, R2.reuse, -UR8, RZ ;  /* 0x8000000802047c10 */ /* 0x040fe2000fffe0ff */
[----:B------:R-:W-:Y:S01]  /*17f0*/  IMAD.U32 R8, RZ, RZ, UR9 ;  /* 0x00000009ff087e24 */ /* 0x000fe2000f8e00ff */
[----:B------:R-:W-:Y:S01]  /*1800*/  ISETP.LE.U32.AND P1, PT, R2, UR8, PT ;  /* 0x0000000802007c0c */ /* 0x000fe2000bf23070 */
[----:B------:R-:W-:Y:S01]  /*1810*/  BSSY.RECONVERGENT B1, `(.L_x_73) ;  /* 0x0000080000017945 */ /* 0x000fe20003800200 */
[----:B0-----:R-:W-:-:S04]  /*1820*/  ISETP.GE.AND P0, PT, R5, R4, PT ;  /* 0x000000040500720c */ /* 0x001fc80003f06270 */
[----:B------:R-:W-:-:S13]  /*1830*/  ISETP.GE.U32.OR.EX P0, PT, R8, R3, P0, P1 ;  /* 0x000000030800720c */ /* 0x000fda0000706510 */
[----:B------:R-:W-:Y:S05]  /*1840*/  @P0 BRA `(.L_x_76) ;  /* 0x0000000400f00947 */ /* 0x000fea0003800000 */
[----:B------:R-:W0:Y:S01]  /*1850*/  LDC R4, c[0x0][0x3c0] ;  /* 0x0000f000ff047b82 */ /* 0x000e220000000800 */
[----:B------:R-:W-:Y:S01]  /*1860*/  USHF.L.U32 UR5, UR16, 0xc, URZ ;  /* 0x0000000c10057899 */ /* 0x000fe200080006ff */
[----:B------:R-:W-:Y:S01]  /*1870*/  LOP3.LUT R3, RZ, R5, RZ, 0x33, !PT ;  /* 0x00000005ff037212 */ /* 0x000fe200078e33ff */
[----:B------:R-:W-:Y:S02]  /*1880*/  BSSY.RECONVERGENT B2, `(.L_x_77) ;  /* 0x0000037000027945 */ /* 0x000fe40003800200 */
[----:B------:R-:W-:-:S06]  /*1890*/  UIADD3 UR5, UPT, UPT, UR5, UR6, URZ ;  /* 0x0000000605057290 */ /* 0x000fcc000fffe0ff */
[----:B------:R-:W-:Y:S01]  /*18a0*/  IADD3 R2, PT, PT, R2, -UR5, R3 ;  /* 0x8000000502027c10 */ /* 0x000fe2000fffe003 */
[----:B0-----:R-:W-:Y:S01]  /*18b0*/  IMAD R3, R4, UR4, RZ ;  /* 0x0000000404037c24 */ /* 0x001fe2000f8e02ff */
[----:B------:R-:W-:-:S03]  /*18c0*/  MOV R4, R5 ;  /* 0x0000000500047202 */ /* 0x000fc60000000f00 */
[----:B------:R-:W-:-:S05]  /*18d0*/  IMAD R2, R3, -0x1000, R2 ;  /* 0xfffff00003027824 */ /* 0x000fca00078e0202 */
[C---:B------:R-:W-:Y:S02]  /*18e0*/  ISETP.GE.U32.AND P0, PT, R2.reuse, 0xf00, PT ;  /* 0x00000f000200780c */ /* 0x040fe40003f06070 */
[----:B------:R-:W-:-:S04]  /*18f0*/  LEA.HI R19, R2, 0x1, RZ, 0x18 ;  /* 0x0000000102137811 */ /* 0x000fc800078fc0ff */
[----:B------:R-:W-:-:S04]  /*1900*/  LOP3.LUT R21, R19, 0xf, RZ, 0xc0, !PT ;  /* 0x0000000f13157812 */ /* 0x000fc800078ec0ff */
[----:B------:R-:W-:-:S03]  /*1910*/  ISETP.NE.AND P1, PT, R21, RZ, PT ;  /* 0x000000ff1500720c */ /* 0x000fc60003f25270 */
[----:B------:R-:W-:Y:S10]  /*1920*/  @!P0 BRA `(.L_x_78) ;  /* 0x0000000000b08947 */ /* 0x000ff40003800000 */
[----:B------:R-:W-:Y:S01]  /*1930*/  LEA.HI R2, R0, 0x1, RZ, 0x18 ;  /* 0x0000000100027811 */ /* 0x000fe200078fc0ff */
[----:B------:R-:W-:-:S03]  /*1940*/  IMAD.MOV.U32 R4, RZ, RZ, R5 ;  /* 0x000000ffff047224 */ /* 0x000fc600078e0005 */
[----:B------:R-:W-:-:S04]  /*1950*/  LOP3.LUT R2, R2, 0x1fffff0, RZ, 0xc0, !PT ;  /* 0x01fffff002027812 */ /* 0x000fc800078ec0ff */
[----:B------:R-:W-:-:S07]  /*1960*/  IADD3 R8, PT, PT, -R2, RZ, RZ ;  /* 0x000000ff02087210 */ /* 0x000fce0007ffe1ff */
.L_x_79:
[----:B------:R-:W-:Y:S01]  /*1970*/  IMAD.MOV.U32 R2, RZ, RZ, R6 ;  /* 0x000000ffff027224 */ /* 0x000fe200078e0006 */
[----:B------:R-:W-:-:S05]  /*1980*/  MOV R3, R9 ;  /* 0x0000000900037202 */ /* 0x000fca0000000f00 */
[----:B------:R-:W2:Y:S04]  /*1990*/  LDG.E R18, desc[UR14][R2.64+-0x2000] ;  /* 0xffe0000e02127981 */ /* 0x000ea8000c1e1900 */
[----:B------:R-:W3:Y:S04]  /*19a0*/  LDG.E R17, desc[UR14][R2.64+-0x1c00] ;  /* 0xffe4000e02117981 */ /* 0x000ee8000c1e1900 */
        /* <DEDUP_REMOVED lines=14> */
[----:B------:R-:W-:-:S02]  /*1a90*/  VIADD R8, R8, 0x10 ;  /* 0x0000001008087836 */ /* 0x000fc40000000000 */
[----:B------:R-:W-:-:S03]  /*1aa0*/  VIADD R4, R4, 0x1000 ;  /* 0x0000100004047836 */ /* 0x000fc60000000000 */
[----:B------:R-:W-:Y:S01]  /*1ab0*/  ISETP.NE.AND P0, PT, R8, RZ, PT ;  /* 0x000000ff0800720c */ /* 0x000fe20003f05270 */
[----:B--2---:R-:W-:-:S04]  /*1ac0*/  FMUL R18, R18, R7 ;  /* 0x0000000712127220 */ /* 0x004fc80000400000 */
        /* <DEDUP_REMOVED lines=13> */
[----:B------:R-:W-:-:S03]  /*1ba0*/  IADD3 R6, P2, PT, R2, 0x4000, RZ ;  /* 0x0000400002067810 */ /* 0x000fc60007f5e0ff */
[----:B------:R-:W-:Y:S01]  /*1bb0*/  FMUL R10, R10, R9 ;  /* 0x000000090a0a7220 */ /* 0x000fe20000400000 */
[----:B------:R-:W-:-:S03]  /*1bc0*/  IADD3.X R9, PT, PT, RZ, R3, RZ, P2, !PT ;  /* 0x00000003ff097210 */ /* 0x000fc600017fe4ff */
[----:B------:R-:W-:Y:S01]  /*1bd0*/  FMUL R7, R10, R5 ;  /* 0x000000050a077220 */ /* 0x000fe20000400000 */
[----:B------:R-:W-:Y:S06]  /*1be0*/  @P0 BRA `(.L_x_79) ;  /* 0xfffffffc00600947 */ /* 0x000fec000383ffff */
.L_x_78:
[----:B------:R-:W-:Y:S05]  /*1bf0*/  BSYNC.RECONVERGENT B2 ;  /* 0x0000000000027941 */ /* 0x000fea0003800200 */
.L_x_77:
[----:B------:R-:W-:Y:S05]  /*1c00*/  @!P1 BRA `(.L_x_76) ;  /* 0x0000000400009947 */ /* 0x000fea0003800000 */
[----:B------:R-:W-:Y:S01]  /*1c10*/  ISETP.GE.U32.AND P0, PT, R21, 0x8, PT ;  /* 0x000000081500780c */ /* 0x000fe20003f06070 */
[----:B------:R-:W-:Y:S01]  /*1c20*/  BSSY.RECONVERGENT B2, `(.L_x_80) ;  /* 0x0000019000027945 */ /* 0x000fe20003800200 */
[----:B------:R-:W-:-:S04]  /*1c30*/  LOP3.LUT R9, R19, 0x7, RZ, 0xc0, !PT ;  /* 0x0000000713097812 */ /* 0x000fc800078ec0ff */
[----:B------:R-:W-:-:S07]  /*1c40*/  ISETP.NE.AND P1, PT, R9, RZ, PT ;  /* 0x000000ff0900720c */ /* 0x000fce0003f25270 */
[----:B------:R-:W-:Y:S06]  /*1c50*/  @!P0 BRA `(.L_x_81) ;  /* 0x0000000000548947 */ /* 0x000fec0003800000 */
[----:B------:R-:W-:-:S04]  /*1c60*/  IADD3 R3, P0, PT, R4, UR8, RZ ;  /* 0x0000000804037c10 */ /* 0x000fc8000ff1e0ff */
[----:B------:R-:W-:Y:S02]  /*1c70*/  IADD3.X R6, PT, PT, RZ, UR9, RZ, P0, !PT ;  /* 0x00000009ff067c10 */ /* 0x000fe400087fe4ff */
[----:B------:R-:W-:-:S04]  /*1c80*/  LEA R2, P0, R3, UR12, 0x2 ;  /* 0x0000000c03027c11 */ /* 0x000fc8000f8010ff */
[----:B------:R-:W-:-:S05]  /*1c90*/  LEA.HI.X R3, R3, UR13, R6, 0x2, P0 ;  /* 0x0000000d03037c11 */ /* 0x000fca00080f1406 */
[----:B------:R-:W2:Y:S04]  /*1ca0*/  LDG.E R6, desc[UR14][R2.64] ;  /* 0x0000000e02067981 */ /* 0x000ea8000c1e1900 */
[----:B------:R-:W3:Y:S04]  /*1cb0*/  LDG.E R5, desc[UR14][R2.64+0x400] ;  /* 0x0004000e02057981 */ /* 0x000ee8000c1e1900 */
[----:B------:R-:W4:Y:S04]  /*1cc0*/  LDG.E R8, desc[UR14][R2.64+0x800] ;  /* 0x0008000e02087981 */ /* 0x000f28000c1e1900 */
[----:B------:R-:W5:Y:S04]  /*1cd0*/  LDG.E R10, desc[UR14][R2.64+0xc00] ;  /* 0x000c000e020a7981 */ /* 0x000f68000c1e1900 */
[----:B------:R-:W5:Y:S04]  /*1ce0*/  LDG.E R12, desc[UR14][R2.64+0x1000] ;  /* 0x0010000e020c7981 */ /* 0x000f68000c1e1900 */
[----:B------:R-:W5:Y:S04]  /*1cf0*/  LDG.E R14, desc[UR14][R2.64+0x1400] ;  /* 0x0014000e020e7981 */ /* 0x000f68000c1e1900 */
[----:B------:R-:W5:Y:S04]  /*1d00*/  LDG.E R16, desc[UR14][R2.64+0x1800] ;  /* 0x0018000e02107981 */ /* 0x000f68000c1e1900 */
[----:B------:R-:W5:Y:S01]  /*1d10*/  LDG.E R18, desc[UR14][R2.64+0x1c00] ;  /* 0x001c000e02127981 */ /* 0x000f62000c1e1900 */
[----:B------:R-:W-:-:S02]  /*1d20*/  VIADD R4, R4, 0x800 ;  /* 0x0000080004047836 */ /* 0x000fc40000000000 */
[----:B--2---:R-:W-:-:S04]  /*1d30*/  FMUL R6, R7, R6 ;  /* 0x0000000607067220 */ /* 0x004fc80000400000 */
[----:B---3--:R-:W-:-:S04]  /*1d40*/  FMUL R5, R6, R5 ;  /* 0x0000000506057220 */ /* 0x008fc80000400000 */
[----:B----4-:R-:W-:-:S04]  /*1d50*/  FMUL R5, R5, R8 ;  /* 0x0000000805057220 */ /* 0x010fc80000400000 */
[----:B-----5:R-:W-:-:S04]  /*1d60*/  FMUL R5, R5, R10 ;  /* 0x0000000a05057220 */ /* 0x020fc80000400000 */
[----:B------:R-:W-:-:S04]  /*1d70*/  FMUL R5, R5, R12 ;  /* 0x0000000c05057220 */ /* 0x000fc80000400000 */
[----:B------:R-:W-:-:S04]  /*1d80*/  FMUL R5, R5, R14 ;  /* 0x0000000e05057220 */ /* 0x000fc80000400000 */
[----:B------:R-:W-:-:S04]  /*1d90*/  FMUL R5, R5, R16 ;  /* 0x0000001005057220 */ /* 0x000fc80000400000 */
[----:B------:R-:W-:-:S07]  /*1da0*/  FMUL R7, R5, R18 ;  /* 0x0000001205077220 */ /* 0x000fce0000400000 */
.L_x_81:
[----:B------:R-:W-:Y:S05]  /*1db0*/  BSYNC.RECONVERGENT B2 ;  /* 0x0000000000027941 */ /* 0x000fea0003800200 */
.L_x_80:
[----:B------:R-:W-:Y:S05]  /*1dc0*/  @!P1 BRA `(.L_x_76) ;  /* 0x0000000000909947 */ /* 0x000fea0003800000 */
[----:B------:R-:W-:Y:S01]  /*1dd0*/  ISETP.GE.U32.AND P0, PT, R9, 0x4, PT ;  /* 0x000000040900780c */ /* 0x000fe20003f06070 */
[----:B------:R-:W-:Y:S01]  /*1de0*/  BSSY.RECONVERGENT B2, `(.L_x_82) ;  /* 0x0000010000027945 */ /* 0x000fe20003800200 */
[----:B------:R-:W-:-:S11]  /*1df0*/  LOP3.LUT P1, RZ, R19, 0x3, RZ, 0xc0, !PT ;  /* 0x0000000313ff7812 */ /* 0x000fd6000782c0ff */
[----:B------:R-:W-:Y:S05]  /*1e00*/  @!P0 BRA `(.L_x_83) ;  /* 0x0000000000348947 */ /* 0x000fea0003800000 */
[----:B------:R-:W-:-:S04]  /*1e10*/  IADD3 R3, P0, PT, R4, UR8, RZ ;  /* 0x0000000804037c10 */ /* 0x000fc8000ff1e0ff */
[----:B------:R-:W-:Y:S02]  /*1e20*/  IADD3.X R6, PT, PT, RZ, UR9, RZ, P0, !PT ;  /* 0x00000009ff067c10 */ /* 0x000fe400087fe4ff */
[----:B------:R-:W-:-:S04]  /*1e30*/  LEA R2, P0, R3, UR12, 0x2 ;  /* 0x0000000c03027c11 */ /* 0x000fc8000f8010ff */
[----:B------:R-:W-:-:S05]  /*1e40*/  LEA.HI.X R3, R3, UR13, R6, 0x2, P0 ;  /* 0x0000000d03037c11 */ /* 0x000fca00080f1406 */
[----:B------:R-:W2:Y:S04]  /*1e50*/  LDG.E R6, desc[UR14][R2.64] ;  /* 0x0000000e02067981 */ /* 0x000ea8000c1e1900 */
[----:B------:R-:W3:Y:S04]  /*1e60*/  LDG.E R5, desc[UR14][R2.64+0x400] ;  /* 0x0004000e02057981 */ /* 0x000ee8000c1e1900 */
[----:B------:R-:W4:Y:S04]  /*1e70*/  LDG.E R8, desc[UR14][R2.64+0x800] ;  /* 0x0008000e02087981 */ /* 0x000f28000c1e1900 */
[----:B------:R-:W5:Y:S01]  /*1e80*/  LDG.E R10, desc[UR14][R2.64+0xc00] ;  /* 0x000c000e020a7981 */ /* 0x000f62000c1e1900 */
[----:B------:R-:W-:-:S02]  /*1e90*/  VIADD R4, R4, 0x400 ;  /* 0x0000040004047836 */ /* 0x000fc40000000000 */
[----:B--2---:R-:W-:-:S04]  /*1ea0*/  FMUL R6, R7, R6 ;  /* 0x0000000607067220 */ /* 0x004fc80000400000 */
[----:B---3--:R-:W-:-:S04]  /*1eb0*/  FMUL R5, R6, R5 ;  /* 0x0000000506057220 */ /* 0x008fc80000400000 */
[----:B----4-:R-:W-:-:S04]  /*1ec0*/  FMUL R5, R5, R8 ;  /* 0x0000000805057220 */ /* 0x010fc80000400000 */
[----:B-----5:R-:W-:-:S07]  /*1ed0*/  FMUL R7, R5, R10 ;  /* 0x0000000a05077220 */ /* 0x020fce0000400000 */
.L_x_83:
[----:B------:R-:W-:Y:S05]  /*1ee0*/  BSYNC.RECONVERGENT B2 ;  /* 0x0000000000027941 */ /* 0x000fea0003800200 */
.L_x_82:
[----:B------:R-:W-:Y:S05]  /*1ef0*/  @!P1 BRA `(.L_x_76) ;  /* 0x0000000000449947 */ /* 0x000fea0003800000 */
[----:B------:R-:W-:Y:S02]  /*1f00*/  LOP3.LUT R0, R0, 0xffff, RZ, 0xc0, !PT ;  /* 0x0000ffff00007812 */ /* 0x000fe400078ec0ff */
[----:B------:R-:W-:Y:S02]  /*1f10*/  IADD3 R5, P0, PT, R4, UR10, RZ ;  /* 0x0000000a04057c10 */ /* 0x000fe4000ff1e0ff */
[----:B------:R-:W-:Y:S02]  /*1f20*/  LEA.HI R0, R0, 0x1, RZ, 0x18 ;  /* 0x0000000100007811 */ /* 0x000fe400078fc0ff */
[----:B------:R-:W-:Y:S02]  /*1f30*/  LEA R4, P1, R5, UR12, 0x2 ;  /* 0x0000000c05047c11 */ /* 0x000fe4000f8210ff */
[----:B------:R-:W-:Y:S02]  /*1f40*/  LOP3.LUT R0, R0, 0x3, RZ, 0xc0, !PT ;  /* 0x0000000300007812 */ /* 0x000fe400078ec0ff */
[----:B------:R-:W-:-:S03]  /*1f50*/  IADD3.X R2, PT, PT, RZ, UR7, RZ, P0, !PT ;  /* 0x00000007ff027c10 */ /* 0x000fc600087fe4ff */
[----:B------:R-:W-:Y:S01]  /*1f60*/  IMAD.MOV R0, RZ, RZ, -R0 ;  /* 0x000000ffff007224 */ /* 0x000fe200078e0a00 */
[----:B------:R-:W-:-:S07]  /*1f70*/  LEA.HI.X R5, R5, UR13, R2, 0x2, P1 ;  /* 0x0000000d05057c11 */ /* 0x000fce00088f1402 */
.L_x_84:
[----:B------:R-:W-:Y:S01]  /*1f80*/  MOV R2, R4 ;  /* 0x0000000400027202 */ /* 0x000fe20000000f00 */
[----:B------:R-:W-:-:S05]  /*1f90*/  IMAD.MOV.U32 R3, RZ, RZ, R5 ;  /* 0x000000ffff037224 */ /* 0x000fca00078e0005 */
[----:B------:R-:W2:Y:S01]  /*1fa0*/  LDG.E R2, desc[UR14][R2.64] ;  /* 0x0000000e02027981 */ /* 0x000ea2000c1e1900 */
[----:B------:R-:W-:Y:S02]  /*1fb0*/  IADD3 R0, PT, PT, R0, 0x1, RZ ;  /* 0x0000000100007810 */ /* 0x000fe40007ffe0ff */
[----:B------:R-:W-:Y:S02]  /*1fc0*/  IADD3 R4, P1, PT, R4, 0x400, RZ ;  /* 0x0000040004047810 */ /* 0x000fe40007f3e0ff */
[----:B------:R-:W-:-:S03]  /*1fd0*/  ISETP.NE.AND P0, PT, R0, RZ, PT ;  /* 0x000000ff0000720c */ /* 0x000fc60003f05270 */
[----:B------:R-:W-:Y:S02]  /*1fe0*/  IMAD.X R5, RZ, RZ, R5, P1 ;  /* 0x000000ffff057224 */ /* 0x000fe400008e0605 */
[----:B--2---:R-:W-:-:S08]  /*1ff0*/  FMUL R7, R2, R7 ;  /* 0x0000000702077220 */ /* 0x004fd00000400000 */
[----:B------:R-:W-:Y:S05]  /*2000*/  @P0 BRA `(.L_x_84) ;  /* 0xfffffffc00dc0947 */ /* 0x000fea000383ffff */
.L_x_76:
[----:B------:R-:W-:Y:S05]  /*2010*/  BSYNC.RECONVERGENT B1 ;  /* 0x0000000000017941 */ /* 0x000fea0003800200 */
.L_x_73:
[----:B------:R-:W0:Y:S01]  /*2020*/  S2R R6, SR_LANEID ;  /* 0x0000000000067919 */ /* 0x000e220000000000 */
[----:B------:R-:W1:Y:S01]  /*2030*/  SHFL.DOWN PT, R0, R7, 0x1, 0x1f ;  /* 0x08201f0007007f89 */ /* 0x000e6200000e0000 */
[----:B------:R-:W2:Y:S01]  /*2040*/  S2R R5, SR_TID.X ;  /* 0x0000000000057919 */ /* 0x000ea20000002100 */
[C---:B0-----:R-:W-:Y:S02]  /*2050*/  ISETP.GT.AND P0, PT, R6.reuse, 0x1e, PT ;  /* 0x0000001e0600780c */ /* 0x041fe40003f04270 */
[----:B------:R-:W-:-:S11]  /*2060*/  ISETP.NE.AND P1, PT, R6, RZ, PT ;  /* 0x000000ff0600720c */ /* 0x000fd60003f25270 */
[----:B-1----:R-:W-:Y:S01]  /*2070*/  @!P0 FMUL R7, R0, R7 ;  /* 0x0000000700078220 */ /* 0x002fe20000400000 */
[----:B------:R-:W-:Y:S01]  /*2080*/  ISETP.GT.AND P0, PT, R6, 0x1d, PT ;  /* 0x0000001d0600780c */ /* 0x000fe20003f04270 */
[----:B------:R-:W0:Y:S01]  /*2090*/  @!P1 S2R R4, SR_CgaCtaId ;  /* 0x0000000000049919 */ /* 0x000e220000008800 */
[----:B------:R-:W-:Y:S02]  /*20a0*/  @!P1 MOV R3, 0x400 ;  /* 0x0000040000039802 */ /* 0x000fe40000000f00 */
[----:B--2---:R-:W-:Y:S01]  /*20b0*/  @!P1 SHF.R.U32.HI R2, RZ, 0x3, R5 ;  /* 0x00000003ff029819 */ /* 0x004fe20000011605 */
        /* <DEDUP_REMOVED lines=31> */
[----:B------:R-:W-:-:S07]  /*22b0*/  FMUL R9, R2, R3 ;  /* 0x0000000302097220 */ /* 0x000fce0000400000 */
.L_x_72:
[----:B------:R-:W-:Y:S05]  /*22c0*/  BSYNC.RECONVERGENT B0 ;  /* 0x0000000000007941 */ /* 0x000fea0003800200 */
.L_x_57:
[----:B------:R-:W-:Y:S05]  /*22d0*/  @P0 EXIT ;  /* 0x000000000000094d */ /* 0x000fea0003800000 */
[----:B------:R-:W3:Y:S02]  /*22e0*/  LDCU.64 UR4, c[0x0][0x388] ;  /* 0x00007100ff0477ac */ /* 0x000ee40008000a00 */
[----:B---3--:R-:W-:-:S06]  /*22f0*/  UIMAD.WIDE.U32 UR4, UR16, 0x4, UR4 ;  /* 0x00000004100478a5 */ /* 0x008fcc000f8e0004 */
[----:B------:R-:W-:Y:S01]  /*2300*/  IMAD.U32 R2, RZ, RZ, UR4 ;  /* 0x00000004ff027e24 */ /* 0x000fe2000f8e00ff */
[----:B0-2---:R-:W-:-:S05]  /*2310*/  MOV R3, UR5 ;  /* 0x0000000500037c02 */ /* 0x005fca0008000f00 */
[----:B------:R-:W-:Y:S01]  /*2320*/  STG.E desc[UR14][R2.64], R9 ;  /* 0x0000000902007986 */ /* 0x000fe2000c10190e */
[----:B------:R-:W-:Y:S05]  /*2330*/  EXIT ;  /* 0x000000000000794d */ /* 0x000fea0003800000 */
.L_x_85:
        /* <DEDUP_REMOVED lines=12> */
.L_x_252:


//--------------------- .text._ZN3cub18CUB_300001_SM_10006detail6reduce28DeviceReduceSingleTileKernelINS2_10policy_hubIfyN4cuda3std3__410multipliesIfEEE10Policy1000EN6thrust24THRUST_300001_SM_1000_NS6detail15normal_iteratorINSD_10device_ptrIfEEEEPfyS9_ffNS7_10__identityEEEvT0_T1_T2_T3_T4_T6_ --------------------------
	.section	.text._ZN3cub18CUB_300001_SM_10006detail6reduce28DeviceReduceSingleTileKernelINS2_10policy_hubIfyN4cuda3std3__410multipliesIfEEE10Policy1000EN6thrust24THRUST_300001_SM_1000_NS6detail15normal_iteratorINSD_10device_ptrIfEEEEPfyS9_ffNS7_10__identityEEEvT0_T1_T2_T3_T4_T6_,"ax",@progbits
	.align	128
        .global         _ZN3cub18CUB_300001_SM_10006detail6reduce28DeviceReduceSingleTileKernelINS2_10policy_hubIfyN4cuda3std3__410multipliesIfEEE10Policy1000EN6thrust24THRUST_300001_SM_1000_NS6detail15normal_iteratorINSD_10device_ptrIfEEEEPfyS9_ffNS7_10__identityEEEvT0_T1_T2_T3_T4_T6_
        .type           _ZN3cub18CUB_300001_SM_10006detail6reduce28DeviceReduceSingleTileKernelINS2_10policy_hubIfyN4cuda3std3__410multipliesIfEEE10Policy1000EN6thrust24THRUST_300001_SM_1000_NS6detail15normal_iteratorINSD_10device_ptrIfEEEEPfyS9_ffNS7_10__identityEEEvT0_T1_T2_T3_T4_T6_,@function
        .size           _ZN3cub18CUB_300001_SM_10006detail6reduce28DeviceReduceSingleTileKernelINS2_10policy_hubIfyN4cuda3std3__410multipliesIfEEE10Policy1000EN6thrust24THRUST_300001_SM_1000_NS6detail15normal_iteratorINSD_10device_ptrIfEEEEPfyS9_ffNS7_10__identityEEEvT0_T1_T2_T3_T4_T6_,(.L_x_253 - _ZN3cub18CUB_300001_SM_10006detail6reduce28DeviceReduceSingleTileKernelINS2_10policy_hubIfyN4cuda3std3__410multipliesIfEEE10Policy1000EN6thrust24THRUST_300001_SM_1000_NS6detail15normal_iteratorINSD_10device_ptrIfEEEEPfyS9_ffNS7_10__identityEEEvT0_T1_T2_T3_T4_T6_)
        .other          _ZN3cub18CUB_300001_SM_10006detail6reduce28DeviceReduceSingleTileKernelINS2_10policy_hubIfyN4cuda3std3__410multipliesIfEEE10Policy1000EN6thrust24THRUST_300001_SM_1000_NS6detail15normal_iteratorINSD_10device_ptrIfEEEEPfyS9_ffNS7_10__identityEEEvT0_T1_T2_T3_T4_T6_,@"STO_CUDA_ENTRY STV_DEFAULT"
_ZN3cub18CUB_300001_SM_10006detail6reduce28DeviceReduceSingleTileKernelINS2_10policy_hubIfyN4cuda3std3__410multipliesIfEEE10Policy1000EN6thrust24THRUST_300001_SM_1000_NS6detail15normal_iteratorINSD_10device_ptrIfEEEEPfyS9_ffNS7_10__identityEEEvT0_T1_T2_T3_T4_T6_:
.text._ZN3cub18CUB_300001_SM_10006detail6reduce28DeviceReduceSingleTileKernelINS2_10policy_hubIfyN4cuda3std3__410multipliesIfEEE10Policy1000EN6thrust24THRUST_300001_SM_1000_NS6detail15normal_iteratorINSD_10device_ptrIfEEEEPfyS9_ffNS7_10__identityEEEvT0_T1_T2_T3_T4_T6_:
[----:B------:R-:W-:Y:S01]  /*0000*/  LDC R1, c[0x0][0x37c] ;  /* 0x0000df00ff017b82 */ /* 0x000fe20000000800 */
[----:B------:R-:W0:Y:S01]  /*0010*/  LDCU.64 UR4, c[0x0][0x390] ;  /* 0x00007200ff0477ac */ /* 0x000e220008000a00 */
[----:B------:R-:W1:Y:S01]  /*0020*/  LDCU.64 UR6, c[0x0][0x358] ;  /* 0x00006b00ff0677ac */ /* 0x000e620008000a00 */
[----:B0-----:R-:W-:Y:S01]  /*0030*/  MOV R4, UR4 ;  /* 0x0000000400047c02 */ /* 0x001fe20008000f00 */
[----:B------:R-:W-:-:S03]  /*0040*/  IMAD.U32 R0, RZ, RZ, UR5 ;  /* 0x00000005ff007e24 */ /* 0x000fc6000f8e00ff */
[----:B------:R-:W-:-:S04]  /*0050*/  ISETP.NE.U32.AND P0, PT, R4, RZ, PT ;  /* 0x000000ff0400720c */ /* 0x000fc80003f05070 */
[----:B------:R-:W-:-:S13]  /*0060*/  ISETP.NE.AND.EX P0, PT, R0, RZ, PT, P0 ;  /* 0x000000ff0000720c */ /* 0x000fda0003f05300 */
        /* <DEDUP_REMOVED lines=8> */
.L_x_86:
[----:B------:R-:W-:Y:S01]  /*00f0*/  ISETP.GT.U32.AND P0, PT, R4, 0xfff, PT ;  /* 0x00000fff0400780c */ /* 0x000fe20003f04070 */
[----:B------:R-:W-:Y:S03]  /*0100*/  BSSY.RECONVERGENT B0, `(.L_x_87) ;  /* 0x00001f3000007945 */ /* 0x000fe60003800200 */
[----:B------:R-:W-:-:S13]  /*0110*/  ISETP.GT.U32.AND.EX P0, PT, R0, RZ, PT, P0 ;  /* 0x000000ff0000720c */ /* 0x000fda0003f04100 */
[----:B------:R-:W-:Y:S05]  /*0120*/  @P0 BRA `(.L_x_88) ;  /* 0x0000000c00ac0947 */ /* 0x000fea0003800000 */
[----:B------:R-:W0:Y:S01]  /*0130*/  S2R R5, SR_TID.X ;  /* 0x0000000000057919 */ /* 0x000e220000002100 */
[----:B------:R-:W-:Y:S01]  /*0140*/  BSSY.RECONVERGENT B1, `(.L_x_89) ;  /* 0x0000009000017945 */ /* 0x000fe20003800200 */
[----:B------:R-:W-:Y:S01]  /*0150*/  HFMA2 R6, -RZ, RZ, 0, 0 ;  /* 0x00000000ff067431 */ /* 0x000fe200000001ff */
[----:B0-----:R-:W-:Y:S01]  /*0160*/  ISETP.GE.U32.AND P0, PT, R5, R4, PT ;  /* 0x000000040500720c */ /* 0x001fe20003f06070 */
[----:B------:R-:W-:-:S12]  /*0170*/  IMAD.MOV.U32 R7, RZ, RZ, R5 ;  /* 0x000000ffff077224 */ /* 0x000fd800078e0005 */
[----:B------:R-:W-:Y:S05]  /*0180*/  @P0 BRA `(.L_x_90) ;  /* 0x0000000000100947 */ /* 0x000fea0003800000 */
[----:B------:R-:W0:Y:S02]  /*0190*/  LDC.64 R2, c[0x0][0x380] ;  /* 0x0000e000ff027b82 */ /* 0x000e240000000a00 */
[----:B0-----:R-:W-:-:S05]  /*01a0*/  IMAD.WIDE.U32 R2, R5, 0x4, R2 ;  /* 0x0000000405027825 */ /* 0x001fca00078e0002 */
[----:B------:R0:W5:Y:S01]  /*01b0*/  LDG.E R6, desc[UR6][R2.64] ;  /* 0x0000000602067981 */ /* 0x000162000c1e1900 */
[----:B------:R-:W-:-:S07]  /*01c0*/  IADD3 R7, PT, PT, R5, 0x100, RZ ;  /* 0x0000010005077810 */ /* 0x000fce0007ffe0ff */
.L_x_90:
[----:B------:R-:W-:Y:S05]  /*01d0*/  BSYNC.RECONVERGENT B1 ;  /* 0x0000000000017941 */ /* 0x000fea0003800200 */
.L_x_89:
[----:B------:R-:W-:Y:S01]  /*01e0*/  ISETP.GE.U32.AND P0, PT, R7, R4, PT ;  /* 0x000000040700720c */ /* 0x000fe20003f06070 */
[----:B------:R-:W-:-:S12]  /*01f0*/  BSSY.RECONVERGENT B1, `(.L_x_91) ;  /* 0x000006d000017945 */ /* 0x000fd80003800200 */
[----:B------:R-:W-:Y:S05]  /*0200*/  @P0 BRA `(.L_x_92) ;  /* 0x0000000400ac0947 */ /* 0x000fea0003800000 */
[----:B0-----:R-:W-:Y:S01]  /*0210*/  LOP3.LUT R3, RZ, R7, RZ, 0x33, !PT ;  /* 0x00000007ff037212 */ /* 0x001fe200078e33ff */
[----:B------:R-:W-:Y:S04]  /*0220*/  BSSY.RECONVERGENT B2, `(.L_x_93) ;  /* 0x0000033000027945 */ /* 0x000fe80003800200 */
[----:B------:R-:W-:-:S05]  /*0230*/  IMAD.IADD R3, R3, 0x1, R4 ;  /* 0x0000000103037824 */ /* 0x000fca00078e0204 */
[C---:B------:R-:W-:Y:S02]  /*0240*/  ISETP.GE.U32.AND P0, PT, R3.reuse, 0xf00, PT ;  /* 0x00000f000300780c */ /* 0x040fe40003f06070 */
[----:B------:R-:W-:-:S04]  /*0250*/  LEA.HI R8, R3, 0x1, RZ, 0x18 ;  /* 0x0000000103087811 */ /* 0x000fc800078fc0ff */
[----:B------:R-:W-:-:S04]  /*0260*/  LOP3.LUT R22, R8, 0xf, RZ, 0xc0, !PT ;  /* 0x0000000f08167812 */ /* 0x000fc800078ec0ff */
[----:B------:R-:W-:-:S03]  /*0270*/  ISETP.NE.AND P1, PT, R22, RZ, PT ;  /* 0x000000ff1600720c */ /* 0x000fc60003f25270 */
[----:B------:R-:W-:Y:S10]  /*0280*/  @!P0 BRA `(.L_x_94) ;  /* 0x0000000000b08947 */ /* 0x000ff40003800000 */
[----:B------:R-:W0:Y:S01]  /*0290*/  LDC.64 R2, c[0x0][0x380] ;  /* 0x0000e000ff027b82 */ /* 0x000e220000000a00 */
[----:B------:R-:W-:-:S04]  /*02a0*/  LOP3.LUT R9, R8, 0x1fffff0, RZ, 0xc0, !PT ;  /* 0x01fffff008097812 */ /* 0x000fc800078ec0ff */
[----:B------:R-:W-:Y:S01]  /*02b0*/  IADD3 R9, PT, PT, -R9, RZ, RZ ;  /* 0x000000ff09097210 */ /* 0x000fe20007ffe1ff */
[----:B0-----:R-:W-:-:S03]  /*02c0*/  IMAD.WIDE.U32 R2, R7, 0x4, R2 ;  /* 0x0000000407027825 */ /* 0x001fc600078e0002 */
[----:B------:R-:W-:-:S05]  /*02d0*/  IADD3 R2, P0, PT, R2, 0x2000, RZ ;  /* 0x0000200002027810 */ /* 0x000fca0007f1e0ff */
[----:B------:R-:W-:-:S08]  /*02e0*/  IMAD.X R3, RZ, RZ, R3, P0 ;  /* 0x000000ffff037224 */ /* 0x000fd000000e0603 */
.L_x_95:
        /* <DEDUP_REMOVED lines=38> */
.L_x_94:
[----:B------:R-:W-:Y:S05]  /*0550*/  BSYNC.RECONVERGENT B2 ;  /* 0x0000000000027941 */ /* 0x000fea0003800200 */
.L_x_93:
[----:B------:R-:W-:Y:S05]  /*0560*/  @!P1 BRA `(.L_x_92) ;  /* 0x0000000000d49947 */ /* 0x000fea0003800000 */
[----:B------:R-:W-:Y:S01]  /*0570*/  ISETP.GE.U32.AND P0, PT, R22, 0x8, PT ;  /* 0x000000081600780c */ /* 0x000fe20003f06070 */
[----:B------:R-:W-:Y:S01]  /*0580*/  BSSY.RECONVERGENT B2, `(.L_x_96) ;  /* 0x0000017000027945 */ /* 0x000fe20003800200 */
[----:B------:R-:W-:-:S04]  /*0590*/  LOP3.LUT R11, R8, 0x7, RZ, 0xc0, !PT ;  /* 0x00000007080b7812 */ /* 0x000fc800078ec0ff */
[----:B------:R-:W-:-:S07]  /*05a0*/  ISETP.NE.AND P1, PT, R11, RZ, PT ;  /* 0x000000ff0b00720c */ /* 0x000fce0003f25270 */
[----:B------:R-:W-:Y:S06]  /*05b0*/  @!P0 BRA `(.L_x_97) ;  /* 0x00000000004c8947 */ /* 0x000fec0003800000 */
[----:B------:R-:W0:Y:S02]  /*05c0*/  LDC.64 R2, c[0x0][0x380] ;  /* 0x0000e000ff027b82 */ /* 0x000e240000000a00 */
[----:B0-----:R-:W-:-:S05]  /*05d0*/  IMAD.WIDE R2, R7, 0x4, R2 ;  /* 0x0000000407027825 */ /* 0x001fca00078e0202 */
        /* <DEDUP_REMOVED lines=17> */
.L_x_97:
[----:B------:R-:W-:Y:S05]  /*06f0*/  BSYNC.RECONVERGENT B2 ;  /* 0x0000000000027941 */ /* 0x000fea0003800200 */
.L_x_96:
        /* <DEDUP_REMOVED lines=17> */
.L_x_99:
[----:B------:R-:W-:Y:S05]  /*0810*/  BSYNC.RECONVERGENT B2 ;  /* 0x0000000000027941 */ /* 0x000fea0003800200 */
.L_x_98:
[----:B------:R-:W-:Y:S05]  /*0820*/  @!P1 BRA `(.L_x_92) ;  /* 0x0000000000249947 */ /* 0x000fea0003800000 */
[----:B------:R-:W0:Y:S01]  /*0830*/  LDC.64 R8, c[0x0][0x380] ;  /* 0x0000e000ff087b82 */ /* 0x000e220000000a00 */
[----:B------:R-:W-:-:S07]  /*0840*/  IMAD.MOV R10, RZ, RZ, -R10 ;  /* 0x000000ffff0a7224 */ /* 0x000fce00078e0a0a */
.L_x_100:
[----:B0-----:R-:W-:-:S06]  /*0850*/  IMAD.WIDE R2, R7, 0x4, R8 ;  /* 0x0000000407027825 */ /* 0x001fcc00078e0208 */
[----:B------:R-:W2:Y:S01]  /*0860*/  LDG.E R3, desc[UR6][R2.64] ;  /* 0x0000000602037981 */ /* 0x000ea2000c1e1900 */
[----:B------:R-:W-:Y:S01]  /*0870*/  IADD3 R10, PT, PT, R10, 0x1, RZ ;  /* 0x000000010a0a7810 */ /* 0x000fe20007ffe0ff */
[----:B------:R-:W-:-:S03]  /*0880*/  VIADD R7, R7, 0x100 ;  /* 0x0000010007077836 */ /* 0x000fc60000000000 */
[----:B------:R-:W-:Y:S01]  /*0890*/  ISETP.NE.AND P0, PT, R10, RZ, PT ;  /* 0x000000ff0a00720c */ /* 0x000fe20003f05270 */
[----:B--2--5:R-:W-:-:S12]  /*08a0*/  FMUL R6, R3, R6 ;  /* 0x0000000603067220 */ /* 0x024fd80000400000 */
[----:B------:R-:W-:Y:S05]  /*08b0*/  @P0 BRA `(.L_x_100) ;  /* 0xfffffffc00e40947 */ /* 0x000fea000383ffff */
.L_x_92:
[----:B------:R-:W-:Y:S05]  /*08c0*/  BSYNC.RECONVERGENT B1 ;  /* 0x0000000000017941 */ /* 0x000fea0003800200 */
.L_x_91:
[----:B------:R-:W-:Y:S02]  /*08d0*/  ISETP.GE.U32.AND P0, PT, R4, 0x100, PT ;  /* 0x000001000400780c */ /* 0x000fe40003f06070 */
[----:B-----5:R-:W-:Y:S02]  /*08e0*/  MOV R9, R6 ;  /* 0x0000000600097202 */ /* 0x020fe40000000f00 */
[----:B------:R-:W-:-:S13]  /*08f0*/  ISETP.GE.U32.AND.EX P0, PT, R0, RZ, PT, P0 ;  /* 0x000000ff0000720c */ /* 0x000fda0003f06100 */
[----:B------:R-:W-:Y:S05]  /*0900*/  @!P0 BRA `(.L_x_101) ;  /* 0x0000000000ac8947 */ /* 0x000fea0003800000 */
[----:B------:R-:W1:Y:S01]  /*0910*/  S2R R6, SR_LANEID ;  /* 0x0000000000067919 */ /* 0x000e620000000000 */
[----:B------:R-:W-:Y:S01]  /*0920*/  ISETP.NE.AND P5, PT, R5, RZ, PT ;  /* 0x000000ff0500720c */ /* 0x000fe20003fa5270 */
        /* <DEDUP_REMOVED lines=14> */
[----:B-1----:R-:W-:-:S05]  /*0a10*/  @!P1 LEA R7, R7, R4, 0x18 ;  /* 0x0000000407079211 */ /* 0x002fca00078ec0ff */
[----:B------:R-:W-:-:S03]  /*0a20*/  @!P1 IMAD.IADD R2, R2, 0x1, R7 ;  /* 0x0000000102029824 */ /* 0x000fc600078e0207 */
[----:B0-----:R-:W-:Y:S01]  /*0a30*/  @!P0 FMUL R0, R0, R3 ;  /* 0x0000000300008220 */ /* 0x001fe20000400000 */
[----:B------:R-:W-:-:S04]  /*0a40*/  ISETP.GT.AND P0, PT, R6, 0x17, PT ;  /* 0x000000170600780c */ /* 0x000fc80003f04270 */
[----:B------:R-:W0:Y:S09]  /*0a50*/  SHFL.DOWN PT, R3, R0, 0x8, 0x1f ;  /* 0x09001f0000037f89 */ /* 0x000e3200000e0000 */
[----:B0-----:R-:W-:Y:S01]  /*0a60*/  @!P0 FMUL R0, R0, R3 ;  /* 0x0000000300008220 */ /* 0x001fe20000400000 */
[----:B------:R-:W-:-:S04]  /*0a70*/  ISETP.GT.AND P0, PT, R6, 0xf, PT ;  /* 0x0000000f0600780c */ /* 0x000fc80003f04270 */
[----:B------:R-:W0:Y:S02]  /*0a80*/  SHFL.DOWN PT, R3, R0, 0x10, 0x1f ;  /* 0x0a001f0000037f89 */ /* 0x000e2400000e0000 */
[----:B0-----:R-:W-:-:S05]  /*0a90*/  FMUL R3, R0, R3 ;  /* 0x0000000300037220 */ /* 0x001fca0000400000 */
[----:B------:R1:W-:Y:S01]  /*0aa0*/  @!P1 STS [R2+0x8], R3 ;  /* 0x0000080302009388 */ /* 0x0003e20000000800 */
[----:B------:R-:W-:Y:S01]  /*0ab0*/  FSEL R8, R0, R3, P0 ;  /* 0x0000000300087208 */ /* 0x000fe20000000000 */
[----:B------:R-:W-:Y:S06]  /*0ac0*/  BAR.SYNC.DEFER_BLOCKING 0x0 ;  /* 0x0000000000007b1d */ /* 0x000fec0000010000 */
[----:B------:R-:W-:Y:S05]  /*0ad0*/  @P5 BRA `(.L_x_102) ;  /* 0x0000001400545947 */ /* 0x000fea0003800000 */
[----:B------:R-:W0:Y:S01]  /*0ae0*/  S2UR UR5, SR_CgaCtaId ;  /* 0x00000000000579c3 */ /* 0x000e220000008800 */
[----:B------:R-:W-:Y:S02]  /*0af0*/  UMOV UR4, 0x400 ;  /* 0x0000040000047882 */ /* 0x000fe40000000000 */
[----:B0-----:R-:W-:-:S09]  /*0b00*/  ULEA UR4, UR5, UR4, 0x18 ;  /* 0x0000000405047291 */ /* 0x001fd2000f8ec0ff */
[----:B-1----:R-:W0:Y:S04]  /*0b10*/  LDS R3, [UR4+0xc] ;  /* 0x00000c04ff037984 */ /* 0x002e280008000800 */
        /* <DEDUP_REMOVED lines=10> */
.L_x_101:
[----:B------:R-:W1:Y:S01]  /*0bc0*/  S2R R8, SR_LANEID ;  /* 0x0000000000087919 */ /* 0x000e620000000000 */
[C---:B0-----:R-:W-:Y:S02]  /*0bd0*/  LOP3.LUT R2, R5.reuse, 0x3e0, RZ, 0xc0, !PT ;  /* 0x000003e005027812 */ /* 0x041fe400078ec0ff */
[----:B------:R-:W-:Y:S02]  /*0be0*/  ISETP.NE.AND P5, PT, R5, RZ, PT ;  /* 0x000000ff0500720c */ /* 0x000fe40003fa5270 */
[----:B------:R-:W-:Y:S02]  /*0bf0*/  LOP3.LUT R7, RZ, R2, RZ, 0x33, !PT ;  /* 0x00000002ff077212 */ /* 0x000fe400078e33ff */
[----:B------:R-:W-:-:S03]  /*0c00*/  IADD3 R3, PT, PT, R2, 0x20, RZ ;  /* 0x0000002002037810 */ /* 0x000fc60007ffe0ff */
[----:B------:R-:W-:Y:S01]  /*0c10*/  IMAD.IADD R7, R7, 0x1, R4 ;  /* 0x0000000107077824 */ /* 0x000fe200078e0204 */
[----:B------:R-:W-:-:S04]  /*0c20*/  ISETP.GT.U32.AND P0, PT, R3, R4, PT ;  /* 0x000000040300720c */ /* 0x000fc80003f04070 */
[----:B------:R-:W-:-:S05]  /*0c30*/  SEL R7, R7, 0x1f, P0 ;  /* 0x0000001f07077807 */ /* 0x000fca0000000000 */
[----:B------:R-:W0:Y:S01]  /*0c40*/  SHFL.DOWN PT, R2, R9, 0x1, R7 ;  /* 0x0820000009027989 */ /* 0x000e2200000e0007 */
[C---:B-1----:R-:W-:Y:S02]  /*0c50*/  ISETP.GE.AND P0, PT, R8.reuse, R7, PT ;  /* 0x000000070800720c */ /* 0x042fe40003f06270 */
[C---:B------:R-:W-:Y:S02]  /*0c60*/  IADD3 R6, PT, PT, R8.reuse, 0x2, RZ ;  /* 0x0000000208067810 */ /* 0x040fe40007ffe0ff */
[----:B------:R-:W-:-:S09]  /*0c70*/  ISETP.NE.AND P1, PT, R8, RZ, PT ;  /* 0x000000ff0800720c */ /* 0x000fd20003f25270 */
[----:B0-----:R-:W-:Y:S01]  /*0c80*/  @!P0 FMUL R9, R2, R9 ;  /* 0x0000000902098220 */ /* 0x001fe20000400000 */
[----:B------:R-:W-:Y:S01]  /*0c90*/  ISETP.GT.AND P0, PT, R6, R7, PT ;  /* 0x000000070600720c */ /* 0x000fe20003f04270 */
[----:B------:R-:W-:Y:S02]  /*0ca0*/  VIADD R6, R8, 0x4 ;  /* 0x0000000408067836 */ /* 0x000fe40000000000 */
[----:B------:R-:W0:Y:S01]  /*0cb0*/  @!P1 S2R R11, SR_CgaCtaId ;  /* 0x00000000000b9919 */ /* 0x000e220000008800 */
[----:B------:R-:W-:Y:S01]  /*0cc0*/  @!P1 SHF.R.U32.HI R3, RZ, 0x3, R5 ;  /* 0x00000003ff039819 */ /* 0x000fe20000011605 */
[----:B------:R-:W1:Y:S03]  /*0cd0*/  SHFL.DOWN PT, R2, R9, 0x2, R7 ;  /* 0x0840000009027989 */ /* 0x000e6600000e0007 */
[----:B------:R-:W-:-:S05]  /*0ce0*/  @!P1 LOP3.LUT R3, R3, 0x7c, RZ, 0xc0, !PT ;  /* 0x0000007c03039812 */ /* 0x000fca00078ec0ff */
[----:B-1----:R-:W-:Y:S01]  /*0cf0*/  @!P0 FMUL R9, R9, R2 ;  /* 0x0000000209098220 */ /* 0x002fe20000400000 */
[-C--:B------:R-:W-:Y:S02]  /*0d00*/  ISETP.GT.AND P0, PT, R6, R7.reuse, PT ;  /* 0x000000070600720c */ /* 0x080fe40003f04270 */
[----:B------:R-:W-:Y:S02]  /*0d10*/  IADD3 R6, PT, PT, R8, 0x8, RZ ;  /* 0x0000000808067810 */ /* 0x000fe40007ffe0ff */
[----:B------:R-:W1:Y:S09]  /*0d20*/  SHFL.DOWN PT, R2, R9, 0x4, R7 ;  /* 0x0880000009027989 */ /* 0x000e7200000e0007 */
[----:B-1----:R-:W-:Y:S01]  /*0d30*/  @!P0 FMUL R9, R9, R2 ;  /* 0x0000000209098220 */ /* 0x002fe20000400000 */
[----:B------:R-:W-:Y:S01]  /*0d40*/  ISETP.GT.AND P0, PT, R6, R7, PT ;  /* 0x000000070600720c */ /* 0x000fe20003f04270 */
[----:B------:R-:W-:-:S03]  /*0d50*/  VIADD R6, R8, 0x10 ;  /* 0x0000001008067836 */ /* 0x000fc60000000000 */
[----:B------:R-:W1:Y:S09]  /*0d60*/  SHFL.DOWN PT, R2, R9, 0x8, R7 ;  /* 0x0900000009027989 */ /* 0x000e7200000e0007 */
[----:B-1----:R-:W-:Y:S01]  /*0d70*/  @!P0 FMUL R9, R9, R2 ;  /* 0x0000000209098220 */ /* 0x002fe20000400000 */
[----:B------:R-:W-:-:S02]  /*0d80*/  ISETP.GT.AND P0, PT, R6, R7, PT ;  /* 0x000000070600720c */ /* 0x000fc40003f04270 */
[----:B------:R-:W-:Y:S02]  /*0d90*/  @!P1 MOV R6, 0x400 ;  /* 0x0000040000069802 */ /* 0x000fe40000000f00 */
[----:B------:R-:W1:Y:S02]  /*0da0*/  SHFL.DOWN PT, R2, R9, 0x10, R7 ;  /* 0x0a00000009027989 */ /* 0x000e6400000e0007 */
[----:B0-----:R-:W-:-:S04]  /*0db0*/  @!P1 LEA R6, R11, R6, 0x18 ;  /* 0x000000060b069211 */ /* 0x001fc800078ec0ff */
[----:B------:R-:W-:-:S03]  /*0dc0*/  @!P1 IADD3 R3, PT, PT, R3, R6, RZ ;  /* 0x0000000603039210 */ /* 0x000fc60007ffe0ff */
[----:B-1----:R-:W-:-:S04]  /*0dd0*/  @!P0 FMUL R9, R9, R2 ;  /* 0x0000000209098220 */ /* 0x002fc80000400000 */
[----:B------:R-:W-:-:S05]  /*0de0*/  IMAD.MOV.U32 R8, RZ, RZ, R9 ;  /* 0x000000ffff087224 */ /* 0x000fca00078e0009 */
[----:B------:R0:W-:Y:S01]  /*0df0*/  @!P1 STS [R3+0x8], R8 ;  /* 0x0000080803009388 */ /* 0x0001e20000000800 */
[----:B------:R-:W-:Y:S06]  /*0e00*/  BAR.SYNC.DEFER_BLOCKING 0x0 ;  /* 0x0000000000007b1d */ /* 0x000fec0000010000 */
[----:B------:R-:W-:Y:S05]  /*0e10*/  @P5 BRA `(.L_x_102) ;  /* 0x0000001000845947 */ /* 0x000fea0003800000 */
[----:B------:R-:W1:Y:S01]  /*0e20*/  S2UR UR5, SR_CgaCtaId ;  /* 0x00000000000579c3 */ /* 0x000e620000008800 */
[----:B------:R-:W-:Y:S01]  /*0e30*/  UMOV UR4, 0x400 ;  /* 0x0000040000047882 */ /* 0x000fe20000000000 */
[C---:B------:R-:W-:Y:S02]  /*0e40*/  ISETP.GT.U32.AND P3, PT, R4.reuse, 0x20, PT ;  /* 0x000000200400780c */ /* 0x040fe40003f64070 */
[----:B------:R-:W-:Y:S02]  /*0e50*/  ISETP.GT.U32.AND P1, PT, R4, 0x40, PT ;  /* 0x000000400400780c */ /* 0x000fe40003f24070 */
[----:B------:R-:W-:Y:S02]  /*0e60*/  ISETP.GT.U32.AND.EX P3, PT, R0, RZ, PT, P3 ;  /* 0x000000ff0000720c */ /* 0x000fe40003f64130 */
[----:B------:R-:W-:Y:S02]  /*0e70*/  ISETP.GT.U32.AND P0, PT, R4, 0x60, PT ;  /* 0x000000600400780c */ /* 0x000fe40003f04070 */
[----:B------:R-:W-:-:S02]  /*0e80*/  ISETP.GT.U32.AND.EX P1, PT, R0, RZ, PT, P1 ;  /* 0x000000ff0000720c */ /* 0x000fc40003f24110 */
[----:B------:R-:W-:Y:S02]  /*0e90*/  ISETP.GT.U32.AND P2, PT, R4, 0x80, PT ;  /* 0x000000800400780c */ /* 0x000fe40003f44070 */
[----:B------:R-:W-:Y:S02]  /*0ea0*/  ISETP.GT.U32.AND.EX P0, PT, R0, RZ, PT, P0 ;  /* 0x000000ff0000720c */ /* 0x000fe40003f04100 */
[----:B------:R-:W-:Y:S02]  /*0eb0*/  ISETP.GT.U32.AND P4, PT, R4, 0xa0, PT ;  /* 0x000000a00400780c */ /* 0x000fe40003f84070 */
[C---:B------:R-:W-:Y:S02]  /*0ec0*/  ISETP.GT.U32.AND.EX P2, PT, R0.reuse, RZ, PT, P2 ;  /* 0x000000ff0000720c */ /* 0x040fe40003f44120 */
[----:B------:R-:W-:Y:S01]  /*0ed0*/  ISETP.GT.U32.AND.EX P4, PT, R0, RZ, PT, P4 ;  /* 0x000000ff0000720c */ /* 0x000fe20003f84140 */
[----:B-1----:R-:W-:-:S09]  /*0ee0*/  ULEA UR4, UR5, UR4, 0x18 ;  /* 0x0000000405047291 */ /* 0x002fd2000f8ec0ff */
[----:B0-----:R-:W0:Y:S04]  /*0ef0*/  LDS R3, [UR4+0xc] ;  /* 0x00000c04ff037984 */ /* 0x001e280008000800 */
[----:B------:R-:W1:Y:S04]  /*0f00*/  LDS.128 R12, [UR4+0x10] ;  /* 0x00001004ff0c7984 */ /* 0x000e680008000c00 */
[----:B------:R-:W2:Y:S01]  /*0f10*/  LDS.64 R6, [UR4+0x20] ;  /* 0x00002004ff067984 */ /* 0x000ea20008000a00 */
[----:B0-----:R-:W-:Y:S01]  /*0f20*/  @P3 FMUL R8, R8, R3 ;  /* 0x0000000308083220 */ /* 0x001fe20000400000 */
[----:B------:R-:W-:-:S03]  /*0f30*/  ISETP.GT.U32.AND P3, PT, R4, 0xc0, PT ;  /* 0x000000c00400780c */ /* 0x000fc60003f64070 */
[----:B-1----:R-:W-:Y:S01]  /*0f40*/  @P1 FMUL R8, R8, R12 ;  /* 0x0000000c08081220 */ /* 0x002fe20000400000 */
[----:B------:R-:W-:Y:S02]  /*0f50*/  ISETP.GT.U32.AND P1, PT, R4, 0xe0, PT ;  /* 0x000000e00400780c */ /* 0x000fe40003f24070 */
[----:B------:R-:W-:Y:S01]  /*0f60*/  ISETP.GT.U32.AND.EX P3, PT, R0, RZ, PT, P3 ;  /* 0x000000ff0000720c */ /* 0x000fe20003f64130 */
[----:B------:R-:W-:Y:S01]  /*0f70*/  @P0 FMUL R8, R8, R13 ;  /* 0x0000000d08080220 */ /* 0x000fe20000400000 */
[----:B------:R-:W-:-:S03]  /*0f80*/  ISETP.GT.U32.AND.EX P1, PT, R0, RZ, PT, P1 ;  /* 0x000000ff0000720c */ /* 0x000fc60003f24110 */
[----:B------:R-:W-:-:S04]  /*0f90*/  @P2 FMUL R8, R8, R14 ;  /* 0x0000000e08082220 */ /* 0x000fc80000400000 */
[----:B------:R-:W-:-:S04]  /*0fa0*/  @P4 FMUL R8, R8, R15 ;  /* 0x0000000f08084220 */ /* 0x000fc80000400000 */
[----:B--2---:R-:W-:-:S04]  /*0fb0*/  @P3 FMUL R8, R8, R6 ;  /* 0x0000000608083220 */ /* 0x004fc80000400000 */
[----:B------:R-:W-:Y:S01]  /*0fc0*/  @P1 FMUL R8, R8, R7 ;  /* 0x0000000708081220 */ /* 0x000fe20000400000 */
[----:B------:R-:W-:Y:S06]  /*0fd0*/  BRA `(.L_x_102) ;  /* 0x0000001000147947 */ /* 0x000fec0003800000 */
.L_x_88:
[----:B------:R-:W0:Y:S01]  /*0fe0*/  S2R R8, SR_TID.X ;  /* 0x0000000000087919 */ /* 0x000e220000002100 */
[----:B------:R-:W0:Y:S02]  /*0ff0*/  LDC.64 R2, c[0x0][0x380] ;  /* 0x0000e000ff027b82 */ /* 0x000e240000000a00 */
[----:B0-----:R-:W-:-:S05]  /*1000*/  IMAD.WIDE.U32 R2, R8, 0x4, R2 ;  /* 0x0000000408027825 */ /* 0x001fca00078e0002 */
        /* <DEDUP_REMOVED lines=16> */
[----:B--2---:R-:W-:Y:S01]  /*1110*/  FMUL R9, R9, R12 ;  /* 0x0000000c09097220 */ /* 0x004fe20000400000 */
[----:B---3--:R-:W-:Y:S01]  /*1120*/  FMUL R14, R11, R14 ;  /* 0x0000000e0b0e7220 */ /* 0x008fe20000400000 */
[----:B------:R-:W-:-:S03]  /*1130*/  HFMA2 R11, -RZ, RZ, 0, 0.00048828125 ;  /* 0x00001000ff0b7431 */ /* 0x000fc600000001ff */
[----:B------:R-:W-:Y:S01]  /*1140*/  FMUL R14, R9, R14 ;  /* 0x0000000e090e7220 */ /* 0x000fe20000400000 */
[----:B------:R-:W-:Y:S01]  /*1150*/  IADD3 R9, P1, PT, R4, -0x1000, RZ ;  /* 0xfffff00004097810 */ /* 0x000fe20007f3e0ff */
[----:B----4-:R-:W-:-:S03]  /*1160*/  FMUL R13, R13, R16 ;  /* 0x000000100d0d7220 */ /* 0x010fc60000400000 */
[----:B------:R-:W-:Y:S02]  /*1170*/  ISETP.GE.U32.AND P0, PT, R9, 0x1000, PT ;  /* 0x000010000900780c */ /* 0x000fe40003f06070 */
[----:B------:R-:W-:-:S04]  /*1180*/  IADD3.X R12, PT, PT, R0, -0x1, RZ, P1, !PT ;  /* 0xffffffff000c7810 */ /* 0x000fc80000ffe4ff */
[----:B------:R-:W-:Y:S01]  /*1190*/  ISETP.GE.U32.AND.EX P0, PT, R12, RZ, PT, P0 ;  /* 0x000000ff0c00720c */ /* 0x000fe20003f06100 */
        /* <DEDUP_REMOVED lines=11> */
[----:B------:R-:W-:Y:S01]  /*1250*/  IMAD.MOV.U32 R13, RZ, RZ, RZ ;  /* 0x000000ffff0d7224 */ /* 0x000fe200078e00ff */
[----:B------:R-:W-:Y:S06]  /*1260*/  @!P0 BRA `(.L_x_103) ;  /* 0x0000000000c08947 */ /* 0x000fec0003800000 */
[----:B------:R-:W0:Y:S01]  /*1270*/  LDC.64 R4, c[0x0][0x390] ;  /* 0x0000e400ff047b82 */ /* 0x000e220000000a00 */
[----:B------:R-:W-:Y:S01]  /*1280*/  MOV R11, 0x1000 ;  /* 0x00001000000b7802 */ /* 0x000fe20000000f00 */
[----:B------:R-:W-:-:S07]  /*1290*/  IMAD.MOV.U32 R13, RZ, RZ, RZ ;  /* 0x000000ffff0d7224 */ /* 0x000fce00078e00ff */
.L_x_105:
[----:B------:R-:W-:-:S04]  /*12a0*/  LEA R6, P0, R11, R2, 0x2 ;  /* 0x000000020b067211 */ /* 0x000fc800078010ff */
[----:B------:R-:W-:-:S05]  /*12b0*/  LEA.HI.X R7, R11, R3, R13, 0x2, P0 ;  /* 0x000000030b077211 */ /* 0x000fca00000f140d */
[----:B------:R-:W2:Y:S04]  /*12c0*/  LDG.E R0, desc[UR6][R6.64+0x2400] ;  /* 0x0024000606007981 */ /* 0x000ea8000c1e1900 */
[----:B------:R-:W2:Y:S04]  /*12d0*/  LDG.E R15, desc[UR6][R6.64+0x2800] ;  /* 0x00280006060f7981 */ /* 0x000ea8000c1e1900 */
        /* <DEDUP_REMOVED lines=13> */
[----:B------:R0:W5:Y:S02]  /*13b0*/  LDG.E R20, desc[UR6][R6.64+0x3c00] ;  /* 0x003c000606147981 */ /* 0x000164000c1e1900 */
[----:B0-----:R-:W-:-:S04]  /*13c0*/  IADD3 R6, P1, PT, -R11, R4, RZ ;  /* 0x000000040b067210 */ /* 0x001fc80007f3e1ff */
[----:B------:R-:W-:Y:S01]  /*13d0*/  ISETP.GE.U32.AND P0, PT, R6, 0x1000, PT ;  /* 0x000010000600780c */ /* 0x000fe20003f06070 */
[----:B--2---:R-:W-:Y:S01]  /*13e0*/  FMUL R15, R0, R15 ;  /* 0x0000000f000f7220 */ /* 0x004fe20000400000 */
[----:B------:R-:W-:-:S04]  /*13f0*/  MOV R0, R5 ;  /* 0x0000000500007202 */ /* 0x000fc80000000f00 */
[----:B------:R-:W-:Y:S01]  /*1400*/  IADD3.X R6, PT, PT, ~R13, R0, RZ, P1, !PT ;  /* 0x000000000d067210 */ /* 0x000fe20000ffe5ff */
[----:B---3--:R-:W-:-:S03]  /*1410*/  FMUL R10, R27, R10 ;  /* 0x0000000a1b0a7220 */ /* 0x008fc60000400000 */
[----:B------:R-:W-:Y:S01]  /*1420*/  ISETP.GE.U32.AND.EX P0, PT, R6, RZ, PT, P0 ;  /* 0x000000ff0600720c */ /* 0x000fe20003f06100 */
[----:B----4-:R-:W-:-:S04]  /*1430*/  FMUL R29, R26, R29 ;  /* 0x0000001d1a1d7220 */ /* 0x010fc80000400000 */
[----:B------:R-:W-:Y:S01]  /*1440*/  FMUL R10, R10, R29 ;  /* 0x0000001d0a0a7220 */ /* 0x000fe20000400000 */
[----:B-----5:R-:W-:Y:S01]  /*1450*/  FMUL R24, R24, R25 ;  /* 0x0000001918187220 */ /* 0x020fe20000400000 */
[----:B------:R-:W-:-:S04]  /*1460*/  FMUL R23, R23, R22 ;  /* 0x0000001617177220 */ /* 0x000fc80000400000 */
        /* <DEDUP_REMOVED lines=11> */
[----:B------:R-:W-:-:S05]  /*1520*/  IADD3 R11, P0, PT, R11, 0x1000, RZ ;  /* 0x000010000b0b7810 */ /* 0x000fca0007f1e0ff */
[----:B------:R-:W-:Y:S01]  /*1530*/  IMAD.X R13, RZ, RZ, R13, P0 ;  /* 0x000000ffff0d7224 */ /* 0x000fe200000e060d */
[----:B------:R-:W-:-:S04]  /*1540*/  ISETP.GT.U32.AND P0, PT, R11, R9, PT ;  /* 0x000000090b00720c */ /* 0x000fc80003f04070 */
[----:B------:R-:W-:-:S13]  /*1550*/  ISETP.GT.U32.AND.EX P0, PT, R13, R12, PT, P0 ;  /* 0x0000000c0d00720c */ /* 0x000fda0003f04100 */
[----:B------:R-:W-:Y:S05]  /*1560*/  @!P0 BRA `(.L_x_105) ;  /* 0xfffffffc004c8947 */ /* 0x000fea000383ffff */
.L_x_103:
[CC--:B------:R-:W-:Y:S01]  /*1570*/  IADD3 R3, PT, PT, -R11.reuse, R4.reuse, RZ ;  /* 0x000000040b037210 */ /* 0x0c0fe20007ffe1ff */
[----:B------:R-:W-:Y:S01]  /*1580*/  BSSY.RECONVERGENT B1, `(.L_x_104) ;  /* 0x0000080000017945 */ /* 0x000fe20003800200 */
[----:B------:R-:W-:Y:S02]  /*1590*/  ISETP.GE.U32.AND P1, PT, R11, R4, PT ;  /* 0x000000040b00720c */ /* 0x000fe40003f26070 */
[----:B------:R-:W-:-:S04]  /*15a0*/  ISETP.GE.AND P0, PT, R8, R3, PT ;  /* 0x000000030800720c */ /* 0x000fc80003f06270 */
[----:B------:R-:W-:-:S13]  /*15b0*/  ISETP.GE.U32.OR.EX P0, PT, R13, R0, P0, P1 ;  /* 0x000000000d00720c */ /* 0x000fda0000706510 */
[----:B------:R-:W-:Y:S05]  /*15c0*/  @P0 BRA `(.L_x_106) ;  /* 0x0000000400ec0947 */ /* 0x000fea0003800000 */
[----:B------:R-:W-:Y:S01]  /*15d0*/  LOP3.LUT R0, RZ, R8, RZ, 0x33, !PT ;  /* 0x00000008ff007212 */ /* 0x000fe200078e33ff */
[----:B------:R-:W-:Y:S03]  /*15e0*/  BSSY.RECONVERGENT B2, `(.L_x_107) ;  /* 0x0000038000027945 */ /* 0x000fe60003800200 */
[----:B------:R-:W-:-:S04]  /*15f0*/  IADD3 R0, PT, PT, -R11, R4, R0 ;  /* 0x000000040b007210 */ /* 0x000fc80007ffe100 */
[C---:B------:R-:W-:Y:S02]  /*1600*/  ISETP.GE.U32.AND P1, PT, R0.reuse, 0xf00, PT ;  /* 0x00000f000000780c */ /* 0x040fe40003f26070 */
[----:B------:R-:W-:Y:S02]  /*1610*/  LEA.HI R4, R0, 0x1, RZ, 0x18 ;  /* 0x0000000100047811 */ /* 0x000fe400078fc0ff */
[----:B------:R-:W-:Y:S02]  /*1620*/  MOV R0, R8 ;  /* 0x0000000800007202 */ /* 0x000fe40000000f00 */
[----:B------:R-:W-:-:S04]  /*1630*/  LOP3.LUT R24, R4, 0xf, RZ, 0xc0, !PT ;  /* 0x0000000f04187812 */ /* 0x000fc800078ec0ff */
[----:B------:R-:W-:-:S03]  /*1640*/  ISETP.NE.AND P0, PT, R24, RZ, PT ;  /* 0x000000ff1800720c */ /* 0x000fc60003f05270 */
[----:B------:R-:W-:Y:S10]  /*1650*/  @!P1 BRA `(.L_x_108) ;  /* 0x0000000000c09947 */ /* 0x000ff40003800000 */
[----:B------:R-:W0:Y:S01]  /*1660*/  LDCU.64 UR4, c[0x0][0x380] ;  /* 0x00007000ff0477ac */ /* 0x000e220008000a00 */
[----:B------:R-:W-:Y:S02]  /*1670*/  IADD3 R3, P1, PT, R8, R11, RZ ;  /* 0x0000000b08037210 */ /* 0x000fe40007f3e0ff */
[----:B------:R-:W-:-:S03]  /*1680*/  LOP3.LUT R9, R4, 0x1fffff0, RZ, 0xc0, !PT ;  /* 0x01fffff004097812 */ /* 0x000fc600078ec0ff */
[----:B------:R-:W-:Y:S01]  /*1690*/  IMAD.X R0, RZ, RZ, R13, P1 ;  /* 0x000000ffff007224 */ /* 0x000fe200008e060d */
[----:B------:R-:W-:Y:S02]  /*16a0*/  IADD3 R9, PT, PT, -R9, RZ, RZ ;  /* 0x000000ff09097210 */ /* 0x000fe40007ffe1ff */
[----:B0-----:R-:W-:-:S04]  /*16b0*/  LEA R2, P2, R3, UR4, 0x2 ;  /* 0x0000000403027c11 */ /* 0x001fc8000f8410ff */
[----:B------:R-:W-:Y:S02]  /*16c0*/  IADD3 R2, P1, PT, R2, 0x2000, RZ ;  /* 0x0000200002027810 */ /* 0x000fe40007f3e0ff */
[----:B------:R-:W-:Y:S02]  /*16d0*/  LEA.HI.X R3, R3, UR5, R0, 0x2, P2 ;  /* 0x0000000503037c11 */ /* 0x000fe400090f1400 */
[----:B------:R-:W-:-:S03]  /*16e0*/  MOV R0, R8 ;  /* 0x0000000800007202 */ /* 0x000fc60000000f00 */
[----:B------:R-:W-:-:S07]  /*16f0*/  IMAD.X R3, RZ, RZ, R3, P1 ;  /* 0x000000ffff037224 */ /* 0x000fce00008e0603 */
.L_x_109:
        /* <DEDUP_REMOVED lines=16> */
[----:B------:R-:W-:Y:S01]  /*1800*/  IADD3 R9, PT, PT, R9, 0x10, RZ ;  /* 0x0000001009097810 */ /* 0x000fe20007ffe0ff */
[----:B------:R-:W-:-:S03]  /*1810*/  VIADD R0, R0, 0x1000 ;  /* 0x0000100000007836 */ /* 0x000fc60000000000 */
[----:B------:R-:W-:Y:S02]  /*1820*/  ISETP.NE.AND P1, PT, R9, RZ, PT ;  /* 0x000000ff0900720c */ /* 0x000fe40003f25270 */
[----:B0-----:R-:W-:-:S04]  /*1830*/  IADD3 R2, P2, PT, R2, 0x4000, RZ ;  /* 0x0000400002027810 */ /* 0x001fc80007f5e0ff */
[----:B------:R-:W-:Y:S01]  /*1840*/  IADD3.X R3, PT, PT, RZ, R3, RZ, P2, !PT ;  /* 0x00000003ff037210 */ /* 0x000fe200017fe4ff */
        /* <DEDUP_REMOVED lines=17> */
.L_x_108:
[----:B------:R-:W-:Y:S05]  /*1960*/  BSYNC.RECONVERGENT B2 ;  /* 0x0000000000027941 */ /* 0x000fea0003800200 */
.L_x_107:
[----:B------:R-:W-:Y:S05]  /*1970*/  @!P0 BRA `(.L_x_106) ;  /* 0x0000000400008947 */ /* 0x000fea0003800000 */
[----:B------:R-:W-:Y:S01]  /*1980*/  ISETP.GE.U32.AND P0, PT, R24, 0x8, PT ;  /* 0x000000081800780c */ /* 0x000fe20003f06070 */
[----:B------:R-:W-:Y:S01]  /*1990*/  BSSY.RECONVERGENT B2, `(.L_x_110) ;  /* 0x000001a000027945 */ /* 0x000fe20003800200 */
[----:B------:R-:W-:-:S04]  /*19a0*/  LOP3.LUT R7, R4, 0x7, RZ, 0xc0, !PT ;  /* 0x0000000704077812 */ /* 0x000fc800078ec0ff */
[----:B------:R-:W-:-:S07]  /*19b0*/  ISETP.NE.AND P1, PT, R7, RZ, PT ;  /* 0x000000ff0700720c */ /* 0x000fce0003f25270 */
[----:B------:R-:W-:Y:S06]  /*19c0*/  @!P0 BRA `(.L_x_111) ;  /* 0x0000000000588947 */ /* 0x000fec0003800000 */
[----:B------:R-:W0:Y:S01]  /*19d0*/  LDCU.64 UR4, c[0x0][0x380] ;  /* 0x00007000ff0477ac */ /* 0x000e220008000a00 */
[----:B------:R-:W-:-:S04]  /*19e0*/  IADD3 R3, P0, PT, R0, R11, RZ ;  /* 0x0000000b00037210 */ /* 0x000fc80007f1e0ff */
[----:B------:R-:W-:Y:S02]  /*19f0*/  IADD3.X R6, PT, PT, RZ, R13, RZ, P0, !PT ;  /* 0x0000000dff067210 */ /* 0x000fe400007fe4ff */
[----:B0-----:R-:W-:-:S04]  /*1a00*/  LEA R2, P0, R3, UR4, 0x2 ;  /* 0x0000000403027c11 */ /* 0x001fc8000f8010ff */
        /* <DEDUP_REMOVED lines=9> */
[----:B------:R-:W-:Y:S01]  /*1aa0*/  IADD3 R0, PT, PT, R0, 0x800, RZ ;  /* 0x0000080000007810 */ /* 0x000fe20007ffe0ff */
        /* <DEDUP_REMOVED lines=8> */
.L_x_111:
[----:B------:R-:W-:Y:S05]  /*1b30*/  BSYNC.RECONVERGENT B2 ;  /* 0x0000000000027941 */ /* 0x000fea0003800200 */
.L_x_110:
[----:B------:R-:W-:Y:S05]  /*1b40*/  @!P1 BRA `(.L_x_106) ;  /* 0x00000000008c9947 */ /* 0x000fea0003800000 */
[----:B------:R-:W-:Y:S01]  /*1b50*/  ISETP.GE.U32.AND P0, PT, R7, 0x4, PT ;  /* 0x000000040700780c */ /* 0x000fe20003f06070 */
[----:B------:R-:W-:Y:S01]  /*1b60*/  BSSY.RECONVERGENT B2, `(.L_x_112) ;  /* 0x0000012000027945 */ /* 0x000fe20003800200 */
[----:B------:R-:W-:-:S04]  /*1b70*/  LOP3.LUT R6, R4, 0x3, RZ, 0xc0, !PT ;  /* 0x0000000304067812 */ /* 0x000fc800078ec0ff */
[----:B------:R-:W-:-:S07]  /*1b80*/  ISETP.NE.AND P1, PT, R6, RZ, PT ;  /* 0x000000ff0600720c */ /* 0x000fce0003f25270 */
[----:B------:R-:W-:Y:S06]  /*1b90*/  @!P0 BRA `(.L_x_113) ;  /* 0x0000000000388947 */ /* 0x000fec0003800000 */
[----:B------:R-:W0:Y:S01]  /*1ba0*/  LDCU.64 UR4, c[0x0][0x380] ;  /* 0x00007000ff0477ac */ /* 0x000e220008000a00 */
[----:B------:R-:W-:-:S05]  /*1bb0*/  IADD3 R3, P0, PT, R0, R11, RZ ;  /* 0x0000000b00037210 */ /* 0x000fca0007f1e0ff */
[----:B------:R-:W-:Y:S01]  /*1bc0*/  IMAD.X R4, RZ, RZ, R13, P0 ;  /* 0x000000ffff047224 */ /* 0x000fe200000e060d */
[----:B0-----:R-:W-:-:S04]  /*1bd0*/  LEA R2, P0, R3, UR4, 0x2 ;  /* 0x0000000403027c11 */ /* 0x001fc8000f8010ff */
[----:B------:R-:W-:-:S05]  /*1be0*/  LEA.HI.X R3, R3, UR5, R4, 0x2, P0 ;  /* 0x0000000503037c11 */ /* 0x000fca00080f1404 */
[----:B------:R-:W2:Y:S04]  /*1bf0*/  LDG.E R5, desc[UR6][R2.64] ;  /* 0x0000000602057981 */ /* 0x000ea8000c1e1900 */
[----:B------:R-:W3:Y:S04]  /*1c00*/  LDG.E R4, desc[UR6][R2.64+0x400] ;  /* 0x0004000602047981 */ /* 0x000ee8000c1e1900 */
[----:B------:R-:W4:Y:S04]  /*1c10*/  LDG.E R7, desc[UR6][R2.64+0x800] ;  /* 0x0008000602077981 */ /* 0x000f28000c1e1900 */
[----:B------:R-:W5:Y:S01]  /*1c20*/  LDG.E R9, desc[UR6][R2.64+0xc00] ;  /* 0x000c000602097981 */ /* 0x000f62000c1e1900 */
[----:B------:R-:W-:Y:S01]  /*1c30*/  IADD3 R0, PT, PT, R0, 0x400, RZ ;  /* 0x0000040000007810 */ /* 0x000fe20007ffe0ff */
[----:B--2---:R-:W-:-:S04]  /*1c40*/  FMUL R5, R10, R5 ;  /* 0x000000050a057220 */ /* 0x004fc80000400000 */
[----:B---3--:R-:W-:-:S04]  /*1c50*/  FMUL R4, R5, R4 ;  /* 0x0000000405047220 */ /* 0x008fc80000400000 */
[----:B----4-:R-:W-:-:S04]  /*1c60*/  FMUL R4, R4, R7 ;  /* 0x0000000704047220 */ /* 0x010fc80000400000 */
[----:B-----5:R-:W-:-:S07]  /*1c70*/  FMUL R10, R4, R9 ;  /* 0x00000009040a7220 */ /* 0x020fce0000400000 */
.L_x_113:
[----:B------:R-:W-:Y:S05]  /*1c80*/  BSYNC.RECONVERGENT B2 ;  /* 0x0000000000027941 */ /* 0x000fea0003800200 */
.L_x_112:
[----:B------:R-:W-:Y:S05]  /*1c90*/  @!P1 BRA `(.L_x_106) ;  /* 0x0000000000389947 */ /* 0x000fea0003800000 */
[----:B------:R-:W0:Y:S01]  /*1ca0*/  LDCU.64 UR4, c[0x0][0x380] ;  /* 0x00007000ff0477ac */ /* 0x000e220008000a00 */
[----:B------:R-:W-:Y:S01]  /*1cb0*/  IADD3 R5, P0, PT, R0, R11, RZ ;  /* 0x0000000b00057210 */ /* 0x000fe20007f1e0ff */
[----:B------:R-:W-:-:S03]  /*1cc0*/  IMAD.MOV R0, RZ, RZ, -R6 ;  /* 0x000000ffff007224 */ /* 0x000fc600078e0a06 */
[----:B------:R-:W-:Y:S02]  /*1cd0*/  IADD3.X R4, PT, PT, RZ, R13, RZ, P0, !PT ;  /* 0x0000000dff047210 */ /* 0x000fe400007fe4ff */
[----:B0-----:R-:W-:-:S04]  /*1ce0*/  LEA R2, P1, R5, UR4, 0x2 ;  /* 0x0000000405027c11 */ /* 0x001fc8000f8210ff */
[----:B------:R-:W-:-:S09]  /*1cf0*/  LEA.HI.X R5, R5, UR5, R4, 0x2, P1 ;  /* 0x0000000505057c11 */ /* 0x000fd200088f1404 */
.L_x_114:
[----:B------:R-:W-:-:S06]  /*1d00*/  MOV R3, R5 ;  /* 0x0000000500037202 */ /* 0x000fcc0000000f00 */
[----:B------:R0:W2:Y:S01]  /*1d10*/  LDG.E R3, desc[UR6][R2.64] ;  /* 0x0000000602037981 */ /* 0x0000a2000c1e1900 */
[----:B------:R-:W-:-:S04]  /*1d20*/  IADD3 R0, PT, PT, R0, 0x1, RZ ;  /* 0x0000000100007810 */ /* 0x000fc80007ffe0ff */
[----:B------:R-:W-:Y:S02]  /*1d30*/  ISETP.NE.AND P0, PT, R0, RZ, PT ;  /* 0x000000ff0000720c */ /* 0x000fe40003f05270 */
[----:B0-----:R-:W-:-:S05]  /*1d40*/  IADD3 R2, P1, PT, R2, 0x400, RZ ;  /* 0x0000040002027810 */ /* 0x001fca0007f3e0ff */
[----:B------:R-:W-:Y:S02]  /*1d50*/  IMAD.X R5, RZ, RZ, R5, P1 ;  /* 0x000000ffff057224 */ /* 0x000fe400008e0605 */
[----:B--2---:R-:W-:-:S04]  /*1d60*/  FMUL R10, R3, R10 ;  /* 0x0000000a030a7220 */ /* 0x004fc80000400000 */
[----:B------:R-:W-:Y:S05]  /*1d70*/  @P0 BRA `(.L_x_114) ;  /* 0xfffffffc00e00947 */ /* 0x000fea000383ffff */
.L_x_106:
[----:B------:R-:W-:Y:S05]  /*1d80*/  BSYNC.RECONVERGENT B1 ;  /* 0x0000000000017941 */ /* 0x000fea0003800200 */
.L_x_104:
[----:B------:R-:W0:Y:S01]  /*1d90*/  S2R R6, SR_LANEID ;  /* 0x0000000000067919 */ /* 0x000e220000000000 */
[----:B------:R-:W-:Y:S02]  /*1da0*/  MOV R3, R10 ;  /* 0x0000000a00037202 */ /* 0x000fe40000000f00 */
[----:B------:R-:W-:-:S03]  /*1db0*/  ISETP.NE.AND P5, PT, R8, RZ, PT ;  /* 0x000000ff0800720c */ /* 0x000fc60003fa5270 */
        /* <DEDUP_REMOVED lines=39> */
.L_x_102:
[----:B------:R-:W-:Y:S05]  /*2030*/  BSYNC.RECONVERGENT B0 ;  /* 0x0000000000007941 */ /* 0x000fea0003800200 */
.L_x_87:
[----:B------:R-:W-:Y:S05]  /*2040*/  @P5 EXIT ;  /* 0x000000000000594d */ /* 0x000fea0003800000 */
[----:B01----:R-:W0:Y:S01]  /*2050*/  LDC.64 R2, c[0x0][0x388] ;  /* 0x0000e200ff027b82 */ /* 0x003e220000000a00 */
[----:B------:R-:W2:Y:S02]  /*2060*/  LDCU UR4, c[0x0][0x39c] ;  /* 0x00007380ff0477ac */ /* 0x000ea40008000800 */
[----:B--2---:R-:W-:-:S05]  /*2070*/  FMUL R5, R8, UR4 ;  /* 0x0000000408057c20 */ /* 0x004fca0008400000 */
[----:B0-----:R-:W-:Y:S01]  /*2080*/  STG.E desc[UR6][R2.64], R5 ;  /* 0x0000000502007986 */ /* 0x001fe2000c101906 */
[----:B------:R-:W-:Y:S05]  /*2090*/  EXIT ;  /* 0x000000000000794d */ /* 0x000fea0003800000 */
.L_x_115:
        /* <DEDUP_REMOVED lines=14> */
.L_x_253:


//--------------------- .text._ZN3cub18CUB_300001_SM_10006detail6reduce28DeviceReduceSingleTileKernelINS2_10policy_hubIfjN4cuda3std3__410multipliesIfEEE10Policy1000EPfSC_iS9_ffNS7_10__identityEEEvT0_T1_T2_T3_T4_T6_ --------------------------
	.section	.text._ZN3cub18CUB_300001_SM_10006detail6reduce28DeviceReduceSingleTileKernelINS2_10policy_hubIfjN4cuda3std3__410multipliesIfEEE10Policy1000EPfSC_iS9_ffNS7_10__identityEEEvT0_T1_T2_T3_T4_T6_,"ax",@progbits
	.align	128
        .global         _ZN3cub18CUB_300001_SM_10006detail6reduce28DeviceReduceSingleTileKernelINS2_10policy_hubIfjN4cuda3std3__410multipliesIfEEE10Policy1000EPfSC_iS9_ffNS7_10__identityEEEvT0_T1_T2_T3_T4_T6_
        .type           _ZN3cub18CUB_300001_SM_10006detail6reduce28DeviceReduceSingleTileKernelINS2_10policy_hubIfjN4cuda3std3__410multipliesIfEEE10Policy1000EPfSC_iS9_ffNS7_10__identityEEEvT0_T1_T2_T3_T4_T6_,@function
        .size           _ZN3cub18CUB_300001_SM_10006detail6reduce28DeviceReduceSingleTileKernelINS2_10policy_hubIfjN4cuda3std3__410multipliesIfEEE10Policy1000EPfSC_iS9_ffNS7_10__identityEEEvT0_T1_T2_T3_T4_T6_,(.L_x_254 - _ZN3cub18CUB_300001_SM_10006detail6reduce28DeviceReduceSingleTileKernelINS2_10policy_hubIfjN4cuda3std3__410multipliesIfEEE10Policy1000EPfSC_iS9_ffNS7_10__identityEEEvT0_T1_T2_T3_T4_T6_)
        .other          _ZN3cub18CUB_300001_SM_10006detail6reduce28DeviceReduceSingleTileKernelINS2_10policy_hubIfjN4cuda3std3__410multipliesIfEEE10Policy1000EPfSC_iS9_ffNS7_10__identityEEEvT0_T1_T2_T3_T4_T6_,@"STO_CUDA_ENTRY STV_DEFAULT"
_ZN3cub18CUB_300001_SM_10006detail6reduce28DeviceReduceSingleTileKernelINS2_10policy_hubIfjN4cuda3std3__410multipliesIfEEE10Policy1000EPfSC_iS9_ffNS7_10__identityEEEvT0_T1_T2_T3_T4_T6_:
.text._ZN3cub18CUB_300001_SM_10006detail6reduce28DeviceReduceSingleTileKernelINS2_10policy_hubIfjN4cuda3std3__410multipliesIfEEE10Policy1000EPfSC_iS9_ffNS7_10__identityEEEvT0_T1_T2_T3_T4_T6_:
        /* <DEDUP_REMOVED lines=13> */
.L_x_116:
        /* <DEDUP_REMOVED lines=16> */
.L_x_121:
[----:B------:R-:W-:Y:S05]  /*01d0*/  BSYNC.RECONVERGENT B1 ;  /* 0x0000000000017941 */ /* 0x000fea0003800200 */
.L_x_120:
        /* <DEDUP_REMOVED lines=16> */
.L_x_126:
        /* <DEDUP_REMOVED lines=9> */
.L_x_125:
[----:B------:R-:W-:Y:S05]  /*0370*/  BSYNC.RECONVERGENT B2 ;  /* 0x0000000000027941 */ /* 0x000fea0003800200 */
.L_x_124:
        /* <DEDUP_REMOVED lines=8> */
.L_x_129:
        /* <DEDUP_REMOVED lines=43> */
.L_x_128:
[----:B------:R-:W-:Y:S05]  /*06b0*/  BSYNC.RECONVERGENT B2 ;  /* 0x0000000000027941 */ /* 0x000fea0003800200 */
.L_x_127:
        /* <DEDUP_REMOVED lines=26> */
.L_x_131:
[----:B------:R-:W-:Y:S05]  /*0860*/  BSYNC.RECONVERGENT B2 ;  /* 0x0000000000027941 */ /* 0x000fea0003800200 */
.L_x_130:
        /* <DEDUP_REMOVED lines=12> */
.L_x_123:
[----:B------:R-:W-:Y:S05]  /*0930*/  BSYNC.RECONVERGENT B1 ;  /* 0x0000000000017941 */ /* 0x000fea0003800200 */
.L_x_122:
        /* <DEDUP_REMOVED lines=46> */
.L_x_132:
        /* <DEDUP_REMOVED lines=59> */
.L_x_119:
        /* <DEDUP_REMOVED lines=29> */
.L_x_136:
        /* <DEDUP_REMOVED lines=28> */
.L_x_134:
        /* <DEDUP_REMOVED lines=20> */
.L_x_140:
        /* <DEDUP_REMOVED lines=8> */
.L_x_139:
[----:B------:R-:W-:Y:S05]  /*1520*/  BSYNC.RECONVERGENT B2 ;  /* 0x0000000000027941 */ /* 0x000fea0003800200 */
.L_x_138:
        /* <DEDUP_REMOVED lines=16> */
.L_x_143:
        /* <DEDUP_REMOVED lines=46> */
.L_x_142:
[----:B------:R-:W-:Y:S05]  /*1910*/  BSYNC.RECONVERGENT B2 ;  /* 0x0000000000027941 */ /* 0x000fea0003800200 */
.L_x_141:
        /* <DEDUP_REMOVED lines=31> */
.L_x_145:
[----:B------:R-:W-:Y:S05]  /*1b10*/  BSYNC.RECONVERGENT B2 ;  /* 0x0000000000027941 */ /* 0x000fea0003800200 */
.L_x_144:
        /* <DEDUP_REMOVED lines=12> */
.L_x_137:
[----:B------:R-:W-:Y:S05]  /*1be0*/  BSYNC.RECONVERGENT B1 ;  /* 0x0000000000017941 */ /* 0x000fea0003800200 */
.L_x_135:
        /* <DEDUP_REMOVED lines=42> */
.L_x_118:
        /* <DEDUP_REMOVED lines=12> */
.L_x_148:
[----:B------:R-:W-:Y:S05]  /*1f50*/  BSYNC.RECONVERGENT B1 ;  /* 0x0000000000017941 */ /* 0x000fea0003800200 */
.L_x_147:
        /* <DEDUP_REMOVED lines=16> */
.L_x_153:
        /* <DEDUP_REMOVED lines=9> */
.L_x_152:
[----:B------:R-:W-:Y:S05]  /*20f0*/  BSYNC.RECONVERGENT B2 ;  /* 0x0000000000027941 */ /* 0x000fea0003800200 */
.L_x_151:
        /* <DEDUP_REMOVED lines=8> */
.L_x_156:
        /* <DEDUP_REMOVED lines=43> */
.L_x_155:
[----:B------:R-:W-:Y:S05]  /*2430*/  BSYNC.RECONVERGENT B2 ;  /* 0x0000000000027941 */ /* 0x000fea0003800200 */
.L_x_154:
        /* <DEDUP_REMOVED lines=26> */
.L_x_158:
[----:B------:R-:W-:Y:S05]  /*25e0*/  BSYNC.RECONVERGENT B2 ;  /* 0x0000000000027941 */ /* 0x000fea0003800200 */
.L_x_157:
        /* <DEDUP_REMOVED lines=12> */
.L_x_150:
[----:B------:R-:W-:Y:S05]  /*26b0*/  BSYNC.RECONVERGENT B1 ;  /* 0x0000000000017941 */ /* 0x000fea0003800200 */
.L_x_149:
        /* <DEDUP_REMOVED lines=46> */
.L_x_159:
        /* <DEDUP_REMOVED lines=59> */
.L_x_146:
        /* <DEDUP_REMOVED lines=40> */
.L_x_162:
        /* <DEDUP_REMOVED lines=40> */
.L_x_160:
        /* <DEDUP_REMOVED lines=20> */
.L_x_166:
        /* <DEDUP_REMOVED lines=8> */
.L_x_165:
[----:B------:R-:W-:Y:S05]  /*3410*/  BSYNC.RECONVERGENT B2 ;  /* 0x0000000000027941 */ /* 0x000fea0003800200 */
.L_x_164:
        /* <DEDUP_REMOVED lines=16> */
.L_x_169:
        /* <DEDUP_REMOVED lines=46> */
.L_x_168:
[----:B------:R-:W-:Y:S05]  /*3800*/  BSYNC.RECONVERGENT B2 ;  /* 0x0000000000027941 */ /* 0x000fea0003800200 */
.L_x_167:
        /* <DEDUP_REMOVED lines=31> */
.L_x_171:
[----:B------:R-:W-:Y:S05]  /*3a00*/  BSYNC.RECONVERGENT B2 ;  /* 0x0000000000027941 */ /* 0x000fea0003800200 */
.L_x_170:
        /* <DEDUP_REMOVED lines=12> */
.L_x_163:
[----:B------:R-:W-:Y:S05]  /*3ad0*/  BSYNC.RECONVERGENT B1 ;  /* 0x0000000000017941 */ /* 0x000fea0003800200 */
.L_x_161:
        /* <DEDUP_REMOVED lines=42> */
.L_x_133:
[----:B------:R-:W-:Y:S05]  /*3d80*/  BSYNC.RECONVERGENT B0 ;  /* 0x0000000000007941 */ /* 0x000fea0003800200 */
.L_x_117:
[----:B------:R-:W-:Y:S05]  /*3d90*/  @P0 EXIT ;  /* 0x000000000000094d */ /* 0x000fea0003800000 */
[----:B01234-:R-:W0:Y:S01]  /*3da0*/  LDC.64 R2, c[0x0][0x388] ;  /* 0x0000e200ff027b82 */ /* 0x01fe220000000a00 */
[----:B------:R-:W1:Y:S02]  /*3db0*/  LDCU UR4, c[0x0][0x398] ;  /* 0x00007300ff0477ac */ /* 0x000e640008000800 */
[----:B-1----:R-:W-:-:S05]  /*3dc0*/  FMUL R5, R0, UR4 ;  /* 0x0000000400057c20 */ /* 0x002fca0008400000 */
[----:B0-----:R-:W-:Y:S01]  /*3dd0*/  STG.E desc[UR6][R2.64], R5 ;  /* 0x0000000502007986 */ /* 0x001fe2000c101906 */
[----:B------:R-:W-:Y:S05]  /*3de0*/  EXIT ;  /* 0x000000000000794d */ /* 0x000fea0003800000 */
.L_x_172:
        /* <DEDUP_REMOVED lines=9> */
.L_x_254:


//--------------------- .text._ZN3cub18CUB_300001_SM_10006detail6reduce18DeviceReduceKernelINS2_10policy_hubIfjN4cuda3std3__410multipliesIfEEE10Policy1000EN6thrust24THRUST_300001_SM_1000_NS6detail15normal_iteratorINSD_10device_ptrIfEEEEjS9_fNS7_10__identityEEEvT0_PT3_T1_NS0_13GridEvenShareISN_EET2_T4_ --------------------------
	.section	.text._ZN3cub18CUB_300001_SM_10006detail6reduce18DeviceReduceKernelINS2_10policy_hubIfjN4cuda3std3__410multipliesIfEEE10Policy1000EN6thrust24THRUST_300001_SM_1000_NS6detail15normal_iteratorINSD_10device_ptrIfEEEEjS9_fNS7_10__identityEEEvT0_PT3_T1_NS0_13GridEvenShareISN_EET2_T4_,"ax",@progbits
	.align	128
        .global         _ZN3cub18CUB_300001_SM_10006detail6reduce18DeviceReduceKernelINS2_10policy_hubIfjN4cuda3std3__410multipliesIfEEE10Policy1000EN6thrust24THRUST_300001_SM_1000_NS6detail15normal_iteratorINSD_10device_ptrIfEEEEjS9_fNS7_10__identityEEEvT0_PT3_T1_NS0_13GridEvenShareISN_EET2_T4_
        .type           _ZN3cub18CUB_300001_SM_10006detail6reduce18DeviceReduceKernelINS2_10policy_hubIfjN4cuda3std3__410multipliesIfEEE10Policy1000EN6thrust24THRUST_300001_SM_1000_NS6detail15normal_iteratorINSD_10device_ptrIfEEEEjS9_fNS7_10__identityEEEvT0_PT3_T1_NS0_13GridEvenShareISN_EET2_T4_,@function
        .size           _ZN3cub18CUB_300001_SM_10006detail6reduce18DeviceReduceKernelINS2_10policy_hubIfjN4cuda3std3__410multipliesIfEEE10Policy1000EN6thrust24THRUST_300001_SM_1000_NS6detail15normal_iteratorINSD_10device_ptrIfEEEEjS9_fNS7_10__identityEEEvT0_PT3_T1_NS0_13GridEvenShareISN_EET2_T4_,(.L_x_255 - _ZN3cub18CUB_300001_SM_10006detail6reduce18DeviceReduceKernelINS2_10policy_hubIfjN4cuda3std3__410multipliesIfEEE10Policy1000EN6thrust24THRUST_300001_SM_1000_NS6detail15normal_iteratorINSD_10device_ptrIfEEEEjS9_fNS7_10__identityEEEvT0_PT3_T1_NS0_13GridEvenShareISN_EET2_T4_)
        .other          _ZN3cub18CUB_300001_SM_10006detail6reduce18DeviceReduceKernelINS2_10policy_hubIfjN4cuda3std3__410multipliesIfEEE10Policy1000EN6thrust24THRUST_300001_SM_1000_NS6detail15normal_iteratorINSD_10device_ptrIfEEEEjS9_fNS7_10__identityEEEvT0_PT3_T1_NS0_13GridEvenShareISN_EET2_T4_,@"STO_CUDA_ENTRY STV_DEFAULT"
_ZN3cub18CUB_300001_SM_10006detail6reduce18DeviceReduceKernelINS2_10policy_hubIfjN4cuda3std3__410multipliesIfEEE10Policy1000EN6thrust24THRUST_300001_SM_1000_NS6detail15normal_iteratorINSD_10device_ptrIfEEEEjS9_fNS7_10__identityEEEvT0_PT3_T1_NS0_13GridEvenShareISN_EET2_T4_:
.text._ZN3cub18CUB_300001_SM_10006detail6reduce18DeviceReduceKernelINS2_10policy_hubIfjN4cuda3std3__410multipliesIfEEE10Policy1000EN6thrust24THRUST_300001_SM_1000_NS6detail15normal_iteratorINSD_10device_ptrIfEEEEjS9_fNS7_10__identityEEEvT0_PT3_T1_NS0_13GridEvenShareISN_EET2_T4_:
[----:B------:R-:W-:Y:S01]  /*0000*/  LDC R1, c[0x0][0x37c] ;  /* 0x0000df00ff017b82 */ /* 0x000fe20000000800 */
[----:B------:R-:W0:Y:S07]  /*0010*/  S2R R3, SR_CTAID.X ;  /* 0x0000000000037919 */ /* 0x000e2e0000002500 */
[----:B------:R-:W1:Y:S01]  /*0020*/  LDC.64 R6, c[0x0][0x3a8] ;  /* 0x0000ea00ff067b82 */ /* 0x000e620000000a00 */
[----:B------:R-:W2:Y:S01]  /*0030*/  LDCU.64 UR6, c[0x0][0x358] ;  /* 0x00006b00ff0677ac */ /* 0x000ea20008000a00 */
[----:B------:R-:W-:Y:S01]  /*0040*/  BSSY.RECONVERGENT B0, `(.L_x_173) ;  /* 0x0000257000007945 */ /* 0x000fe20003800200 */
[----:B-1----:R-:W-:Y:S01]  /*0050*/  SHF.L.U32 R13, R7, 0xc, RZ ;  /* 0x0000000c070d7819 */ /* 0x002fe200000006ff */
[----:B0-----:R-:W-:-:S05]  /*0060*/  IMAD R0, R3, -0x1000, R6 ;  /* 0xfffff00003007824 */ /* 0x001fca00078e0206 */
[----:B------:R-:W-:-:S13]  /*0070*/  ISETP.GT.U32.AND P0, PT, R0, 0xfff, PT ;  /* 0x00000fff0000780c */ /* 0x000fda0003f04070 */
[----:B--2---:R-:W-:Y:S05]  /*0080*/  @P0 BRA `(.L_x_174) ;  /* 0x00000010006c0947 */ /* 0x004fea0003800000 */
[----:B------:R-:W0:Y:S01]  /*0090*/  S2R R2, SR_TID.X ;  /* 0x0000000000027919 */ /* 0x000e220000002100 */
[----:B------:R-:W-:Y:S01]  /*00a0*/  BSSY.RECONVERGENT B1, `(.L_x_175) ;  /* 0x000000a000017945 */ /* 0x000fe20003800200 */
[----:B------:R-:W-:Y:S01]  /*00b0*/  HFMA2 R15, -RZ, RZ, 0, 0 ;  /* 0x00000000ff0f7431 */ /* 0x000fe200000001ff */
[----:B0-----:R-:W-:Y:S02]  /*00c0*/  ISETP.GE.U32.AND P0, PT, R2, R0, PT ;  /* 0x000000000200720c */ /* 0x001fe40003f06070 */
[----:B------:R-:W-:-:S11]  /*00d0*/  MOV R4, R2 ;  /* 0x0000000200047202 */ /* 0x000fd60000000f00 */
[----:B------:R-:W-:Y:S05]  /*00e0*/  @P0 BRA `(.L_x_176) ;  /* 0x0000000000140947 */ /* 0x000fea0003800000 */
[----:B------:R-:W0:Y:S01]  /*00f0*/  LDC.64 R8, c[0x0][0x380] ;  /* 0x0000e000ff087b82 */ /* 0x000e220000000a00 */
[----:B------:R-:W-:-:S05]  /*0100*/  LEA R5, R3, R2, 0xc ;  /* 0x0000000203057211 */ /* 0x000fca00078e60ff */
[----:B0-----:R-:W-:-:S05]  /*0110*/  IMAD.WIDE.U32 R8, R5, 0x4, R8 ;  /* 0x0000000405087825 */ /* 0x001fca00078e0008 */
[----:B------:R0:W5:Y:S01]  /*0120*/  LDG.E R15, desc[UR6][R8.64] ;  /* 0x00000006080f7981 */ /* 0x000162000c1e1900 */
[----:B------:R-:W-:-:S07]  /*0130*/  IADD3 R4, PT, PT, R2, 0x100, RZ ;  /* 0x0000010002047810 */ /* 0x000fce0007ffe0ff */
.L_x_176:
[----:B------:R-:W-:Y:S05]  /*0140*/  BSYNC.RECONVERGENT B1 ;  /* 0x0000000000017941 */ /* 0x000fea0003800200 */
.L_x_175:
[----:B------:R-:W-:Y:S01]  /*0150*/  ISETP.GE.U32.AND P0, PT, R4, R0, PT ;  /* 0x000000000400720c */ /* 0x000fe20003f06070 */
[----:B------:R-:W-:-:S12]  /*0160*/  BSSY.RECONVERGENT B1, `(.L_x_177) ;  /* 0x00000a5000017945 */ /* 0x000fd80003800200 */
[----:B------:R-:W-:Y:S05]  /*0170*/  @P0 BRA `(.L_x_178) ;  /* 0x00000008008c0947 */ /* 0x000fea0003800000 */
[----:B------:R-:W-:Y:S01]  /*0180*/  LOP3.LUT R5, RZ, R4, RZ, 0x33, !PT ;  /* 0x00000004ff057212 */ /* 0x000fe200078e33ff */
[----:B------:R-:W-:Y:S03]  /*0190*/  BSSY.RECONVERGENT B2, `(.L_x_179) ;  /* 0x0000053000027945 */ /* 0x000fe60003800200 */
[----:B------:R-:W-:-:S05]  /*01a0*/  IADD3 R6, PT, PT, R5, R6, RZ ;  /* 0x0000000605067210 */ /* 0x000fca0007ffe0ff */
[----:B------:R-:W-:-:S05]  /*01b0*/  IMAD R6, R3, -0x1000, R6 ;  /* 0xfffff00003067824 */ /* 0x000fca00078e0206 */
[C---:B------:R-:W-:Y:S02]  /*01c0*/  ISETP.GE.U32.AND P0, PT, R6.reuse, 0xf00, PT ;  /* 0x00000f000600780c */ /* 0x040fe40003f06070 */
[----:B------:R-:W-:-:S04]  /*01d0*/  LEA.HI R5, R6, 0x1, RZ, 0x18 ;  /* 0x0000000106057811 */ /* 0x000fc800078fc0ff */
[----:B------:R-:W-:-:S07]  /*01e0*/  LOP3.LUT R6, R5, 0xf, RZ, 0xc0, !PT ;  /* 0x0000000f05067812 */ /* 0x000fce00078ec0ff */
[----:B------:R-:W-:Y:S05]  /*01f0*/  @!P0 BRA `(.L_x_180) ;  /* 0x0000000400308947 */ /* 0x000fea0003800000 */
[----:B------:R-:W-:Y:S01]  /*0200*/  LOP3.LUT R10, R5, 0x1fffff0, RZ, 0xc0, !PT ;  /* 0x01fffff0050a7812 */ /* 0x000fe200078ec0ff */
[----:B------:R-:W-:Y:S01]  /*0210*/  BSSY.RECONVERGENT B3, `(.L_x_181) ;  /* 0x0000049000037945 */ /* 0x000fe20003800200 */
[----:B0-----:R-:W-:Y:S02]  /*0220*/  LOP3.LUT R9, R4, 0x800, RZ, 0xfc, !PT ;  /* 0x0000080004097812 */ /* 0x001fe400078efcff */
[----:B------:R-:W-:Y:S02]  /*0230*/  LEA R4, R3, R4, 0xc ;  /* 0x0000000403047211 */ /* 0x000fe400078e60ff */
[----:B------:R-:W-:-:S07]  /*0240*/  IADD3 R10, PT, PT, -R10, RZ, RZ ;  /* 0x000000ff0a0a7210 */ /* 0x000fce0007ffe1ff */
.L_x_182:
[----:B------:R-:W0:Y:S02]  /*0250*/  LDC.64 R12, c[0x0][0x380] ;  /* 0x0000e000ff0c7b82 */ /* 0x000e240000000a00 */
[----:B0-----:R-:W-:-:S05]  /*0260*/  IMAD.WIDE.U32 R22, R4, 0x4, R12 ;  /* 0x0000000404167825 */ /* 0x001fca00078e000c */
[----:B------:R0:W2:Y:S01]  /*0270*/  LDG.E R8, desc[UR6][R22.64] ;  /* 0x0000000616087981 */ /* 0x0000a2000c1e1900 */
[C---:B------:R-:W-:Y:S02]  /*0280*/  IADD3 R25, PT, PT, R4.reuse, 0x100, RZ ;  /* 0x0000010004197810 */ /* 0x040fe40007ffe0ff */
[C---:B------:R-:W-:Y:S02]  /*0290*/  IADD3 R21, PT, PT, R4.reuse, 0x200, RZ ;  /* 0x0000020004157810 */ /* 0x040fe40007ffe0ff */
[C---:B------:R-:W-:Y:S01]  /*02a0*/  IADD3 R17, PT, PT, R4.reuse, 0x300, RZ ;  /* 0x0000030004117810 */ /* 0x040fe20007ffe0ff */
[----:B------:R-:W-:Y:S01]  /*02b0*/  IMAD.WIDE.U32 R24, R25, 0x4, R12 ;  /* 0x0000000419187825 */ /* 0x000fe200078e000c */
[----:B------:R-:W-:-:S03]  /*02c0*/  IADD3 R19, PT, PT, R4, 0x400, RZ ;  /* 0x0000040004137810 */ /* 0x000fc60007ffe0ff */
[--C-:B------:R-:W-:Y:S01]  /*02d0*/  IMAD.WIDE.U32 R20, R21, 0x4, R12.reuse ;  /* 0x0000000415147825 */ /* 0x100fe200078e000c */
[----:B------:R-:W3:Y:S01]  /*02e0*/  LDG.E R7, desc[UR6][R24.64] ;  /* 0x0000000618077981 */ /* 0x000ee2000c1e1900 */
[C---:B------:R-:W-:Y:S02]  /*02f0*/  IADD3 R11, PT, PT, R4.reuse, 0x500, RZ ;  /* 0x00000500040b7810 */ /* 0x040fe40007ffe0ff */
[--C-:B------:R-:W-:Y:S01]  /*0300*/  IMAD.WIDE.U32 R16, R17, 0x4, R12.reuse ;  /* 0x0000000411107825 */ /* 0x100fe200078e000c */
[----:B------:R1:W4:Y:S01]  /*0310*/  LDG.E R29, desc[UR6][R20.64] ;  /* 0x00000006141d7981 */ /* 0x000322000c1e1900 */
[C---:B------:R-:W-:Y:S02]  /*0320*/  IADD3 R14, PT, PT, R4.reuse, 0x600, RZ ;  /* 0x00000600040e7810 */ /* 0x040fe40007ffe0ff */
[--C-:B------:R-:W-:Y:S01]  /*0330*/  IMAD.WIDE.U32 R18, R19, 0x4, R12.reuse ;  /* 0x0000000413127825 */ /* 0x100fe200078e000c */
[----:B------:R1:W4:Y:S03]  /*0340*/  LDG.E R28, desc[UR6][R16.64] ;  /* 0x00000006101c7981 */ /* 0x000326000c1e1900 */
[----:B0-----:R-:W-:Y:S01]  /*0350*/  IMAD.WIDE.U32 R22, R11, 0x4, R12 ;  /* 0x000000040b167825 */ /* 0x001fe200078e000c */
[----:B------:R-:W4:Y:S01]  /*0360*/  LDG.E R27, desc[UR6][R18.64] ;  /* 0x00000006121b7981 */ /* 0x000f22000c1e1900 */
[----:B------:R-:W-:-:S02]  /*0370*/  IADD3 R11, PT, PT, R4, 0x700, RZ ;  /* 0x00000700040b7810 */ /* 0x000fc40007ffe0ff */
[--C-:B-1----:R-:W-:Y:S01]  /*0380*/  IMAD.WIDE.U32 R20, R14, 0x4, R12.reuse ;  /* 0x000000040e147825 */ /* 0x102fe200078e000c */
[----:B------:R0:W4:Y:S01]  /*0390*/  LDG.E R26, desc[UR6][R22.64] ;  /* 0x00000006161a7981 */ /* 0x000122000c1e1900 */
[C---:B------:R-:W-:Y:S02]  /*03a0*/  IADD3 R14, PT, PT, R4.reuse, 0x800, RZ ;  /* 0x00000800040e7810 */ /* 0x040fe40007ffe0ff */
[C---:B------:R-:W-:Y:S01]  /*03b0*/  IADD3 R24, PT, PT, R4.reuse, 0x900, RZ ;  /* 0x0000090004187810 */ /* 0x040fe20007ffe0ff */
[--C-:B------:R-:W-:Y:S01]  /*03c0*/  IMAD.WIDE.U32 R16, R11, 0x4, R12.reuse ;  /* 0x000000040b107825 */ /* 0x100fe200078e000c */
[----:B------:R1:W4:Y:S01]  /*03d0*/  LDG.E R25, desc[UR6][R20.64] ;  /* 0x0000000614197981 */ /* 0x000322000c1e1900 */
[----:B------:R-:W-:Y:S02]  /*03e0*/  IADD3 R11, PT, PT, R4, 0xa00, RZ ;  /* 0x00000a00040b7810 */ /* 0x000fe40007ffe0ff */
[--C-:B0-----:R-:W-:Y:S02]  /*03f0*/  IMAD.WIDE.U32 R22, R24, 0x4, R12.reuse ;  /* 0x0000000418167825 */ /* 0x101fe400078e000c */
[----:B------:R0:W4:Y:S02]  /*0400*/  LDG.E R24, desc[UR6][R16.64] ;  /* 0x0000000610187981 */ /* 0x000124000c1e1900 */
[--C-:B-1----:R-:W-:Y:S01]  /*0410*/  IMAD.WIDE.U32 R20, R14, 0x4, R12.reuse ;  /* 0x000000040e147825 */ /* 0x102fe200078e000c */
[C---:B------:R-:W-:Y:S01]  /*0420*/  IADD3 R14, PT, PT, R4.reuse, 0xb00, RZ ;  /* 0x00000b00040e7810 */ /* 0x040fe20007ffe0ff */
[----:B------:R1:W4:Y:S04]  /*0430*/  LDG.E R18, desc[UR6][R22.64] ;  /* 0x0000000616127981 */ /* 0x000328000c1e1900 */
[----:B------:R1:W4:Y:S01]  /*0440*/  LDG.E R19, desc[UR6][R20.64] ;  /* 0x0000000614137981 */ /* 0x000322000c1e1900 */
[----:B0-----:R-:W-:Y:S01]  /*0450*/  IMAD.WIDE.U32 R16, R11, 0x4, R12 ;  /* 0x000000040b107825 */ /* 0x001fe200078e000c */
[----:B-1----:R-:W-:-:S04]  /*0460*/  IADD3 R23, PT, PT, R4, 0xc00, RZ ;  /* 0x00000c0004177810 */ /* 0x002fc80007ffe0ff */
[----:B------:R0:W4:Y:S01]  /*0470*/  LDG.E R11, desc[UR6][R16.64] ;  /* 0x00000006100b7981 */ /* 0x000122000c1e1900 */
[C---:B------:R-:W-:Y:S02]  /*0480*/  VIADD R21, R4.reuse, 0xd00 ;  /* 0x00000d0004157836 */ /* 0x040fe40000000000 */
[----:B0-----:R-:W-:Y:S01]  /*0490*/  IMAD.WIDE.U32 R16, R23, 0x4, R12 ;  /* 0x0000000417107825 */ /* 0x001fe200078e000c */
[----:B------:R-:W-:-:S03]  /*04a0*/  IADD3 R23, PT, PT, R4, 0xe00, RZ ;  /* 0x00000e0004177810 */ /* 0x000fc60007ffe0ff */
[--C-:B------:R-:W-:Y:S02]  /*04b0*/  IMAD.WIDE.U32 R20, R21, 0x4, R12.reuse ;  /* 0x0000000415147825 */ /* 0x100fe400078e000c */
[----:B------:R-:W4:Y:S02]  /*04c0*/  LDG.E R16, desc[UR6][R16.64] ;  /* 0x0000000610107981 */ /* 0x000f24000c1e1900 */
[--C-:B------:R-:W-:Y:S02]  /*04d0*/  IMAD.WIDE.U32 R22, R23, 0x4, R12.reuse ;  /* 0x0000000417167825 */ /* 0x100fe400078e000c */
[----:B------:R-:W4:Y:S04]  /*04e0*/  LDG.E R20, desc[UR6][R20.64] ;  /* 0x0000000614147981 */ /* 0x000f28000c1e1900 */
[----:B------:R-:W4:Y:S01]  /*04f0*/  LDG.E R22, desc[UR6][R22.64] ;  /* 0x0000000616167981 */ /* 0x000f22000c1e1900 */
[----:B--2--5:R-:W-:Y:S01]  /*0500*/  FMUL R8, R8, R15 ;  /* 0x0000000f08087220 */ /* 0x024fe20000400000 */
[----:B------:R-:W-:-:S06]  /*0510*/  IMAD.WIDE.U32 R14, R14, 0x4, R12 ;  /* 0x000000040e0e7825 */ /* 0x000fcc00078e000c */
[----:B------:R0:W2:Y:S02]  /*0520*/  LDG.E R14, desc[UR6][R14.64] ;  /* 0x000000060e0e7981 */ /* 0x0000a4000c1e1900 */
[----:B0-----:R-:W-:-:S05]  /*0530*/  IADD3 R15, PT, PT, R4, 0xf00, RZ ;  /* 0x00000f00040f7810 */ /* 0x001fca0007ffe0ff */
[----:B------:R-:W-:-:S06]  /*0540*/  IMAD.WIDE.U32 R12, R15, 0x4, R12 ;  /* 0x000000040f0c7825 */ /* 0x000fcc00078e000c */
[----:B------:R-:W2:Y:S01]  /*0550*/  LDG.E R12, desc[UR6][R12.64] ;  /* 0x000000060c0c7981 */ /* 0x000ea2000c1e1900 */
        /* <DEDUP_REMOVED lines=8> */
[----:B------:R-:W-:Y:S01]  /*05e0*/  FMUL R18, R19, R18 ;  /* 0x0000001213127220 */ /* 0x000fe20000400000 */
[----:B------:R-:W-:-:S03]  /*05f0*/  IADD3 R10, PT, PT, R10, 0x10, RZ ;  /* 0x000000100a0a7810 */ /* 0x000fc60007ffe0ff */
[----:B------:R-:W-:Y:S01]  /*0600*/  FMUL R11, R18, R11 ;  /* 0x0000000b120b7220 */ /* 0x000fe20000400000 */
[----:B------:R-:W-:Y:S02]  /*0610*/  ISETP.NE.AND P0, PT, R10, RZ, PT ;  /* 0x000000ff0a00720c */ /* 0x000fe40003f05270 */
[----:B------:R-:W-:Y:S02]  /*0620*/  IADD3 R9, PT, PT, R9, 0x1000, RZ ;  /* 0x0000100009097810 */ /* 0x000fe40007ffe0ff */
[----:B------:R-:W-:Y:S01]  /*0630*/  IADD3 R4, PT, PT, R4, 0x1000, RZ ;  /* 0x0000100004047810 */ /* 0x000fe20007ffe0ff */
[----:B--2---:R-:W-:-:S04]  /*0640*/  FMUL R11, R11, R14 ;  /* 0x0000000e0b0b7220 */ /* 0x004fc80000400000 */
[----:B------:R-:W-:-:S04]  /*0650*/  FMUL R11, R11, R16 ;  /* 0x000000100b0b7220 */ /* 0x000fc80000400000 */
[----:B------:R-:W-:-:S04]  /*0660*/  FMUL R11, R11, R20 ;  /* 0x000000140b0b7220 */ /* 0x000fc80000400000 */
[----:B------:R-:W-:-:S04]  /*0670*/  FMUL R11, R11, R22 ;  /* 0x000000160b0b7220 */ /* 0x000fc80000400000 */
[----:B------:R-:W-:Y:S01]  /*0680*/  FMUL R15, R11, R12 ;  /* 0x0000000c0b0f7220 */ /* 0x000fe20000400000 */
[----:B------:R-:W-:Y:S06]  /*0690*/  @P0 BRA `(.L_x_182) ;  /* 0xfffffff800ec0947 */ /* 0x000fec000383ffff */
[----:B------:R-:W-:Y:S05]  /*06a0*/  BSYNC.RECONVERGENT B3 ;  /* 0x0000000000037941 */ /* 0x000fea0003800200 */
.L_x_181:
[----:B------:R-:W-:-:S07]  /*06b0*/  IADD3 R4, PT, PT, R9, -0x800, RZ ;  /* 0xfffff80009047810 */ /* 0x000fce0007ffe0ff */
.L_x_180:
[----:B------:R-:W-:Y:S05]  /*06c0*/  BSYNC.RECONVERGENT B2 ;  /* 0x0000000000027941 */ /* 0x000fea0003800200 */
.L_x_179:
[----:B------:R-:W-:-:S13]  /*06d0*/  ISETP.NE.AND P0, PT, R6, RZ, PT ;  /* 0x000000ff0600720c */ /* 0x000fda0003f05270 */
[----:B------:R-:W-:Y:S05]  /*06e0*/  @!P0 BRA `(.L_x_178) ;  /* 0x0000000400308947 */ /* 0x000fea0003800000 */
[----:B------:R-:W-:Y:S01]  /*06f0*/  ISETP.GE.U32.AND P0, PT, R6, 0x8, PT ;  /* 0x000000080600780c */ /* 0x000fe20003f06070 */
[----:B------:R-:W-:Y:S01]  /*0700*/  BSSY.RECONVERGENT B2, `(.L_x_183) ;  /* 0x0000026000027945 */ /* 0x000fe20003800200 */
[----:B------:R-:W-:-:S04]  /*0710*/  LOP3.LUT R22, R5, 0x7, RZ, 0xc0, !PT ;  /* 0x0000000705167812 */ /* 0x000fc800078ec0ff */
[----:B------:R-:W-:-:S07]  /*0720*/  ISETP.NE.AND P1, PT, R22, RZ, PT ;  /* 0x000000ff1600720c */ /* 0x000fce0003f25270 */
[----:B------:R-:W-:Y:S06]  /*0730*/  @!P0 BRA `(.L_x_184) ;  /* 0x0000000000888947 */ /* 0x000fec0003800000 */
[----:B------:R-:W1:Y:S01]  /*0740*/  LDC.64 R6, c[0x0][0x380] ;  /* 0x0000e000ff067b82 */ /* 0x000e620000000a00 */
[----:B------:R-:W-:-:S04]  /*0750*/  LEA R19, R3, R4, 0xc ;  /* 0x0000000403137211 */ /* 0x000fc800078e60ff */
[C---:B------:R-:W-:Y:S02]  /*0760*/  IADD3 R17, PT, PT, R19.reuse, 0x100, RZ ;  /* 0x0000010013117810 */ /* 0x040fe40007ffe0ff */
[C---:B------:R-:W-:Y:S02]  /*0770*/  IADD3 R21, PT, PT, R19.reuse, 0x200, RZ ;  /* 0x0000020013157810 */ /* 0x040fe40007ffe0ff */
[C---:B------:R-:W-:Y:S02]  /*0780*/  IADD3 R13, PT, PT, R19.reuse, 0x300, RZ ;  /* 0x00000300130d7810 */ /* 0x040fe40007ffe0ff */
[C---:B0-----:R-:W-:Y:S01]  /*0790*/  IADD3 R9, PT, PT, R19.reuse, 0x400, RZ ;  /* 0x0000040013097810 */ /* 0x041fe20007ffe0ff */
[----:B-1----:R-:W-:-:S04]  /*07a0*/  IMAD.WIDE.U32 R10, R19, 0x4, R6 ;  /* 0x00000004130a7825 */ /* 0x002fc800078e0006 */
[--C-:B------:R-:W-:Y:S01]  /*07b0*/  IMAD.WIDE.U32 R16, R17, 0x4, R6.reuse ;  /* 0x0000000411107825 */ /* 0x100fe200078e0006 */
[----:B------:R0:W2:Y:S03]  /*07c0*/  LDG.E R14, desc[UR6][R10.64] ;  /* 0x000000060a0e7981 */ /* 0x0000a6000c1e1900 */
[--C-:B------:R-:W-:Y:S01]  /*07d0*/  IMAD.WIDE.U32 R20, R21, 0x4, R6.reuse ;  /* 0x0000000415147825 */ /* 0x100fe200078e0006 */
[----:B------:R1:W3:Y:S03]  /*07e0*/  LDG.E R18, desc[UR6][R16.64] ;  /* 0x0000000610127981 */ /* 0x0002e6000c1e1900 */
[--C-:B------:R-:W-:Y:S01]  /*07f0*/  IMAD.WIDE.U32 R12, R13, 0x4, R6.reuse ;  /* 0x000000040d0c7825 */ /* 0x100fe200078e0006 */
[----:B------:R-:W-:Y:S01]  /*0800*/  IADD3 R23, PT, PT, R19, 0x500, RZ ;  /* 0x0000050013177810 */ /* 0x000fe20007ffe0ff */
[----:B------:R-:W4:Y:S02]  /*0810*/  LDG.E R20, desc[UR6][R20.64] ;  /* 0x0000000614147981 */ /* 0x000f24000c1e1900 */
[--C-:B------:R-:W-:Y:S01]  /*0820*/  IMAD.WIDE.U32 R8, R9, 0x4, R6.reuse ;  /* 0x0000000409087825 */ /* 0x100fe200078e0006 */
[----:B------:R-:W-:Y:S01]  /*0830*/  IADD3 R25, PT, PT, R19, 0x600, RZ ;  /* 0x0000060013197810 */ /* 0x000fe20007ffe0ff */
[----:B------:R-:W4:Y:S02]  /*0840*/  LDG.E R12, desc[UR6][R12.64] ;  /* 0x000000060c0c7981 */ /* 0x000f24000c1e1900 */
[--C-:B0-----:R-:W-:Y:S01]  /*0850*/  IMAD.WIDE.U32 R10, R23, 0x4, R6.reuse ;  /* 0x00000004170a7825 */ /* 0x101fe200078e0006 */
[----:B------:R-:W-:Y:S01]  /*0860*/  IADD3 R19, PT, PT, R19, 0x700, RZ ;  /* 0x0000070013137810 */ /* 0x000fe20007ffe0ff */
[----:B------:R-:W4:Y:S02]  /*0870*/  LDG.E R8, desc[UR6][R8.64] ;  /* 0x0000000608087981 */ /* 0x000f24000c1e1900 */
[----:B-1----:R-:W-:-:S02]  /*0880*/  IMAD.WIDE.U32 R16, R25, 0x4, R6 ;  /* 0x0000000419107825 */ /* 0x002fc400078e0006 */
[----:B------:R-:W4:Y:S02]  /*0890*/  LDG.E R11, desc[UR6][R10.64] ;  /* 0x000000060a0b7981 */ /* 0x000f24000c1e1900 */
[----:B------:R-:W-:Y:S02]  /*08a0*/  IMAD.WIDE.U32 R6, R19, 0x4, R6 ;  /* 0x0000000413067825 */ /* 0x000fe400078e0006 */
[----:B------:R-:W4:Y:S04]  /*08b0*/  LDG.E R17, desc[UR6][R16.64] ;  /* 0x0000000610117981 */ /* 0x000f28000c1e1900 */
[----:B------:R-:W4:Y:S01]  /*08c0*/  LDG.E R7, desc[UR6][R6.64] ;  /* 0x0000000606077981 */ /* 0x000f22000c1e1900 */
        /* <DEDUP_REMOVED lines=9> */
.L_x_184:
[----:B------:R-:W-:Y:S05]  /*0960*/  BSYNC.RECONVERGENT B2 ;  /* 0x0000000000027941 */ /* 0x000fea0003800200 */
.L_x_183:
[----:B------:R-:W-:Y:S05]  /*0970*/  @!P1 BRA `(.L_x_178) ;  /* 0x00000000008c9947 */ /* 0x000fea0003800000 */
[----:B------:R-:W-:Y:S01]  /*0980*/  ISETP.GE.U32.AND P0, PT, R22, 0x4, PT ;  /* 0x000000041600780c */ /* 0x000fe20003f06070 */
[----:B------:R-:W-:Y:S01]  /*0990*/  BSSY.RECONVERGENT B2, `(.L_x_185) ;  /* 0x0000016000027945 */ /* 0x000fe20003800200 */
[----:B------:R-:W-:-:S04]  /*09a0*/  LOP3.LUT R5, R5, 0x3, RZ, 0xc0, !PT ;  /* 0x0000000305057812 */ /* 0x000fc800078ec0ff */
[----:B------:R-:W-:-:S07]  /*09b0*/  ISETP.NE.AND P1, PT, R5, RZ, PT ;  /* 0x000000ff0500720c */ /* 0x000fce0003f25270 */
[----:B------:R-:W-:Y:S06]  /*09c0*/  @!P0 BRA `(.L_x_186) ;  /* 0x0000000000488947 */ /* 0x000fec0003800000 */
[----:B------:R-:W0:Y:S01]  /*09d0*/  LDC.64 R6, c[0x0][0x380] ;  /* 0x0000e000ff067b82 */ /* 0x000e220000000a00 */
[----:B------:R-:W-:-:S04]  /*09e0*/  LEA R13, R3, R4, 0xc ;  /* 0x00000004030d7211 */ /* 0x000fc800078e60ff */
[C---:B------:R-:W-:Y:S01]  /*09f0*/  IADD3 R17, PT, PT, R13.reuse, 0x200, RZ ;  /* 0x000002000d117810 */ /* 0x040fe20007ffe0ff */
[C---:B------:R-:W-:Y:S01]  /*0a00*/  VIADD R11, R13.reuse, 0x100 ;  /* 0x000001000d0b7836 */ /* 0x040fe20000000000 */
[C---:B------:R-:W-:Y:S01]  /*0a10*/  IADD3 R19, PT, PT, R13.reuse, 0x300, RZ ;  /* 0x000003000d137810 */ /* 0x040fe20007ffe0ff */
[----:B0-----:R-:W-:-:S04]  /*0a20*/  IMAD.WIDE.U32 R8, R13, 0x4, R6 ;  /* 0x000000040d087825 */ /* 0x001fc800078e0006 */
[--C-:B------:R-:W-:Y:S02]  /*0a30*/  IMAD.WIDE.U32 R10, R11, 0x4, R6.reuse ;  /* 0x000000040b0a7825 */ /* 0x100fe400078e0006 */
[----:B------:R-:W2:Y:S02]  /*0a40*/  LDG.E R8, desc[UR6][R8.64] ;  /* 0x0000000608087981 */ /* 0x000ea4000c1e1900 */
[--C-:B------:R-:W-:Y:S02]  /*0a50*/  IMAD.WIDE.U32 R12, R17, 0x4, R6.reuse ;  /* 0x00000004110c7825 */ /* 0x100fe400078e0006 */
[----:B------:R-:W3:Y:S02]  /*0a60*/  LDG.E R10, desc[UR6][R10.64] ;  /* 0x000000060a0a7981 */ /* 0x000ee4000c1e1900 */
[----:B------:R-:W-:Y:S02]  /*0a70*/  IMAD.WIDE.U32 R6, R19, 0x4, R6 ;  /* 0x0000000413067825 */ /* 0x000fe400078e0006 */
[----:B------:R-:W4:Y:S04]  /*0a80*/  LDG.E R12, desc[UR6][R12.64] ;  /* 0x000000060c0c7981 */ /* 0x000f28000c1e1900 */
[----:B------:R-:W4:Y:S01]  /*0a90*/  LDG.E R6, desc[UR6][R6.64] ;  /* 0x0000000606067981 */ /* 0x000f22000c1e1900 */
[----:B------:R-:W-:Y:S01]  /*0aa0*/  IADD3 R4, PT, PT, R4, 0x400, RZ ;  /* 0x0000040004047810 */ /* 0x000fe20007ffe0ff */
[----:B--2--5:R-:W-:-:S04]  /*0ab0*/  FMUL R15, R15, R8 ;  /* 0x000000080f0f7220 */ /* 0x024fc80000400000 */
[----:B---3--:R-:W-:-:S04]  /*0ac0*/  FMUL R15, R15, R10 ;  /* 0x0000000a0f0f7220 */ /* 0x008fc80000400000 */
[----:B----4-:R-:W-:-:S04]  /*0ad0*/  FMUL R15, R15, R12 ;  /* 0x0000000c0f0f7220 */ /* 0x010fc80000400000 */
[----:B------:R-:W-:-:S07]  /*0ae0*/  FMUL R15, R15, R6 ;  /* 0x000000060f0f7220 */ /* 0x000fce0000400000 */
.L_x_186:
[----:B------:R-:W-:Y:S05]  /*0af0*/  BSYNC.RECONVERGENT B2 ;  /* 0x0000000000027941 */ /* 0x000fea0003800200 */
.L_x_185:
[----:B------:R-:W-:Y:S05]  /*0b00*/  @!P1 BRA `(.L_x_178) ;  /* 0x0000000000289947 */ /* 0x000fea0003800000 */
[----:B------:R-:W1:Y:S01]  /*0b10*/  LDC.64 R6, c[0x0][0x380] ;  /* 0x0000e000ff067b82 */ /* 0x000e620000000a00 */
[----:B0-----:R-:W-:Y:S02]  /*0b20*/  LEA R9, R3, R4, 0xc ;  /* 0x0000000403097211 */ /* 0x001fe400078e60ff */
[----:B------:R-:W-:-:S07]  /*0b30*/  IADD3 R8, PT, PT, -R5, RZ, RZ ;  /* 0x000000ff05087210 */ /* 0x000fce0007ffe1ff */
.L_x_187:
[----:B-1----:R-:W-:-:S06]  /*0b40*/  IMAD.WIDE.U32 R4, R9, 0x4, R6 ;  /* 0x0000000409047825 */ /* 0x002fcc00078e0006 */
[----:B------:R-:W2:Y:S01]  /*0b50*/  LDG.E R4, desc[UR6][R4.64] ;  /* 0x0000000604047981 */ /* 0x000ea2000c1e1900 */
[----:B------:R-:W-:Y:S02]  /*0b60*/  IADD3 R8, PT, PT, R8, 0x1, RZ ;  /* 0x0000000108087810 */ /* 0x000fe40007ffe0ff */
[----:B------:R-:W-:Y:S02]  /*0b70*/  IADD3 R9, PT, PT, R9, 0x100, RZ ;  /* 0x0000010009097810 */ /* 0x000fe40007ffe0ff */
[----:B------:R-:W-:Y:S01]  /*0b80*/  ISETP.NE.AND P0, PT, R8, RZ, PT ;  /* 0x000000ff0800720c */ /* 0x000fe20003f05270 */
[----:B--2--5:R-:W-:-:S12]  /*0b90*/  FMUL R15, R4, R15 ;  /* 0x0000000f040f7220 */ /* 0x024fd80000400000 */
[----:B------:R-:W-:Y:S05]  /*0ba0*/  @P0 BRA `(.L_x_187) ;  /* 0xfffffffc00e40947 */ /* 0x000fea000383ffff */
.L_x_178:
[----:B------:R-:W-:Y:S05]  /*0bb0*/  BSYNC.RECONVERGENT B1 ;  /* 0x0000000000017941 */ /* 0x000fea0003800200 */
.L_x_177:
[----:B------:R-:W-:-:S13]  /*0bc0*/  ISETP.GE.U32.AND P0, PT, R0, 0x100, PT ;  /* 0x000001000000780c */ /* 0x000fda0003f06070 */
[----:B------:R-:W-:Y:S05]  /*0bd0*/  @!P0 BRA `(.L_x_188) ;  /* 0x0000000000ac8947 */ /* 0x000fea0003800000 */
[----:B0-----:R-:W0:Y:S01]  /*0be0*/  S2R R8, SR_LANEID ;  /* 0x0000000000087919 */ /* 0x001e220000000000 */
[----:B-----5:R-:W1:Y:S02]  /*0bf0*/  SHFL.DOWN PT, R0, R15, 0x1, 0x1f ;  /* 0x08201f000f007f89 */ /* 0x020e6400000e0000 */
[----:B-1----:R-:W-:Y:S01]  /*0c00*/  FMUL R0, R0, R15 ;  /* 0x0000000f00007220 */ /* 0x002fe20000400000 */
[C---:B0-----:R-:W-:Y:S02]  /*0c10*/  ISETP.GT.AND P0, PT, R8.reuse, 0x1e, PT ;  /* 0x0000001e0800780c */ /* 0x041fe40003f04270 */
[C---:B------:R-:W-:Y:S02]  /*0c20*/  ISETP.NE.AND P1, PT, R8.reuse, RZ, PT ;  /* 0x000000ff0800720c */ /* 0x040fe40003f25270 */
[----:B------:R-:W-:Y:S02]  /*0c30*/  FSEL R0, R15, R0, P0 ;  /* 0x000000000f007208 */ /* 0x000fe40000000000 */
[----:B------:R-:W-:-:S03]  /*0c40*/  ISETP.GT.AND P0, PT, R8, 0x1d, PT ;  /* 0x0000001d0800780c */ /* 0x000fc60003f04270 */
[----:B------:R-:W0:Y:S06]  /*0c50*/  SHFL.DOWN PT, R5, R0, 0x2, 0x1f ;  /* 0x08401f0000057f89 */ /* 0x000e2c00000e0000 */
        /* <DEDUP_REMOVED lines=24> */
[----:B------:R-:W0:Y:S04]  /*0de0*/  LDS R9, [UR4+0xc] ;  /* 0x00000c04ff097984 */ /* 0x000e280008000800 */
[----:B-1----:R-:W1:Y:S04]  /*0df0*/  LDS.128 R4, [UR4+0x10] ;  /* 0x00001004ff047984 */ /* 0x002e680008000c00 */
        /* <DEDUP_REMOVED lines=9> */
.L_x_188:
[----:B0-----:R-:W0:Y:S01]  /*0e90*/  S2R R8, SR_LANEID ;  /* 0x0000000000087919 */ /* 0x001e220000000000 */
[----:B------:R-:W-:-:S04]  /*0ea0*/  LOP3.LUT R4, R2, 0x3e0, RZ, 0xc0, !PT ;  /* 0x000003e002047812 */ /* 0x000fc800078ec0ff */
[----:B------:R-:W-:Y:S02]  /*0eb0*/  IADD3 R5, PT, PT, R4, 0x20, RZ ;  /* 0x0000002004057810 */ /* 0x000fe40007ffe0ff */
[----:B------:R-:W-:Y:S02]  /*0ec0*/  LOP3.LUT R7, RZ, R4, RZ, 0x33, !PT ;  /* 0x00000004ff077212 */ /* 0x000fe400078e33ff */
[----:B------:R-:W-:Y:S02]  /*0ed0*/  ISETP.GT.U32.AND P0, PT, R5, R0, PT ;  /* 0x000000000500720c */ /* 0x000fe40003f04070 */
[----:B------:R-:W-:-:S04]  /*0ee0*/  IADD3 R7, PT, PT, R0, R7, RZ ;  /* 0x0000000700077210 */ /* 0x000fc80007ffe0ff */
[----:B------:R-:W-:-:S05]  /*0ef0*/  SEL R7, R7, 0x1f, P0 ;  /* 0x0000001f07077807 */ /* 0x000fca0000000000 */
[----:B-----5:R-:W1:Y:S01]  /*0f00*/  SHFL.DOWN PT, R4, R15, 0x1, R7 ;  /* 0x082000000f047989 */ /* 0x020e6200000e0007 */
[C---:B0-----:R-:W-:Y:S02]  /*0f10*/  ISETP.GE.AND P0, PT, R8.reuse, R7, PT ;  /* 0x000000070800720c */ /* 0x041fe40003f06270 */
[C---:B------:R-:W-:Y:S02]  /*0f20*/  IADD3 R6, PT, PT, R8.reuse, 0x2, RZ ;  /* 0x0000000208067810 */ /* 0x040fe40007ffe0ff */
[----:B------:R-:W-:-:S09]  /*0f30*/  ISETP.NE.AND P1, PT, R8, RZ, PT ;  /* 0x000000ff0800720c */ /* 0x000fd20003f25270 */
[----:B-1----:R-:W-:Y:S01]  /*0f40*/  @!P0 FMUL R15, R4, R15 ;  /* 0x0000000f040f8220 */ /* 0x002fe20000400000 */
[----:B------:R-:W-:Y:S02]  /*0f50*/  ISETP.GT.AND P0, PT, R6, R7, PT ;  /* 0x000000070600720c */ /* 0x000fe40003f04270 */
[----:B------:R-:W-:Y:S01]  /*0f60*/  IADD3 R6, PT, PT, R8, 0x4, RZ ;  /* 0x0000000408067810 */ /* 0x000fe20007ffe0ff */
        /* <DEDUP_REMOVED lines=24> */
[----:B------:R-:W1:Y:S01]  /*10f0*/  S2UR UR5, SR_CgaCtaId ;  /* 0x00000000000579c3 */ /* 0x000e620000008800 */
[----:B------:R-:W-:Y:S01]  /*1100*/  UMOV UR4, 0x400 ;  /* 0x0000040000047882 */ /* 0x000fe20000000000 */
[C---:B------:R-:W-:Y:S02]  /*1110*/  ISETP.GT.U32.AND P2, PT, R0.reuse, 0x20, PT ;  /* 0x000000200000780c */ /* 0x040fe40003f44070 */
[C---:B------:R-:W-:Y:S02]  /*1120*/  ISETP.GT.U32.AND P4, PT, R0.reuse, 0x40, PT ;  /* 0x000000400000780c */ /* 0x040fe40003f84070 */
[C---:B------:R-:W-:Y:S02]  /*1130*/  ISETP.GT.U32.AND P3, PT, R0.reuse, 0x60, PT ;  /* 0x000000600000780c */ /* 0x040fe40003f64070 */
[----:B------:R-:W-:Y:S01]  /*1140*/  ISETP.GT.U32.AND P1, PT, R0, 0x80, PT ;  /* 0x000000800000780c */ /* 0x000fe20003f24070 */
[----:B-1----:R-:W-:-:S09]  /*1150*/  ULEA UR4, UR5, UR4, 0x18 ;  /* 0x0000000405047291 */ /* 0x002fd2000f8ec0ff */
[----:B0-----:R-:W0:Y:S04]  /*1160*/  LDS R5, [UR4+0xc] ;  /* 0x00000c04ff057984 */ /* 0x001e280008000800 */
[----:B------:R-:W1:Y:S04]  /*1170*/  LDS.128 R12, [UR4+0x10] ;  /* 0x00001004ff0c7984 */ /* 0x000e680008000c00 */
[----:B------:R-:W2:Y:S01]  /*1180*/  LDS.64 R6, [UR4+0x20] ;  /* 0x00002004ff067984 */ /* 0x000ea20008000a00 */
[----:B0-----:R-:W-:Y:S01]  /*1190*/  @P2 FMUL R8, R8, R5 ;  /* 0x0000000508082220 */ /* 0x001fe20000400000 */
[----:B------:R-:W-:-:S03]  /*11a0*/  ISETP.GT.U32.AND P2, PT, R0, 0xa0, PT ;  /* 0x000000a00000780c */ /* 0x000fc60003f44070 */
[----:B-1----:R-:W-:Y:S01]  /*11b0*/  @P4 FMUL R8, R8, R12 ;  /* 0x0000000c08084220 */ /* 0x002fe20000400000 */
[----:B------:R-:W-:-:S03]  /*11c0*/  ISETP.GT.U32.AND P4, PT, R0, 0xc0, PT ;  /* 0x000000c00000780c */ /* 0x000fc60003f84070 */
[----:B------:R-:W-:Y:S01]  /*11d0*/  @P3 FMUL R8, R8, R13 ;  /* 0x0000000d08083220 */ /* 0x000fe20000400000 */
[----:B------:R-:W-:-:S03]  /*11e0*/  ISETP.GT.U32.AND P3, PT, R0, 0xe0, PT ;  /* 0x000000e00000780c */ /* 0x000fc60003f64070 */
[----:B------:R-:W-:-:S04]  /*11f0*/  @P1 FMUL R8, R8, R14 ;  /* 0x0000000e08081220 */ /* 0x000fc80000400000 */
[----:B------:R-:W-:-:S04]  /*1200*/  @P2 FMUL R8, R8, R15 ;  /* 0x0000000f08082220 */ /* 0x000fc80000400000 */
[----:B--2---:R-:W-:-:S04]  /*1210*/  @P4 FMUL R8, R8, R6 ;  /* 0x0000000608084220 */ /* 0x004fc80000400000 */
[----:B------:R-:W-:Y:S01]  /*1220*/  @P3 FMUL R8, R8, R7 ;  /* 0x0000000708083220 */ /* 0x000fe20000400000 */
[----:B------:R-:W-:Y:S06]  /*1230*/  BRA `(.L_x_189) ;  /* 0x0000001000dc7947 */ /* 0x000fec0003800000 */
.L_x_174:
[----:B------:R-:W0:Y:S01]  /*1240*/  S2R R2, SR_TID.X ;  /* 0x0000000000027919 */ /* 0x000e220000002100 */
[----:B------:R-:W1:Y:S02]  /*1250*/  LDCU.64 UR4, c[0x0][0x380] ;  /* 0x00007000ff0477ac */ /* 0x000e640008000a00 */
[----:B-1----:R-:W-:Y:S02]  /*1260*/  MOV R4, UR4 ;  /* 0x0000000400047c02 */ /* 0x002fe40008000f00 */
[----:B------:R-:W-:Y:S01]  /*1270*/  MOV R5, UR5 ;  /* 0x0000000500057c02 */ /* 0x000fe20008000f00 */
[----:B0-----:R-:W-:-:S04]  /*1280*/  IMAD R9, R3, 0x1000, R2 ;  /* 0x0000100003097824 */ /* 0x001fc800078e0202 */
[----:B------:R-:W-:-:S05]  /*1290*/  IMAD.WIDE.U32 R8, R9, 0x4, R4 ;  /* 0x0000000409087825 */ /* 0x000fca00078e0004 */
        /* <DEDUP_REMOVED lines=16> */
[----:B------:R-:W-:Y:S01]  /*13a0*/  ISETP.GE.U32.AND P0, PT, R0, R13, PT ;  /* 0x0000000d0000720c */ /* 0x000fe20003f06070 */
        /* <DEDUP_REMOVED lines=16> */
[----:B------:R-:W-:Y:S01]  /*14b0*/  LEA R9, R3, R13, 0xc ;  /* 0x0000000d03097211 */ /* 0x000fe200078e60ff */
[----:B------:R-:W-:Y:S01]  /*14c0*/  UMOV UR4, URZ ;  /* 0x000000ff00047c82 */ /* 0x000fe20008000000 */
[----:B------:R-:W-:Y:S02]  /*14d0*/  IADD3 R8, PT, PT, R6, -0x1000, RZ ;  /* 0xfffff00006087810 */ /* 0x000fe40007ffe0ff */
[----:B------:R-:W-:Y:S02]  /*14e0*/  LOP3.LUT R0, RZ, R2, RZ, 0x33, !PT ;  /* 0x00000002ff007212 */ /* 0x000fe400078e33ff */
[----:B------:R-:W-:Y:S02]  /*14f0*/  ISETP.GT.U32.AND P0, PT, R9, R8, PT ;  /* 0x000000080900720c */ /* 0x000fe40003f04070 */
[----:B------:R-:W-:Y:S02]  /*1500*/  IADD3 R10, PT, PT, -R13, R6, R0 ;  /* 0x000000060d0a7210 */ /* 0x000fe40007ffe100 */
[----:B------:R-:W-:-:S02]  /*1510*/  IADD3 R7, PT, PT, R9, 0x800, R2 ;  /* 0x0000080009077810 */ /* 0x000fc40007ffe002 */
[----:B------:R-:W-:Y:S01]  /*1520*/  MOV R0, R9 ;  /* 0x0000000900007202 */ /* 0x000fe20000000f00 */
[----:B------:R-:W-:-:S06]  /*1530*/  IMAD R2, R3, -0x1000, R10 ;  /* 0xfffff00003027824 */ /* 0x000fcc00078e020a */
[----:B------:R-:W-:Y:S05]  /*1540*/  @P0 BRA `(.L_x_191) ;  /* 0x0000000000bc0947 */ /* 0x000fea0003800000 */
[----:B------:R-:W0:Y:S08]  /*1550*/  LDC R6, c[0x0][0x3a8] ;  /* 0x0000ea00ff067b82 */ /* 0x000e300000000800 */
[----:B------:R-:W1:Y:S02]  /*1560*/  LDC.64 R4, c[0x0][0x380] ;  /* 0x0000e000ff047b82 */ /* 0x000e640000000a00 */
.L_x_192:
[----:B------:R-:W2:Y:S02]  /*1570*/  S2R R10, SR_TID.X ;  /* 0x00000000000a7919 */ /* 0x000ea40000002100 */
[----:B--2---:R-:W-:-:S05]  /*1580*/  IADD3 R11, PT, PT, R10, R9, RZ ;  /* 0x000000090a0b7210 */ /* 0x004fca0007ffe0ff */
[----:B-1----:R-:W-:-:S05]  /*1590*/  IMAD.WIDE.U32 R10, R11, 0x4, R4 ;  /* 0x000000040b0a7825 */ /* 0x002fca00078e0004 */
        /* <DEDUP_REMOVED lines=13> */
[----:B---3--:R-:W-:-:S02]  /*1670*/  FMUL R14, R14, R15 ;  /* 0x0000000f0e0e7220 */ /* 0x008fc40000400000 */
[----:B------:R-:W2:Y:S01]  /*1680*/  LDG.E R15, desc[UR6][R10.64+0x3800] ;  /* 0x003800060a0f7981 */ /* 0x000ea2000c1e1900 */
[----:B----4-:R-:W-:-:S03]  /*1690*/  FMUL R12, R16, R17 ;  /* 0x00000011100c7220 */ /* 0x010fc60000400000 */
[----:B------:R-:W3:Y:S04]  /*16a0*/  LDG.E R17, desc[UR6][R10.64+0x2c00] ;  /* 0x002c00060a117981 */ /* 0x000ee8000c1e1900 */
[----:B------:R-:W2:Y:S01]  /*16b0*/  LDG.E R16, desc[UR6][R10.64+0x3400] ;  /* 0x003400060a107981 */ /* 0x000ea2000c1e1900 */
[----:B------:R-:W-:-:S03]  /*16c0*/  FMUL R14, R23, R14 ;  /* 0x0000000e170e7220 */ /* 0x000fc60000400000 */
[----:B------:R-:W4:Y:S01]  /*16d0*/  LDG.E R23, desc[UR6][R10.64+0x3c00] ;  /* 0x003c00060a177981 */ /* 0x000f22000c1e1900 */
[----:B-----5:R-:W-:-:S04]  /*16e0*/  FMUL R19, R19, R20 ;  /* 0x0000001413137220 */ /* 0x020fc80000400000 */
[----:B------:R-:W-:Y:S01]  /*16f0*/  FMUL R19, R12, R19 ;  /* 0x000000130c137220 */ /* 0x000fe20000400000 */
[----:B0-----:R-:W-:Y:S01]  /*1700*/  IADD3 R12, PT, PT, -R9, R6, RZ ;  /* 0x00000006090c7210 */ /* 0x001fe20007ffe1ff */
[----:B------:R-:W-:-:S03]  /*1710*/  FMUL R21, R21, R22 ;  /* 0x0000001615157220 */ /* 0x000fc60000400000 */
[----:B------:R-:W-:Y:S01]  /*1720*/  ISETP.GE.U32.AND P0, PT, R12, R13, PT ;  /* 0x0000000d0c00720c */ /* 0x000fe20003f06070 */
[----:B------:R-:W-:-:S04]  /*1730*/  FMUL R24, R24, R25 ;  /* 0x0000001918187220 */ /* 0x000fc80000400000 */
[----:B------:R-:W-:Y:S01]  /*1740*/  FMUL R21, R21, R24 ;  /* 0x0000001815157220 */ /* 0x000fe20000400000 */
[----:B------:R-:W-:Y:S01]  /*1750*/  FMUL R14, R14, R19 ;  /* 0x000000130e0e7220 */ /* 0x000fe20000400000 */
[----:B---3--:R-:W-:Y:S01]  /*1760*/  FMUL R17, R17, R18 ;  /* 0x0000001211117220 */ /* 0x008fe20000400000 */
[----:B--2---:R-:W-:-:S04]  /*1770*/  FMUL R16, R16, R15 ;  /* 0x0000000f10107220 */ /* 0x004fc80000400000 */
[----:B------:R-:W-:-:S04]  /*1780*/  FMUL R16, R17, R16 ;  /* 0x0000001011107220 */ /* 0x000fc80000400000 */
[----:B------:R-:W-:-:S04]  /*1790*/  FMUL R21, R21, R16 ;  /* 0x0000001015157220 */ /* 0x000fc80000400000 */
[----:B------:R-:W-:-:S04]  /*17a0*/  FMUL R14, R14, R21 ;  /* 0x000000150e0e7220 */ /* 0x000fc80000400000 */
[----:B----4-:R-:W-:Y:S01]  /*17b0*/  FMUL R23, R23, R14 ;  /* 0x0000000e17177220 */ /* 0x010fe20000400000 */
[----:B------:R-:W-:Y:S06]  /*17c0*/  @!P0 BRA `(.L_x_190) ;  /* 0x0000000800d08947 */ /* 0x000fec0003800000 */
[C---:B------:R-:W-:Y:S01]  /*17d0*/  IADD3 R9, PT, PT, R13.reuse, R9, RZ ;  /* 0x000000090d097210 */ /* 0x040fe20007ffe0ff */
[----:B------:R-:W-:Y:S01]  /*17e0*/  UIADD3 UR4, UPT, UPT, UR4, 0x1, URZ ;  /* 0x0000000104047890 */ /* 0x000fe2000fffe0ff */
[----:B------:R-:W-:Y:S02]  /*17f0*/  IADD3 R0, PT, PT, R13, R0, RZ ;  /* 0x000000000d007210 */ /* 0x000fe40007ffe0ff */
[----:B------:R-:W-:Y:S02]  /*1800*/  ISETP.GT.U32.AND P0, PT, R9, R8, PT ;  /* 0x000000080900720c */ /* 0x000fe40003f04070 */
[C---:B------:R-:W-:Y:S02]  /*1810*/  IADD3 R2, PT, PT, -R13.reuse, R2, RZ ;  /* 0x000000020d027210 */ /* 0x040fe40007ffe1ff */
[----:B------:R-:W-:-:S09]  /*1820*/  IADD3 R7, PT, PT, R13, R7, RZ ;  /* 0x000000070d077210 */ /* 0x000fd20007ffe0ff */
[----:B------:R-:W-:Y:S05]  /*1830*/  @!P0 BRA `(.L_x_192) ;  /* 0xfffffffc004c8947 */ /* 0x000fea000383ffff */
.L_x_191:
[----:B------:R-:W0:Y:S01]  /*1840*/  S2R R16, SR_TID.X ;  /* 0x0000000000107919 */ /* 0x000e220000002100 */
[----:B------:R-:W-:Y:S01]  /*1850*/  IADD3 R8, PT, PT, -R9, R6, RZ ;  /* 0x0000000609087210 */ /* 0x000fe20007ffe1ff */
[----:B------:R-:W-:Y:S03]  /*1860*/  BSSY.RECONVERGENT B1, `(.L_x_190) ;  /* 0x00000aa000017945 */ /* 0x000fe60003800200 */
[----:B0-----:R-:W-:-:S04]  /*1870*/  ISETP.GE.AND P0, PT, R16, R8, PT ;  /* 0x000000081000720c */ /* 0x001fc80003f06270 */
[----:B------:R-:W-:-:S13]  /*1880*/  ISETP.GE.U32.OR P0, PT, R9, R6, P0 ;  /* 0x000000060900720c */ /* 0x000fda0000706470 */
[----:B------:R-:W-:Y:S05]  /*1890*/  @P0 BRA `(.L_x_193) ;  /* 0x0000000800980947 */ /* 0x000fea0003800000 */
[----:B------:R-:W0:Y:S01]  /*18a0*/  LDC R10, c[0x0][0x3ac] ;  /* 0x0000eb00ff0a7b82 */ /* 0x000e220000000800 */
[----:B------:R-:W-:Y:S01]  /*18b0*/  LOP3.LUT R11, RZ, R16, RZ, 0x33, !PT ;  /* 0x00000010ff0b7212 */ /* 0x000fe200078e33ff */
[----:B------:R-:W-:Y:S06]  /*18c0*/  BSSY.RECONVERGENT B2, `(.L_x_194) ;  /* 0x0000056000027945 */ /* 0x000fec0003800200 */
[----:B------:R-:W1:Y:S01]  /*18d0*/  LDC R8, c[0x0][0x3ac] ;  /* 0x0000eb00ff087b82 */ /* 0x000e620000000800 */
[----:B0-----:R-:W-:-:S04]  /*18e0*/  SHF.L.U32 R10, R10, 0xc, RZ ;  /* 0x0000000c0a0a7819 */ /* 0x001fc800000006ff */
[----:B------:R-:W-:-:S04]  /*18f0*/  LEA R10, R3, R10, 0xc ;  /* 0x0000000a030a7211 */ /* 0x000fc800078e60ff */
[----:B------:R-:W-:Y:S01]  /*1900*/  IADD3 R6, PT, PT, -R10, R6, R11 ;  /* 0x000000060a067210 */ /* 0x000fe20007ffe10b */
[----:B-1----:R-:W-:-:S04]  /*1910*/  IMAD R11, R8, UR4, RZ ;  /* 0x00000004080b7c24 */ /* 0x002fc8000f8e02ff */
[----:B------:R-:W-:-:S05]  /*1920*/  IMAD R6, R11, -0x1000, R6 ;  /* 0xfffff0000b067824 */ /* 0x000fca00078e0206 */
[C---:B------:R-:W-:Y:S02]  /*1930*/  ISETP.GE.U32.AND P0, PT, R6.reuse, 0xf00, PT ;  /* 0x00000f000600780c */ /* 0x040fe40003f06070 */
[----:B------:R-:W-:-:S04]  /*1940*/  LEA.HI R6, R6, 0x1, RZ, 0x18 ;  /* 0x0000000106067811 */ /* 0x000fc800078fc0ff */
[----:B------:R-:W-:-:S07]  /*1950*/  LOP3.LUT R8, R6, 0xf, RZ, 0xc0, !PT ;  /* 0x0000000f06087812 */ /* 0x000fce00078ec0ff */
[----:B------:R-:W-:Y:S05]  /*1960*/  @!P0 BRA `(.L_x_195) ;  /* 0x00000004002c8947 */ /* 0x000fea0003800000 */
[----:B------:R-:W-:Y:S01]  /*1970*/  LEA.HI R10, R2, 0x1, RZ, 0x18 ;  /* 0x00000001020a7811 */ /* 0x000fe200078fc0ff */
[----:B------:R-:W-:Y:S01]  /*1980*/  BSSY.RECONVERGENT B3, `(.L_x_196) ;  /* 0x0000048000037945 */ /* 0x000fe20003800200 */
[----:B------:R-:W-:Y:S02]  /*1990*/  LOP3.LUT R11, R16, 0x800, RZ, 0xfc, !PT ;  /* 0x00000800100b7812 */ /* 0x000fe400078efcff */
[----:B------:R-:W-:-:S04]  /*19a0*/  LOP3.LUT R10, R10, 0x1fffff0, RZ, 0xc0, !PT ;  /* 0x01fffff00a0a7812 */ /* 0x000fc800078ec0ff */
[----:B------:R-:W-:-:S07]  /*19b0*/  IADD3 R13, PT, PT, -R10, RZ, RZ ;  /* 0x000000ff0a0d7210 */ /* 0x000fce0007ffe1ff */
.L_x_197:
[C---:B------:R-:W-:Y:S02]  /*19c0*/  IADD3 R15, PT, PT, R7.reuse, -0x800, RZ ;  /* 0xfffff800070f7810 */ /* 0x040fe40007ffe0ff */
[----:B------:R-:W-:-:S03]  /*19d0*/  IADD3 R25, PT, PT, R7, -0x700, RZ ;  /* 0xfffff90007197810 */ /* 0x000fc60007ffe0ff */
[----:B------:R-:W-:-:S05]  /*19e0*/  IMAD.WIDE.U32 R14, R15, 0x4, R4 ;  /* 0x000000040f0e7825 */ /* 0x000fca00078e0004 */
[----:B------:R0:W2:Y:S01]  /*19f0*/  LDG.E R22, desc[UR6][R14.64] ;  /* 0x000000060e167981 */ /* 0x0000a2000c1e1900 */
[----:B------:R-:W-:-:S04]  /*1a00*/  IMAD.WIDE.U32 R24, R25, 0x4, R4 ;  /* 0x0000000419187825 */ /* 0x000fc800078e0004 */
[----:B------:R-:W-:Y:S01]  /*1a10*/  VIADD R21, R7, 0xfffffa00 ;  /* 0xfffffa0007157836 */ /* 0x000fe20000000000 */
[----:B------:R-:W3:Y:S03]  /*1a20*/  LDG.E R16, desc[UR6][R24.64] ;  /* 0x0000000618107981 */ /* 0x000ee6000c1e1900 */
[----:B------:R-:W-:-:S05]  /*1a30*/  IMAD.WIDE.U32 R20, R21, 0x4, R4 ;  /* 0x0000000415147825 */ /* 0x000fca00078e0004 */
[----:B------:R1:W4:Y:S01]  /*1a40*/  LDG.E R17, desc[UR6][R20.64] ;  /* 0x0000000614117981 */ /* 0x000322000c1e1900 */
[C---:B------:R-:W-:Y:S02]  /*1a50*/  IADD3 R19, PT, PT, R7.reuse, -0x500, RZ ;  /* 0xfffffb0007137810 */ /* 0x040fe40007ffe0ff */
[----:B------:R-:W-:-:S03]  /*1a60*/  IADD3 R29, PT, PT, R7, -0x400, RZ ;  /* 0xfffffc00071d7810 */ /* 0x000fc60007ffe0ff */
[--C-:B------:R-:W-:Y:S01]  /*1a70*/  IMAD.WIDE.U32 R18, R19, 0x4, R4.reuse ;  /* 0x0000000413127825 */ /* 0x100fe200078e0004 */
[C---:B------:R-:W-:Y:S02]  /*1a80*/  IADD3 R27, PT, PT, R7.reuse, -0x300, RZ ;  /* 0xfffffd00071b7810 */ /* 0x040fe40007ffe0ff */
[----:B------:R-:W-:Y:S01]  /*1a90*/  IADD3 R12, PT, PT, R7, -0x200, RZ ;  /* 0xfffffe00070c7810 */ /* 0x000fe20007ffe0ff */
[--C-:B------:R-:W-:Y:S01]  /*1aa0*/  IMAD.WIDE.U32 R28, R29, 0x4, R4.reuse ;  /* 0x000000041d1c7825 */ /* 0x100fe200078e0004 */
[----:B------:R-:W5:Y:S03]  /*1ab0*/  LDG.E R10, desc[UR6][R18.64] ;  /* 0x00000006120a7981 */ /* 0x000f66000c1e1900 */
[----:B0-----:R-:W-:Y:S01]  /*1ac0*/  IMAD.WIDE.U32 R14, R27, 0x4, R4 ;  /* 0x000000041b0e7825 */ /* 0x001fe200078e0004 */
[----:B------:R-:W-:-:S03]  /*1ad0*/  IADD3 R27, PT, PT, R7, -0x100, RZ ;  /* 0xffffff00071b7810 */ /* 0x000fc60007ffe0ff */
[--C-:B-1----:R-:W-:Y:S02]  /*1ae0*/  IMAD.WIDE.U32 R20, R12, 0x4, R4.reuse ;  /* 0x000000040c147825 */ /* 0x102fe400078e0004 */
[----:B------:R0:W5:Y:S04]  /*1af0*/  LDG.E R12, desc[UR6][R14.64] ;  /* 0x000000060e0c7981 */ /* 0x000168000c1e1900 */
[----:B------:R1:W5:Y:S01]  /*1b00*/  LDG.E R18, desc[UR6][R28.64] ;  /* 0x000000061c127981 */ /* 0x000362000c1e1900 */
[----:B------:R-:W-:-:S04]  /*1b10*/  IMAD.WIDE.U32 R24, R7, 0x4, R4 ;  /* 0x0000000407187825 */ /* 0x000fc800078e0004 */
[----:B0-----:R-:W-:Y:S01]  /*1b20*/  IMAD.WIDE.U32 R14, R27, 0x4, R4 ;  /* 0x000000041b0e7825 */ /* 0x001fe200078e0004 */
[----:B------:R-:W5:Y:S04]  /*1b30*/  LDG.E R19, desc[UR6][R24.64] ;  /* 0x0000000618137981 */ /* 0x000f68000c1e1900 */
[----:B------:R0:W5:Y:S01]  /*1b40*/  LDG.E R27, desc[UR6][R20.64] ;  /* 0x00000006141b7981 */ /* 0x000162000c1e1900 */
[----:B-1----:R-:W-:-:S03]  /*1b50*/  IADD3 R29, PT, PT, R7, 0x100, RZ ;  /* 0x00000100071d7810 */ /* 0x002fc60007ffe0ff */
[----:B------:R1:W5:Y:S01]  /*1b60*/  LDG.E R26, desc[UR6][R14.64] ;  /* 0x000000060e1a7981 */ /* 0x000362000c1e1900 */
[----:B0-----:R-:W-:Y:S01]  /*1b70*/  IADD3 R21, PT, PT, R7, 0x200, RZ ;  /* 0x0000020007157810 */ /* 0x001fe20007ffe0ff */
[----:B------:R-:W-:Y:S01]  /*1b80*/  IMAD.WIDE.U32 R28, R29, 0x4, R4 ;  /* 0x000000041d1c7825 */ /* 0x000fe200078e0004 */
[----:B-1----:R-:W-:-:S05]  /*1b90*/  IADD3 R15, PT, PT, R7, 0x400, RZ ;  /* 0x00000400070f7810 */ /* 0x002fca0007ffe0ff */
[----:B------:R-:W5:Y:S01]  /*1ba0*/  LDG.E R28, desc[UR6][R28.64] ;  /* 0x000000061c1c7981 */ /* 0x000f62000c1e1900 */
[----:B------:R-:W-:-:S06]  /*1bb0*/  IMAD.WIDE.U32 R14, R15, 0x4, R4 ;  /* 0x000000040f0e7825 */ /* 0x000fcc00078e0004 */
[----:B------:R-:W5:Y:S01]  /*1bc0*/  LDG.E R14, desc[UR6][R14.64] ;  /* 0x000000060e0e7981 */ /* 0x000f62000c1e1900 */
[----:B--2---:R-:W-:Y:S01]  /*1bd0*/  FMUL R25, R22, R23 ;  /* 0x0000001716197220 */ /* 0x004fe20000400000 */
[----:B------:R-:W-:Y:S01]  /*1be0*/  IMAD.WIDE.U32 R22, R21, 0x4, R4 ;  /* 0x0000000415167825 */ /* 0x000fe200078e0004 */
[----:B------:R-:W-:-:S03]  /*1bf0*/  IADD3 R21, PT, PT, R7, 0x300, RZ ;  /* 0x0000030007157810 */ /* 0x000fc60007ffe0ff */
[----:B---3--:R-:W-:Y:S02]  /*1c00*/  FMUL R16, R25, R16 ;  /* 0x0000001019107220 */ /* 0x008fe40000400000 */
[--C-:B------:R-:W-:Y:S01]  /*1c10*/  IMAD.WIDE.U32 R20, R21, 0x4, R4.reuse ;  /* 0x0000000415147825 */ /* 0x100fe200078e0004 */
[----:B------:R-:W-:Y:S01]  /*1c20*/  IADD3 R25, PT, PT, R7, 0x500, RZ ;  /* 0x0000050007197810 */ /* 0x000fe20007ffe0ff */
[----:B------:R-:W2:Y:S04]  /*1c30*/  LDG.E R29, desc[UR6][R22.64] ;  /* 0x00000006161d7981 */ /* 0x000ea8000c1e1900 */
[----:B------:R4:W3:Y:S02]  /*1c40*/  LDG.E R20, desc[UR6][R20.64] ;  /* 0x0000000614147981 */ /* 0x0008e4000c1e1900 */
[----:B----4-:R-:W-:Y:S01]  /*1c50*/  FMUL R21, R16, R17 ;  /* 0x0000001110157220 */ /* 0x010fe20000400000 */
[----:B------:R-:W-:Y:S01]  /*1c60*/  IMAD.WIDE.U32 R16, R25, 0x4, R4 ;  /* 0x0000000419107825 */ /* 0x000fe200078e0004 */
[----:B------:R-:W-:-:S05]  /*1c70*/  IADD3 R25, PT, PT, R7, 0x600, RZ ;  /* 0x0000060007197810 */ /* 0x000fca0007ffe0ff */
[--C-:B------:R-:W-:Y:S01]  /*1c80*/  IMAD.WIDE.U32 R22, R25, 0x4, R4.reuse ;  /* 0x0000000419167825 */ /* 0x100fe200078e0004 */
[----:B------:R-:W-:Y:S01]  /*1c90*/  IADD3 R25, PT, PT, R7, 0x700, RZ ;  /* 0x0000070007197810 */ /* 0x000fe20007ffe0ff */
[----:B------:R-:W4:Y:S04]  /*1ca0*/  LDG.E R16, desc[UR6][R16.64] ;  /* 0x0000000610107981 */ /* 0x000f28000c1e1900 */
[----:B------:R-:W-:Y:S01]  /*1cb0*/  IMAD.WIDE.U32 R24, R25, 0x4, R4 ;  /* 0x0000000419187825 */ /* 0x000fe200078e0004 */
[----:B------:R-:W4:Y:S05]  /*1cc0*/  LDG.E R22, desc[UR6][R22.64] ;  /* 0x0000000616167981 */ /* 0x000f2a000c1e1900 */
[----:B------:R-:W4:Y:S01]  /*1cd0*/  LDG.E R24, desc[UR6][R24.64] ;  /* 0x0000000618187981 */ /* 0x000f22000c1e1900 */
[----:B-----5:R-:W-:-:S04]  /*1ce0*/  FMUL R21, R21, R10 ;  /* 0x0000000a15157220 */ /* 0x020fc80000400000 */
[----:B------:R-:W-:-:S04]  /*1cf0*/  FMUL R21, R21, R18 ;  /* 0x0000001215157220 */ /* 0x000fc80000400000 */
[----:B------:R-:W-:-:S04]  /*1d00*/  FMUL R12, R21, R12 ;  /* 0x0000000c150c7220 */ /* 0x000fc80000400000 */
[----:B------:R-:W-:-:S04]  /*1d10*/  FMUL R27, R12, R27 ;  /* 0x0000001b0c1b7220 */ /* 0x000fc80000400000 */
[----:B------:R-:W-:-:S04]  /*1d20*/  FMUL R26, R27, R26 ;  /* 0x0000001a1b1a7220 */ /* 0x000fc80000400000 */
[----:B------:R-:W-:-:S04]  /*1d30*/  FMUL R19, R26, R19 ;  /* 0x000000131a137220 */ /* 0x000fc80000400000 */
[----:B------:R-:W-:Y:S01]  /*1d40*/  FMUL R28, R19, R28 ;  /* 0x0000001c131c7220 */ /* 0x000fe20000400000 */
[----:B------:R-:W-:-:S04]  /*1d50*/  IADD3 R13, PT, PT, R13, 0x10, RZ ;  /* 0x000000100d0d7810 */ /* 0x000fc80007ffe0ff */
[----:B------:R-:W-:Y:S02]  /*1d60*/  ISETP.NE.AND P0, PT, R13, RZ, PT ;  /* 0x000000ff0d00720c */ /* 0x000fe40003f05270 */
[----:B------:R-:W-:Y:S02]  /*1d70*/  IADD3 R11, PT, PT, R11, 0x1000, RZ ;  /* 0x000010000b0b7810 */ /* 0x000fe40007ffe0ff */
[----:B------:R-:W-:Y:S01]  /*1d80*/  IADD3 R7, PT, PT, R7, 0x1000, RZ ;  /* 0x0000100007077810 */ /* 0x000fe20007ffe0ff */
[----:B--2---:R-:W-:-:S04]  /*1d90*/  FMUL R29, R28, R29 ;  /* 0x0000001d1c1d7220 */ /* 0x004fc80000400000 */
[----:B---3--:R-:W-:-:S04]  /*1da0*/  FMUL R29, R29, R20 ;  /* 0x000000141d1d7220 */ /* 0x008fc80000400000 */
[----:B------:R-:W-:-:S04]  /*1db0*/  FMUL R29, R29, R14 ;  /* 0x0000000e1d1d7220 */ /* 0x000fc80000400000 */
[----:B----4-:R-:W-:-:S04]  /*1dc0*/  FMUL R29, R29, R16 ;  /* 0x000000101d1d7220 */ /* 0x010fc80000400000 */
[----:B------:R-:W-:-:S04]  /*1dd0*/  FMUL R29, R29, R22 ;  /* 0x000000161d1d7220 */ /* 0x000fc80000400000 */
[----:B------:R-:W-:Y:S01]  /*1de0*/  FMUL R23, R29, R24 ;  /* 0x000000181d177220 */ /* 0x000fe20000400000 */
[----:B------:R-:W-:Y:S06]  /*1df0*/  @P0 BRA `(.L_x_197) ;  /* 0xfffffff800f00947 */ /* 0x000fec000383ffff */
[----:B------:R-:W-:Y:S05]  /*1e00*/  BSYNC.RECONVERGENT B3 ;  /* 0x0000000000037941 */ /* 0x000fea0003800200 */
.L_x_196:
[----:B------:R-:W-:-:S07]  /*1e10*/  IADD3 R16, PT, PT, R11, -0x800, RZ ;  /* 0xfffff8000b107810 */ /* 0x000fce0007ffe0ff */
.L_x_195:
[----:B------:R-:W-:Y:S05]  /*1e20*/  BSYNC.RECONVERGENT B2 ;  /* 0x0000000000027941 */ /* 0x000fea0003800200 */
.L_x_194:
[----:B------:R-:W-:-:S13]  /*1e30*/  ISETP.NE.AND P0, PT, R8, RZ, PT ;  /* 0x000000ff0800720c */ /* 0x000fda0003f05270 */
[----:B------:R-:W-:Y:S05]  /*1e40*/  @!P0 BRA `(.L_x_193) ;  /* 0x00000004002c8947 */ /* 0x000fea0003800000 */
[----:B------:R-:W-:Y:S01]  /*1e50*/  ISETP.GE.U32.AND P0, PT, R8, 0x8, PT ;  /* 0x000000080800780c */ /* 0x000fe20003f06070 */
[----:B------:R-:W-:Y:S01]  /*1e60*/  BSSY.RECONVERGENT B2, `(.L_x_198) ;  /* 0x0000025000027945 */ /* 0x000fe20003800200 */
[----:B------:R-:W-:-:S04]  /*1e70*/  LOP3.LUT R22, R6, 0x7, RZ, 0xc0, !PT ;  /* 0x0000000706167812 */ /* 0x000fc800078ec0ff */
[----:B------:R-:W-:-:S07]  /*1e80*/  ISETP.NE.AND P1, PT, R22, RZ, PT ;  /* 0x000000ff1600720c */ /* 0x000fce0003f25270 */
[----:B------:R-:W-:Y:S06]  /*1e90*/  @!P0 BRA `(.L_x_199) ;  /* 0x0000000000848947 */ /* 0x000fec0003800000 */
[----:B------:R-:W-:-:S04]  /*1ea0*/  IADD3 R7, PT, PT, R16, R9, RZ ;  /* 0x0000000910077210 */ /* 0x000fc80007ffe0ff */
[C---:B------:R-:W-:Y:S01]  /*1eb0*/  IADD3 R19, PT, PT, R7.reuse, 0x200, RZ ;  /* 0x0000020007137810 */ /* 0x040fe20007ffe0ff */
[C---:B------:R-:W-:Y:S02]  /*1ec0*/  VIADD R21, R7.reuse, 0x100 ;  /* 0x0000010007157836 */ /* 0x040fe40000000000 */
[C---:B------:R-:W-:Y:S01]  /*1ed0*/  IMAD.WIDE.U32 R14, R7.reuse, 0x4, R4 ;  /* 0x00000004070e7825 */ /* 0x040fe200078e0004 */
[----:B------:R-:W-:-:S03]  /*1ee0*/  IADD3 R11, PT, PT, R7, 0x300, RZ ;  /* 0x00000300070b7810 */ /* 0x000fc60007ffe0ff */
[--C-:B------:R-:W-:Y:S01]  /*1ef0*/  IMAD.WIDE.U32 R20, R21, 0x4, R4.reuse ;  /* 0x0000000415147825 */ /* 0x100fe200078e0004 */
[----:B------:R0:W2:Y:S03]  /*1f00*/  LDG.E R8, desc[UR6][R14.64] ;  /* 0x000000060e087981 */ /* 0x0000a6000c1e1900 */
[--C-:B------:R-:W-:Y:S01]  /*1f10*/  IMAD.WIDE.U32 R18, R19, 0x4, R4.reuse ;  /* 0x0000000413127825 */ /* 0x100fe200078e0004 */
[----:B------:R1:W3:Y:S01]  /*1f20*/  LDG.E R17, desc[UR6][R20.64] ;  /* 0x0000000614117981 */ /* 0x0002e2000c1e1900 */
[----:B------:R-:W-:Y:S02]  /*1f30*/  IADD3 R13, PT, PT, R7, 0x400, RZ ;  /* 0x00000400070d7810 */ /* 0x000fe40007ffe0ff */
[--C-:B------:R-:W-:Y:S01]  /*1f40*/  IMAD.WIDE.U32 R10, R11, 0x4, R4.reuse ;  /* 0x000000040b0a7825 */ /* 0x100fe200078e0004 */
[----:B------:R-:W-:Y:S01]  /*1f50*/  IADD3 R25, PT, PT, R7, 0x500, RZ ;  /* 0x0000050007197810 */ /* 0x000fe20007ffe0ff */
[----:B------:R-:W4:Y:S02]  /*1f60*/  LDG.E R18, desc[UR6][R18.64] ;  /* 0x0000000612127981 */ /* 0x000f24000c1e1900 */
[--C-:B------:R-:W-:Y:S01]  /*1f70*/  IMAD.WIDE.U32 R12, R13, 0x4, R4.reuse ;  /* 0x000000040d0c7825 */ /* 0x100fe200078e0004 */
[----:B------:R-:W-:Y:S01]  /*1f80*/  IADD3 R27, PT, PT, R7, 0x600, RZ ;  /* 0x00000600071b7810 */ /* 0x000fe20007ffe0ff */
[----:B------:R-:W5:Y:S02]  /*1f90*/  LDG.E R10, desc[UR6][R10.64] ;  /* 0x000000060a0a7981 */ /* 0x000f64000c1e1900 */
[--C-:B0-----:R-:W-:Y:S01]  /*1fa0*/  IMAD.WIDE.U32 R14, R25, 0x4, R4.reuse ;  /* 0x00000004190e7825 */ /* 0x101fe200078e0004 */
[----:B------:R-:W-:Y:S01]  /*1fb0*/  IADD3 R25, PT, PT, R7, 0x700, RZ ;  /* 0x0000070007197810 */ /* 0x000fe20007ffe0ff */
[----:B------:R-:W5:Y:S02]  /*1fc0*/  LDG.E R12, desc[UR6][R12.64] ;  /* 0x000000060c0c7981 */ /* 0x000f64000c1e1900 */
[----:B-1----:R-:W-:-:S02]  /*1fd0*/  IMAD.WIDE.U32 R20, R27, 0x4, R4 ;  /* 0x000000041b147825 */ /* 0x002fc400078e0004 */
[----:B------:R-:W5:Y:S02]  /*1fe0*/  LDG.E R15, desc[UR6][R14.64] ;  /* 0x000000060e0f7981 */ /* 0x000f64000c1e1900 */
[----:B------:R-:W-:Y:S02]  /*1ff0*/  IMAD.WIDE.U32 R24, R25, 0x4, R4 ;  /* 0x0000000419187825 */ /* 0x000fe400078e0004 */
        /* <DEDUP_REMOVED lines=11> */
.L_x_199:
[----:B------:R-:W-:Y:S05]  /*20b0*/  BSYNC.RECONVERGENT B2 ;  /* 0x0000000000027941 */ /* 0x000fea0003800200 */
.L_x_198:
[----:B------:R-:W-:Y:S05]  /*20c0*/  @!P1 BRA `(.L_x_193) ;  /* 0x00000000008c9947 */ /* 0x000fea0003800000 */
[----:B------:R-:W-:Y:S01]  /*20d0*/  ISETP.GE.U32.AND P0, PT, R22, 0x4, PT ;  /* 0x000000041600780c */ /* 0x000fe20003f06070 */
[----:B------:R-:W-:Y:S01]  /*20e0*/  BSSY.RECONVERGENT B2, `(.L_x_200) ;  /* 0x0000014000027945 */ /* 0x000fe20003800200 */
[----:B------:R-:W-:-:S11]  /*20f0*/  LOP3.LUT P1, RZ, R6, 0x3, RZ, 0xc0, !PT ;  /* 0x0000000306ff7812 */ /* 0x000fd6000782c0ff */
[----:B------:R-:W-:Y:S05]  /*2100*/  @!P0 BRA `(.L_x_201) ;  /* 0x0000000000448947 */ /* 0x000fea0003800000 */
[----:B------:R-:W-:-:S04]  /*2110*/  IADD3 R11, PT, PT, R16, R9, RZ ;  /* 0x00000009100b7210 */ /* 0x000fc80007ffe0ff */
[C---:B------:R-:W-:Y:S01]  /*2120*/  IADD3 R9, PT, PT, R11.reuse, 0x100, RZ ;  /* 0x000001000b097810 */ /* 0x040fe20007ffe0ff */
[C---:B------:R-:W-:Y:S01]  /*2130*/  IMAD.WIDE.U32 R6, R11.reuse, 0x4, R4 ;  /* 0x000000040b067825 */ /* 0x040fe200078e0004 */
[----:B------:R-:W-:-:S03]  /*2140*/  IADD3 R13, PT, PT, R11, 0x200, RZ ;  /* 0x000002000b0d7810 */ /* 0x000fc60007ffe0ff */
[--C-:B------:R-:W-:Y:S01]  /*2150*/  IMAD.WIDE.U32 R8, R9, 0x4, R4.reuse ;  /* 0x0000000409087825 */ /* 0x100fe200078e0004 */
[----:B------:R-:W-:Y:S01]  /*2160*/  IADD3 R15, PT, PT, R11, 0x300, RZ ;  /* 0x000003000b0f7810 */ /* 0x000fe20007ffe0ff */
[----:B------:R-:W2:Y:S02]  /*2170*/  LDG.E R6, desc[UR6][R6.64] ;  /* 0x0000000606067981 */ /* 0x000ea4000c1e1900 */
[--C-:B------:R-:W-:Y:S02]  /*2180*/  IMAD.WIDE.U32 R10, R13, 0x4, R4.reuse ;  /* 0x000000040d0a7825 */ /* 0x100fe400078e0004 */
[----:B------:R-:W3:Y:S02]  /*2190*/  LDG.E R8, desc[UR6][R8.64] ;  /* 0x0000000608087981 */ /* 0x000ee4000c1e1900 */
[----:B------:R-:W-:Y:S02]  /*21a0*/  IMAD.WIDE.U32 R12, R15, 0x4, R4 ;  /* 0x000000040f0c7825 */ /* 0x000fe400078e0004 */
[----:B------:R-:W4:Y:S04]  /*21b0*/  LDG.E R10, desc[UR6][R10.64] ;  /* 0x000000060a0a7981 */ /* 0x000f28000c1e1900 */
[----:B------:R-:W5:Y:S01]  /*21c0*/  LDG.E R12, desc[UR6][R12.64] ;  /* 0x000000060c0c7981 */ /* 0x000f62000c1e1900 */
[----:B------:R-:W-:Y:S01]  /*21d0*/  IADD3 R16, PT, PT, R16, 0x400, RZ ;  /* 0x0000040010107810 */ /* 0x000fe20007ffe0ff */
[----:B--2---:R-:W-:-:S04]  /*21e0*/  FMUL R23, R23, R6 ;  /* 0x0000000617177220 */ /* 0x004fc80000400000 */
[----:B---3--:R-:W-:-:S04]  /*21f0*/  FMUL R23, R23, R8 ;  /* 0x0000000817177220 */ /* 0x008fc80000400000 */
[----:B----4-:R-:W-:-:S04]  /*2200*/  FMUL R23, R23, R10 ;  /* 0x0000000a17177220 */ /* 0x010fc80000400000 */
[----:B-----5:R-:W-:-:S07]  /*2210*/  FMUL R23, R23, R12 ;  /* 0x0000000c17177220 */ /* 0x020fce0000400000 */
.L_x_201:
[----:B------:R-:W-:Y:S05]  /*2220*/  BSYNC.RECONVERGENT B2 ;  /* 0x0000000000027941 */ /* 0x000fea0003800200 */
.L_x_200:
[----:B------:R-:W-:Y:S05]  /*2230*/  @!P1 BRA `(.L_x_193) ;  /* 0x0000000000309947 */ /* 0x000fea0003800000 */
[----:B------:R-:W-:Y:S02]  /*2240*/  LOP3.LUT R2, R2, 0xffff, RZ, 0xc0, !PT ;  /* 0x0000ffff02027812 */ /* 0x000fe400078ec0ff */
[----:B------:R-:W-:Y:S02]  /*2250*/  IADD3 R9, PT, PT, R16, R0, RZ ;  /* 0x0000000010097210 */ /* 0x000fe40007ffe0ff */
[----:B------:R-:W-:-:S04]  /*2260*/  LEA.HI R2, R2, 0x1, RZ, 0x18 ;  /* 0x0000000102027811 */ /* 0x000fc800078fc0ff */
[----:B------:R-:W-:-:S04]  /*2270*/  LOP3.LUT R2, R2, 0x3, RZ, 0xc0, !PT ;  /* 0x0000000302027812 */ /* 0x000fc800078ec0ff */
[----:B------:R-:W-:-:S07]  /*2280*/  IADD3 R2, PT, PT, -R2, RZ, RZ ;  /* 0x000000ff02027210 */ /* 0x000fce0007ffe1ff */
.L_x_202:
[----:B------:R-:W-:-:S06]  /*2290*/  IMAD.WIDE.U32 R6, R9, 0x4, R4 ;  /* 0x0000000409067825 */ /* 0x000fcc00078e0004 */
[----:B------:R-:W2:Y:S01]  /*22a0*/  LDG.E R6, desc[UR6][R6.64] ;  /* 0x0000000606067981 */ /* 0x000ea2000c1e1900 */
[----:B------:R-:W-:Y:S02]  /*22b0*/  IADD3 R2, PT, PT, R2, 0x1, RZ ;  /* 0x0000000102027810 */ /* 0x000fe40007ffe0ff */
[----:B------:R-:W-:Y:S02]  /*22c0*/  IADD3 R9, PT, PT, R9, 0x100, RZ ;  /* 0x0000010009097810 */ /* 0x000fe40007ffe0ff */
[----:B------:R-:W-:Y:S01]  /*22d0*/  ISETP.NE.AND P0, PT, R2, RZ, PT ;  /* 0x000000ff0200720c */ /* 0x000fe20003f05270 */
[----:B--2---:R-:W-:-:S12]  /*22e0*/  FMUL R23, R6, R23 ;  /* 0x0000001706177220 */ /* 0x004fd80000400000 */
[----:B------:R-:W-:Y:S05]  /*22f0*/  @P0 BRA `(.L_x_202) ;  /* 0xfffffffc00e40947 */ /* 0x000fea000383ffff */
.L_x_193:
[----:B------:R-:W-:Y:S05]  /*2300*/  BSYNC.RECONVERGENT B1 ;  /* 0x0000000000017941 */ /* 0x000fea0003800200 */
.L_x_190:
        /* <DEDUP_REMOVED lines=42> */
.L_x_189:
[----:B------:R-:W-:Y:S05]  /*25b0*/  BSYNC.RECONVERGENT B0 ;  /* 0x0000000000007941 */ /* 0x000fea0003800200 */
.L_x_173:
[----:B------:R-:W-:Y:S05]  /*25c0*/  @P0 EXIT ;  /* 0x000000000000094d */ /* 0x000fea0003800000 */
[----:B012---:R-:W0:Y:S02]  /*25d0*/  LDC.64 R4, c[0x0][0x388] ;  /* 0x0000e200ff047b82 */ /* 0x007e240000000a00 */
[----:B0-----:R-:W-:-:S05]  /*25e0*/  IMAD.WIDE.U32 R2, R3, 0x4, R4 ;  /* 0x0000000403027825 */ /* 0x001fca00078e0004 */
[----:B------:R-:W-:Y:S01]  /*25f0*/  STG.E desc[UR6][R2.64], R8 ;  /* 0x0000000802007986 */ /* 0x000fe2000c101906 */
[----:B------:R-:W-:Y:S05]  /*2600*/  EXIT ;  /* 0x000000000000794d */ /* 0x000fea0003800000 */
.L_x_203:
        /* <DEDUP_REMOVED lines=15> */
.L_x_255:


//--------------------- .text._ZN3cub18CUB_300001_SM_10006detail6reduce28DeviceReduceSingleTileKernelINS2_10policy_hubIfjN4cuda3std3__410multipliesIfEEE10Policy1000EN6thrust24THRUST_300001_SM_1000_NS6detail15normal_iteratorINSD_10device_ptrIfEEEEPfjS9_ffNS7_10__identityEEEvT0_T1_T2_T3_T4_T6_ --------------------------
	.section	.text._ZN3cub18CUB_300001_SM_10006detail6reduce28DeviceReduceSingleTileKernelINS2_10policy_hubIfjN4cuda3std3__410multipliesIfEEE10Policy1000EN6thrust24THRUST_300001_SM_1000_NS6detail15normal_iteratorINSD_10device_ptrIfEEEEPfjS9_ffNS7_10__identityEEEvT0_T1_T2_T3_T4_T6_,"ax",@progbits
	.align	128
        .global         _ZN3cub18CUB_300001_SM_10006detail6reduce28DeviceReduceSingleTileKernelINS2_10policy_hubIfjN4cuda3std3__410multipliesIfEEE10Policy1000EN6thrust24THRUST_300001_SM_1000_NS6detail15normal_iteratorINSD_10device_ptrIfEEEEPfjS9_ffNS7_10__identityEEEvT0_T1_T2_T3_T4_T6_
        .type           _ZN3cub18CUB_300001_SM_10006detail6reduce28DeviceReduceSingleTileKernelINS2_10policy_hubIfjN4cuda3std3__410multipliesIfEEE10Policy1000EN6thrust24THRUST_300001_SM_1000_NS6detail15normal_iteratorINSD_10device_ptrIfEEEEPfjS9_ffNS7_10__identityEEEvT0_T1_T2_T3_T4_T6_,@function
        .size           _ZN3cub18CUB_300001_SM_10006detail6reduce28DeviceReduceSingleTileKernelINS2_10policy_hubIfjN4cuda3std3__410multipliesIfEEE10Policy1000EN6thrust24THRUST_300001_SM_1000_NS6detail15normal_iteratorINSD_10device_ptrIfEEEEPfjS9_ffNS7_10__identityEEEvT0_T1_T2_T3_T4_T6_,(.L_x_256 - _ZN3cub18CUB_300001_SM_10006detail6reduce28DeviceReduceSingleTileKernelINS2_10policy_hubIfjN4cuda3std3__410multipliesIfEEE10Policy1000EN6thrust24THRUST_300001_SM_1000_NS6detail15normal_iteratorINSD_10device_ptrIfEEEEPfjS9_ffNS7_10__identityEEEvT0_T1_T2_T3_T4_T6_)
        .other          _ZN3cub18CUB_300001_SM_10006detail6reduce28DeviceReduceSingleTileKernelINS2_10policy_hubIfjN4cuda3std3__410multipliesIfEEE10Policy1000EN6thrust24THRUST_300001_SM_1000_NS6detail15normal_iteratorINSD_10device_ptrIfEEEEPfjS9_ffNS7_10__identityEEEvT0_T1_T2_T3_T4_T6_,@"STO_CUDA_ENTRY STV_DEFAULT"
_ZN3cub18CUB_300001_SM_10006detail6reduce28DeviceReduceSingleTileKernelINS2_10policy_hubIfjN4cuda3std3__410multipliesIfEEE10Policy1000EN6thrust24THRUST_300001_SM_1000_NS6detail15normal_iteratorINSD_10device_ptrIfEEEEPfjS9_ffNS7_10__identityEEEvT0_T1_T2_T3_T4_T6_:
.text._ZN3cub18CUB_300001_SM_10006detail6reduce28DeviceReduceSingleTileKernelINS2_10policy_hubIfjN4cuda3std3__410multipliesIfEEE10Policy1000EN6thrust24THRUST_300001_SM_1000_NS6detail15normal_iteratorINSD_10device_ptrIfEEEEPfjS9_ffNS7_10__identityEEEvT0_T1_T2_T3_T4_T6_:
        /* <DEDUP_REMOVED lines=13> */
.L_x_204:
[----:B------:R-:W-:Y:S01]  /*00d0*/  ISETP.GT.U32.AND P0, PT, R4, 0xfff, PT ;  /* 0x00000fff0400780c */ /* 0x000fe20003f04070 */
[----:B------:R-:W-:-:S12]  /*00e0*/  BSSY.RECONVERGENT B0, `(.L_x_205) ;  /* 0x0000209000007945 */ /* 0x000fd80003800200 */
[----:B------:R-:W-:Y:S05]  /*00f0*/  @P0 BRA `(.L_x_206) ;  /* 0x0000000c00980947 */ /* 0x000fea0003800000 */
[----:B------:R-:W0:Y:S01]  /*0100*/  S2R R5, SR_TID.X ;  /* 0x0000000000057919 */ /* 0x000e220000002100 */
[----:B------:R-:W-:Y:S01]  /*0110*/  BSSY.RECONVERGENT B1, `(.L_x_207) ;  /* 0x0000009000017945 */ /* 0x000fe20003800200 */
[----:B------:R-:W-:Y:S01]  /*0120*/  HFMA2 R0, -RZ, RZ, 0, 0 ;  /* 0x00000000ff007431 */ /* 0x000fe200000001ff */
[----:B0-----:R-:W-:Y:S02]  /*0130*/  ISETP.GE.U32.AND P0, PT, R5, R4, PT ;  /* 0x000000040500720c */ /* 0x001fe40003f06070 */
[----:B------:R-:W-:-:S11]  /*0140*/  MOV R7, R5 ;  /* 0x0000000500077202 */ /* 0x000fd60000000f00 */
[----:B------:R-:W-:Y:S05]  /*0150*/  @P0 BRA `(.L_x_208) ;  /* 0x0000000000100947 */ /* 0x000fea0003800000 */
[----:B------:R-:W0:Y:S02]  /*0160*/  LDC.64 R2, c[0x0][0x380] ;  /* 0x0000e000ff027b82 */ /* 0x000e240000000a00 */
[----:B0-----:R-:W-:-:S05]  /*0170*/  IMAD.WIDE.U32 R2, R5, 0x4, R2 ;  /* 0x0000000405027825 */ /* 0x001fca00078e0002 */
[----:B------:R0:W5:Y:S01]  /*0180*/  LDG.E R0, desc[UR6][R2.64] ;  /* 0x0000000602007981 */ /* 0x000162000c1e1900 */
[----:B------:R-:W-:-:S07]  /*0190*/  IADD3 R7, PT, PT, R5, 0x100, RZ ;  /* 0x0000010005077810 */ /* 0x000fce0007ffe0ff */
.L_x_208:
[----:B------:R-:W-:Y:S05]  /*01a0*/  BSYNC.RECONVERGENT B1 ;  /* 0x0000000000017941 */ /* 0x000fea0003800200 */
.L_x_207:
[----:B------:R-:W-:Y:S01]  /*01b0*/  ISETP.GE.U32.AND P0, PT, R7, R4, PT ;  /* 0x000000040700720c */ /* 0x000fe20003f06070 */
[----:B------:R-:W-:-:S12]  /*01c0*/  BSSY.RECONVERGENT B1, `(.L_x_209) ;  /* 0x0000070000017945 */ /* 0x000fd80003800200 */
[----:B------:R-:W-:Y:S05]  /*01d0*/  @P0 BRA `(.L_x_210) ;  /* 0x0000000400b80947 */ /* 0x000fea0003800000 */
[----:B0-----:R-:W-:Y:S01]  /*01e0*/  LOP3.LUT R3, RZ, R7, RZ, 0x33, !PT ;  /* 0x00000007ff037212 */ /* 0x001fe200078e33ff */
[----:B------:R-:W-:Y:S03]  /*01f0*/  BSSY.RECONVERGENT B2, `(.L_x_211) ;  /* 0x0000033000027945 */ /* 0x000fe60003800200 */
[----:B------:R-:W-:-:S04]  /*0200*/  IADD3 R3, PT, PT, R3, R4, RZ ;  /* 0x0000000403037210 */ /* 0x000fc80007ffe0ff */
        /* <DEDUP_REMOVED lines=9> */
[----:B------:R-:W-:-:S04]  /*02a0*/  IADD3 R2, P0, PT, R2, 0x2000, RZ ;  /* 0x0000200002027810 */ /* 0x000fc80007f1e0ff */
[----:B------:R-:W-:-:S09]  /*02b0*/  IADD3.X R3, PT, PT, RZ, R3, RZ, P0, !PT ;  /* 0x00000003ff037210 */ /* 0x000fd200007fe4ff */
.L_x_213:
        /* <DEDUP_REMOVED lines=19> */
[----:B0-----:R-:W-:-:S04]  /*03f0*/  IADD3 R2, P2, PT, R2, 0x4000, RZ ;  /* 0x0000400002027810 */ /* 0x001fc80007f5e0ff */
[----:B------:R-:W-:Y:S01]  /*0400*/  IADD3.X R3, PT, PT, RZ, R3, RZ, P2, !PT ;  /* 0x00000003ff037210 */ /* 0x000fe200017fe4ff */
        /* <DEDUP_REMOVED lines=17> */
.L_x_212:
[----:B------:R-:W-:Y:S05]  /*0520*/  BSYNC.RECONVERGENT B2 ;  /* 0x0000000000027941 */ /* 0x000fea0003800200 */
.L_x_211:
[----:B------:R-:W-:Y:S05]  /*0530*/  @!P1 BRA `(.L_x_210) ;  /* 0x0000000000e09947 */ /* 0x000fea0003800000 */
[----:B------:R-:W-:Y:S01]  /*0540*/  ISETP.GE.U32.AND P0, PT, R22, 0x8, PT ;  /* 0x000000081600780c */ /* 0x000fe20003f06070 */
[----:B------:R-:W-:Y:S01]  /*0550*/  BSSY.RECONVERGENT B2, `(.L_x_214) ;  /* 0x0000017000027945 */ /* 0x000fe20003800200 */
[----:B------:R-:W-:-:S04]  /*0560*/  LOP3.LUT R10, R6, 0x7, RZ, 0xc0, !PT ;  /* 0x00000007060a7812 */ /* 0x000fc800078ec0ff */
[----:B------:R-:W-:-:S07]  /*0570*/  ISETP.NE.AND P1, PT, R10, RZ, PT ;  /* 0x000000ff0a00720c */ /* 0x000fce0003f25270 */
[----:B------:R-:W-:Y:S06]  /*0580*/  @!P0 BRA `(.L_x_215) ;  /* 0x00000000004c8947 */ /* 0x000fec0003800000 */
[----:B------:R-:W0:Y:S02]  /*0590*/  LDC.64 R2, c[0x0][0x380] ;  /* 0x0000e000ff027b82 */ /* 0x000e240000000a00 */
[----:B0-----:R-:W-:-:S05]  /*05a0*/  IMAD.WIDE.U32 R2, R7, 0x4, R2 ;  /* 0x0000000407027825 */ /* 0x001fca00078e0002 */
        /* <DEDUP_REMOVED lines=17> */
.L_x_215:
[----:B------:R-:W-:Y:S05]  /*06c0*/  BSYNC.RECONVERGENT B2 ;  /* 0x0000000000027941 */ /* 0x000fea0003800200 */
.L_x_214:
        /* <DEDUP_REMOVED lines=17> */
.L_x_217:
[----:B------:R-:W-:Y:S05]  /*07e0*/  BSYNC.RECONVERGENT B2 ;  /* 0x0000000000027941 */ /* 0x000fea0003800200 */
.L_x_216:
[----:B------:R-:W-:Y:S05]  /*07f0*/  @!P1 BRA `(.L_x_210) ;  /* 0x0000000000309947 */ /* 0x000fea0003800000 */
[----:B------:R-:W0:Y:S01]  /*0800*/  LDC.64 R2, c[0x0][0x380] ;  /* 0x0000e000ff027b82 */ /* 0x000e220000000a00 */
[----:B------:R-:W-:Y:S01]  /*0810*/  IADD3 R6, PT, PT, -R6, RZ, RZ ;  /* 0x000000ff06067210 */ /* 0x000fe20007ffe1ff */
[----:B0-----:R-:W-:-:S05]  /*0820*/  IMAD.WIDE.U32 R2, R7, 0x4, R2 ;  /* 0x0000000407027825 */ /* 0x001fca00078e0002 */
[----:B------:R-:W-:-:S07]  /*0830*/  MOV R7, R3 ;  /* 0x0000000300077202 */ /* 0x000fce0000000f00 */
.L_x_218:
[----:B------:R-:W-:-:S06]  /*0840*/  MOV R3, R7 ;  /* 0x0000000700037202 */ /* 0x000fcc0000000f00 */
[----:B------:R0:W2:Y:S01]  /*0850*/  LDG.E R3, desc[UR6][R2.64] ;  /* 0x0000000602037981 */ /* 0x0000a2000c1e1900 */
[----:B------:R-:W-:-:S04]  /*0860*/  IADD3 R6, PT, PT, R6, 0x1, RZ ;  /* 0x0000000106067810 */ /* 0x000fc80007ffe0ff */
[----:B------:R-:W-:Y:S02]  /*0870*/  ISETP.NE.AND P0, PT, R6, RZ, PT ;  /* 0x000000ff0600720c */ /* 0x000fe40003f05270 */
[----:B0-----:R-:W-:-:S04]  /*0880*/  IADD3 R2, P1, PT, R2, 0x400, RZ ;  /* 0x0000040002027810 */ /* 0x001fc80007f3e0ff */
[----:B------:R-:W-:Y:S01]  /*0890*/  IADD3.X R7, PT, PT, RZ, R7, RZ, P1, !PT ;  /* 0x00000007ff077210 */ /* 0x000fe20000ffe4ff */
[----:B--2--5:R-:W-:-:S06]  /*08a0*/  FMUL R0, R3, R0 ;  /* 0x0000000003007220 */ /* 0x024fcc0000400000 */
[----:B------:R-:W-:Y:S05]  /*08b0*/  @P0 BRA `(.L_x_218) ;  /* 0xfffffffc00e00947 */ /* 0x000fea000383ffff */
.L_x_210:
[----:B------:R-:W-:Y:S05]  /*08c0*/  BSYNC.RECONVERGENT B1 ;  /* 0x0000000000017941 */ /* 0x000fea0003800200 */
.L_x_209:
[----:B------:R-:W-:Y:S02]  /*08d0*/  ISETP.GE.U32.AND P0, PT, R4, 0x100, PT ;  /* 0x000001000400780c */ /* 0x000fe40003f06070 */
        /* <DEDUP_REMOVED lines=45> */
.L_x_219:
[----:B------:R-:W1:Y:S01]  /*0bb0*/  S2R R6, SR_LANEID ;  /* 0x0000000000067919 */ /* 0x000e620000000000 */
[----:B------:R-:W-:-:S04]  /*0bc0*/  LOP3.LUT R0, R5, 0x3e0, RZ, 0xc0, !PT ;  /* 0x000003e005007812 */ /* 0x000fc800078ec0ff */
[----:B0-----:R-:W-:Y:S02]  /*0bd0*/  IADD3 R3, PT, PT, R0, 0x20, RZ ;  /* 0x0000002000037810 */ /* 0x001fe40007ffe0ff */
[----:B------:R-:W-:Y:S02]  /*0be0*/  LOP3.LUT R7, RZ, R0, RZ, 0x33, !PT ;  /* 0x00000000ff077212 */ /* 0x000fe400078e33ff */
[-C--:B------:R-:W-:Y:S02]  /*0bf0*/  ISETP.GT.U32.AND P0, PT, R3, R4.reuse, PT ;  /* 0x000000040300720c */ /* 0x080fe40003f04070 */
        /* <DEDUP_REMOVED lines=18> */
[-C--:B------:R-:W-:Y:S02]  /*0d20*/  ISETP.GT.AND P0, PT, R2, R7.reuse, PT ;  /* 0x000000070200720c */ /* 0x080fe40003f04270 */
[----:B------:R-:W-:Y:S02]  /*0d30*/  IADD3 R2, PT, PT, R6, 0x10, RZ ;  /* 0x0000001006027810 */ /* 0x000fe40007ffe0ff */
        /* <DEDUP_REMOVED lines=34> */
.L_x_206:
[----:B------:R-:W0:Y:S01]  /*0f60*/  S2R R0, SR_TID.X ;  /* 0x0000000000007919 */ /* 0x000e220000002100 */
[----:B------:R-:W1:Y:S02]  /*0f70*/  LDCU.64 UR4, c[0x0][0x380] ;  /* 0x00007000ff0477ac */ /* 0x000e640008000a00 */
[----:B-1----:R-:W-:Y:S02]  /*0f80*/  MOV R12, UR4 ;  /* 0x00000004000c7c02 */ /* 0x002fe40008000f00 */
[----:B------:R-:W-:-:S03]  /*0f90*/  MOV R13, UR5 ;  /* 0x00000005000d7c02 */ /* 0x000fc60008000f00 */
        /* <DEDUP_REMOVED lines=17> */
[----:B------:R-:W-:Y:S01]  /*10b0*/  UMOV UR4, 0x1000 ;  /* 0x0000100000047882 */ /* 0x000fe20000000000 */
[----:B--2---:R-:W-:Y:S01]  /*10c0*/  FMUL R20, R20, R21 ;  /* 0x0000001514147220 */ /* 0x004fe20000400000 */
[----:B------:R-:W-:-:S04]  /*10d0*/  IADD3 R21, PT, PT, R4, -0x1000, RZ ;  /* 0xfffff00004157810 */ /* 0x000fc80007ffe0ff */
[----:B------:R-:W-:Y:S01]  /*10e0*/  ISETP.GE.U32.AND P0, PT, R21, 0x1000, PT ;  /* 0x000010001500780c */ /* 0x000fe20003f06070 */
[----:B---3--:R-:W-:Y:S01]  /*10f0*/  FMUL R6, R6, R7 ;  /* 0x0000000706067220 */ /* 0x008fe20000400000 */
[----:B----4-:R-:W-:-:S04]  /*1100*/  FMUL R9, R8, R9 ;  /* 0x0000000908097220 */ /* 0x010fc80000400000 */
[----:B------:R-:W-:Y:S01]  /*1110*/  FMUL R6, R6, R9 ;  /* 0x0000000906067220 */ /* 0x000fe20000400000 */
[----:B-----5:R-:W-:Y:S01]  /*1120*/  FMUL R10, R10, R11 ;  /* 0x0000000b0a0a7220 */ /* 0x020fe20000400000 */
[----:B------:R-:W-:-:S04]  /*1130*/  FMUL R15, R14, R15 ;  /* 0x0000000f0e0f7220 */ /* 0x000fc80000400000 */
[----:B------:R-:W-:Y:S01]  /*1140*/  FMUL R15, R10, R15 ;  /* 0x0000000f0a0f7220 */ /* 0x000fe20000400000 */
[----:B------:R-:W-:Y:S01]  /*1150*/  FMUL R16, R16, R17 ;  /* 0x0000001110107220 */ /* 0x000fe20000400000 */
[----:B------:R-:W-:-:S04]  /*1160*/  FMUL R19, R18, R19 ;  /* 0x0000001312137220 */ /* 0x000fc80000400000 */
[----:B------:R-:W-:Y:S01]  /*1170*/  FMUL R16, R16, R19 ;  /* 0x0000001310107220 */ /* 0x000fe20000400000 */
[----:B------:R-:W-:-:S04]  /*1180*/  FMUL R5, R5, R22 ;  /* 0x0000001605057220 */ /* 0x000fc80000400000 */
[----:B------:R-:W-:Y:S01]  /*1190*/  FMUL R5, R20, R5 ;  /* 0x0000000514057220 */ /* 0x000fe20000400000 */
[----:B------:R-:W-:-:S03]  /*11a0*/  FMUL R6, R6, R15 ;  /* 0x0000000f06067220 */ /* 0x000fc60000400000 */
[----:B------:R-:W-:-:S04]  /*11b0*/  FMUL R5, R16, R5 ;  /* 0x0000000510057220 */ /* 0x000fc80000400000 */
[----:B------:R-:W-:Y:S01]  /*11c0*/  FMUL R5, R6, R5 ;  /* 0x0000000506057220 */ /* 0x000fe20000400000 */
[----:B------:R-:W-:Y:S06]  /*11d0*/  @!P0 BRA `(.L_x_221) ;  /* 0x0000000000ac8947 */ /* 0x000fec0003800000 */
[----:B------:R-:W0:Y:S01]  /*11e0*/  LDC R4, c[0x0][0x390] ;  /* 0x0000e400ff047b82 */ /* 0x000e220000000800 */
[----:B------:R-:W-:-:S07]  /*11f0*/  UMOV UR4, 0x1000 ;  /* 0x0000100000047882 */ /* 0x000fce0000000000 */
[----:B------:R-:W1:Y:S02]  /*1200*/  LDC.64 R12, c[0x0][0x380] ;  /* 0x0000e000ff0c7b82 */ /* 0x000e640000000a00 */
.L_x_223:
[----:B------:R-:W-:-:S05]  /*1210*/  IADD3 R3, PT, PT, R0, UR4, RZ ;  /* 0x0000000400037c10 */ /* 0x000fca000fffe0ff */
        /* <DEDUP_REMOVED lines=17> */
[----:B0-----:R-:W-:-:S04]  /*1330*/  IADD3 R2, PT, PT, R4, -UR4, RZ ;  /* 0x8000000404027c10 */ /* 0x001fc8000fffe0ff */
        /* <DEDUP_REMOVED lines=18> */
[----:B------:R-:W-:-:S06]  /*1460*/  UIADD3 UR4, UPT, UPT, UR4, 0x1000, URZ ;  /* 0x0000100004047890 */ /* 0x000fcc000fffe0ff */
[----:B------:R-:W-:-:S13]  /*1470*/  ISETP.LT.U32.AND P0, PT, R21, UR4, PT ;  /* 0x0000000415007c0c */ /* 0x000fda000bf01070 */
[----:B------:R-:W-:Y:S05]  /*1480*/  @!P0 BRA `(.L_x_223) ;  /* 0xfffffffc00608947 */ /* 0x000fea000383ffff */
.L_x_221:
[----:B------:R-:W-:Y:S01]  /*1490*/  IADD3 R3, PT, PT, R4, -UR4, RZ ;  /* 0x8000000404037c10 */ /* 0x000fe2000fffe0ff */
[----:B------:R-:W-:Y:S03]  /*14a0*/  BSSY.RECONVERGENT B1, `(.L_x_222) ;  /* 0x00000a3000017945 */ /* 0x000fe60003800200 */
[----:B------:R-:W-:-:S04]  /*14b0*/  ISETP.GE.AND P0, PT, R0, R3, PT ;  /* 0x000000030000720c */ /* 0x000fc80003f06270 */
[----:B------:R-:W-:-:S13]  /*14c0*/  ISETP.LE.U32.OR P0, PT, R4, UR4, P0 ;  /* 0x0000000404007c0c */ /* 0x000fda0008703470 */
[----:B------:R-:W-:Y:S05]  /*14d0*/  @P0 BRA `(.L_x_224) ;  /* 0x00000008007c0947 */ /* 0x000fea0003800000 */
[-C--:B------:R-:W-:Y:S01]  /*14e0*/  LOP3.LUT R3, RZ, R0.reuse, RZ, 0x33, !PT ;  /* 0x00000000ff037212 */ /* 0x080fe200078e33ff */
[----:B------:R-:W-:Y:S01]  /*14f0*/  BSSY.RECONVERGENT B2, `(.L_x_225) ;  /* 0x0000052000027945 */ /* 0x000fe20003800200 */
[----:B------:R-:W-:Y:S02]  /*1500*/  MOV R6, R0 ;  /* 0x0000000000067202 */ /* 0x000fe40000000f00 */
[----:B------:R-:W-:-:S04]  /*1510*/  IADD3 R3, PT, PT, R4, -UR4, R3 ;  /* 0x8000000404037c10 */ /* 0x000fc8000fffe003 */
[C---:B------:R-:W-:Y:S02]  /*1520*/  ISETP.GE.U32.AND P0, PT, R3.reuse, 0xf00, PT ;  /* 0x00000f000300780c */ /* 0x040fe40003f06070 */
[----:B------:R-:W-:-:S04]  /*1530*/  LEA.HI R3, R3, 0x1, RZ, 0x18 ;  /* 0x0000000103037811 */ /* 0x000fc800078fc0ff */
[----:B------:R-:W-:-:S07]  /*1540*/  LOP3.LUT R4, R3, 0xf, RZ, 0xc0, !PT ;  /* 0x0000000f03047812 */ /* 0x000fce00078ec0ff */
[----:B------:R-:W-:Y:S05]  /*1550*/  @!P0 BRA `(.L_x_226) ;  /* 0x00000004002c8947 */ /* 0x000fea0003800000 */
[----:B------:R-:W-:Y:S01]  /*1560*/  LOP3.LUT R7, R3, 0x1fffff0, RZ, 0xc0, !PT ;  /* 0x01fffff003077812 */ /* 0x000fe200078ec0ff */
[----:B------:R-:W-:Y:S01]  /*1570*/  BSSY.RECONVERGENT B3, `(.L_x_227) ;  /* 0x0000048000037945 */ /* 0x000fe20003800200 */
[C---:B------:R-:W-:Y:S02]  /*1580*/  LOP3.LUT R6, R0.reuse, 0x800, RZ, 0xfc, !PT ;  /* 0x0000080000067812 */ /* 0x040fe400078efcff */
[----:B------:R-:W-:Y:S02]  /*1590*/  IADD3 R2, PT, PT, R0, UR4, RZ ;  /* 0x0000000400027c10 */ /* 0x000fe4000fffe0ff */
[----:B------:R-:W-:-:S07]  /*15a0*/  IADD3 R7, PT, PT, -R7, RZ, RZ ;  /* 0x000000ff07077210 */ /* 0x000fce0007ffe1ff */
.L_x_228:
[C---:B------:R-:W-:Y:S01]  /*15b0*/  IADD3 R19, PT, PT, R2.reuse, 0x100, RZ ;  /* 0x0000010002137810 */ /* 0x040fe20007ffe0ff */
[C---:B------:R-:W-:Y:S01]  /*15c0*/  IMAD.WIDE.U32 R14, R2.reuse, 0x4, R12 ;  /* 0x00000004020e7825 */ /* 0x040fe200078e000c */
[----:B------:R-:W-:-:S03]  /*15d0*/  IADD3 R11, PT, PT, R2, 0x200, RZ ;  /* 0x00000200020b7810 */ /* 0x000fc60007ffe0ff */
[--C-:B------:R-:W-:Y:S01]  /*15e0*/  IMAD.WIDE.U32 R18, R19, 0x4, R12.reuse ;  /* 0x0000000413127825 */ /* 0x100fe200078e000c */
[----:B------:R0:W2:Y:S01]  /*15f0*/  LDG.E R8, desc[UR6][R14.64] ;  /* 0x000000060e087981 */ /* 0x0000a2000c1e1900 */
[C---:B------:R-:W-:Y:S02]  /*1600*/  IADD3 R21, PT, PT, R2.reuse, 0x300, RZ ;  /* 0x0000030002157810 */ /* 0x040fe40007ffe0ff */
[--C-:B------:R-:W-:Y:S01]  /*1610*/  IMAD.WIDE.U32 R10, R11, 0x4, R12.reuse ;  /* 0x000000040b0a7825 */ /* 0x100fe200078e000c */
[----:B------:R1:W3:Y:S01]  /*1620*/  LDG.E R9, desc[UR6][R18.64] ;  /* 0x0000000612097981 */ /* 0x0002e2000c1e1900 */
[C---:B------:R-:W-:Y:S02]  /*1630*/  IADD3 R17, PT, PT, R2.reuse, 0x400, RZ ;  /* 0x0000040002117810 */ /* 0x040fe40007ffe0ff */
[--C-:B------:R-:W-:Y:S02]  /*1640*/  IMAD.WIDE.U32 R20, R21, 0x4, R12.reuse ;  /* 0x0000000415147825 */ /* 0x100fe400078e000c */
[----:B------:R4:W5:Y:S01]  /*1650*/  LDG.E R10, desc[UR6][R10.64] ;  /* 0x000000060a0a7981 */ /* 0x000962000c1e1900 */
[----:B------:R-:W-:Y:S01]  /*1660*/  IADD3 R29, PT, PT, R2, 0x500, RZ ;  /* 0x00000500021d7810 */ /* 0x000fe20007ffe0ff */
[----:B------:R-:W-:-:S02]  /*1670*/  IMAD.WIDE.U32 R16, R17, 0x4, R12 ;  /* 0x0000000411107825 */ /* 0x000fc400078e000c */
[----:B------:R4:W5:Y:S01]  /*1680*/  LDG.E R27, desc[UR6][R20.64] ;  /* 0x00000006141b7981 */ /* 0x000962000c1e1900 */
[C---:B------:R-:W-:Y:S01]  /*1690*/  IADD3 R23, PT, PT, R2.reuse, 0x600, RZ ;  /* 0x0000060002177810 */ /* 0x040fe20007ffe0ff */
[--C-:B------:R-:W-:Y:S02]  /*16a0*/  IMAD.WIDE.U32 R28, R29, 0x4, R12.reuse ;  /* 0x000000041d1c7825 */ /* 0x100fe400078e000c */
[----:B------:R-:W5:Y:S01]  /*16b0*/  LDG.E R26, desc[UR6][R16.64] ;  /* 0x00000006101a7981 */ /* 0x000f62000c1e1900 */
[C---:B------:R-:W-:Y:S01]  /*16c0*/  IADD3 R22, PT, PT, R2.reuse, 0x700, RZ ;  /* 0x0000070002167810 */ /* 0x040fe20007ffe0ff */
[--C-:B0-----:R-:W-:Y:S02]  /*16d0*/  IMAD.WIDE.U32 R14, R23, 0x4, R12.reuse ;  /* 0x00000004170e7825 */ /* 0x101fe400078e000c */
[----:B------:R0:W5:Y:S01]  /*16e0*/  LDG.E R25, desc[UR6][R28.64] ;  /* 0x000000061c197981 */ /* 0x000162000c1e1900 */
[----:B------:R-:W-:Y:S01]  /*16f0*/  IADD3 R23, PT, PT, R2, 0x800, RZ ;  /* 0x0000080002177810 */ /* 0x000fe20007ffe0ff */
[----:B-1----:R-:W-:-:S02]  /*1700*/  IMAD.WIDE.U32 R18, R22, 0x4, R12 ;  /* 0x0000000416127825 */ /* 0x002fc400078e000c */
[----:B------:R1:W5:Y:S01]  /*1710*/  LDG.E R24, desc[UR6][R14.64] ;  /* 0x000000060e187981 */ /* 0x000362000c1e1900 */
[C---:B----4-:R-:W-:Y:S01]  /*1720*/  IADD3 R11, PT, PT, R2.reuse, 0x900, RZ ;  /* 0x00000900020b7810 */ /* 0x050fe20007ffe0ff */
[--C-:B------:R-:W-:Y:S02]  /*1730*/  IMAD.WIDE.U32 R20, R23, 0x4, R12.reuse ;  /* 0x0000000417147825 */ /* 0x100fe400078e000c */
[----:B------:R4:W5:Y:S01]  /*1740*/  LDG.E R23, desc[UR6][R18.64] ;  /* 0x0000000612177981 */ /* 0x000962000c1e1900 */
[C---:B0-----:R-:W-:Y:S01]  /*1750*/  IADD3 R29, PT, PT, R2.reuse, 0xa00, RZ ;  /* 0x00000a00021d7810 */ /* 0x041fe20007ffe0ff */
[--C-:B------:R-:W-:Y:S02]  /*1760*/  IMAD.WIDE.U32 R16, R11, 0x4, R12.reuse ;  /* 0x000000040b107825 */ /* 0x100fe400078e000c */
[----:B------:R-:W5:Y:S01]  /*1770*/  LDG.E R22, desc[UR6][R20.64] ;  /* 0x0000000614167981 */ /* 0x000f62000c1e1900 */
[----:B-1----:R-:W-:Y:S01]  /*1780*/  IADD3 R15, PT, PT, R2, 0xb00, RZ ;  /* 0x00000b00020f7810 */ /* 0x002fe20007ffe0ff */
[----:B------:R-:W-:-:S02]  /*1790*/  IMAD.WIDE.U32 R28, R29, 0x4, R12 ;  /* 0x000000041d1c7825 */ /* 0x000fc400078e000c */
[----:B------:R0:W5:Y:S01]  /*17a0*/  LDG.E R11, desc[UR6][R16.64] ;  /* 0x00000006100b7981 */ /* 0x000162000c1e1900 */
[C---:B----4-:R-:W-:Y:S01]  /*17b0*/  IADD3 R19, PT, PT, R2.reuse, 0xc00, RZ ;  /* 0x00000c0002137810 */ /* 0x050fe20007ffe0ff */
[--C-:B------:R-:W-:Y:S02]  /*17c0*/  IMAD.WIDE.U32 R14, R15, 0x4, R12.reuse ;  /* 0x000000040f0e7825 */ /* 0x100fe400078e000c */
[----:B------:R-:W4:Y:S02]  /*17d0*/  LDG.E R28, desc[UR6][R28.64] ;  /* 0x000000061c1c7981 */ /* 0x000f24000c1e1900 */
[----:B------:R-:W-:Y:S01]  /*17e0*/  IMAD.WIDE.U32 R18, R19, 0x4, R12 ;  /* 0x0000000413127825 */ /* 0x000fe200078e000c */
[C---:B0-----:R-:W-:Y:S02]  /*17f0*/  IADD3 R17, PT, PT, R2.reuse, 0xd00, RZ ;  /* 0x00000d0002117810 */ /* 0x041fe40007ffe0ff */
[----:B------:R-:W-:-:S03]  /*1800*/  IADD3 R21, PT, PT, R2, 0xe00, RZ ;  /* 0x00000e0002157810 */ /* 0x000fc60007ffe0ff */
[----:B------:R-:W4:Y:S04]  /*1810*/  LDG.E R18, desc[UR6][R18.64] ;  /* 0x0000000612127981 */ /* 0x000f28000c1e1900 */
[----:B------:R0:W4:Y:S01]  /*1820*/  LDG.E R29, desc[UR6][R14.64] ;  /* 0x000000060e1d7981 */ /* 0x000122000c1e1900 */
[----:B------:R-:W-:Y:S01]  /*1830*/  IADD3 R20, PT, PT, R2, 0xf00, RZ ;  /* 0x00000f0002147810 */ /* 0x000fe20007ffe0ff */
[----:B0-----:R-:W-:-:S04]  /*1840*/  IMAD.WIDE.U32 R14, R17, 0x4, R12 ;  /* 0x00000004110e7825 */ /* 0x001fc800078e000c */
[--C-:B------:R-:W-:Y:S02]  /*1850*/  IMAD.WIDE.U32 R16, R21, 0x4, R12.reuse ;  /* 0x0000000415107825 */ /* 0x100fe400078e000c */
[----:B------:R-:W4:Y:S02]  /*1860*/  LDG.E R14, desc[UR6][R14.64] ;  /* 0x000000060e0e7981 */ /* 0x000f24000c1e1900 */
[----:B------:R-:W-:Y:S02]  /*1870*/  IMAD.WIDE.U32 R20, R20, 0x4, R12 ;  /* 0x0000000414147825 */ /* 0x000fe400078e000c */
[----:B------:R-:W4:Y:S04]  /*1880*/  LDG.E R16, desc[UR6][R16.64] ;  /* 0x0000000610107981 */ /* 0x000f28000c1e1900 */
[----:B------:R-:W4:Y:S01]  /*1890*/  LDG.E R20, desc[UR6][R20.64] ;  /* 0x0000000614147981 */ /* 0x000f22000c1e1900 */
[----:B------:R-:W-:-:S04]  /*18a0*/  IADD3 R7, PT, PT, R7, 0x10, RZ ;  /* 0x0000001007077810 */ /* 0x000fc80007ffe0ff */
[----:B------:R-:W-:Y:S02]  /*18b0*/  ISETP.NE.AND P0, PT, R7, RZ, PT ;  /* 0x000000ff0700720c */ /* 0x000fe40003f05270 */
[----:B------:R-:W-:Y:S02]  /*18c0*/  IADD3 R6, PT, PT, R6, 0x1000, RZ ;  /* 0x0000100006067810 */ /* 0x000fe40007ffe0ff */
[----:B------:R-:W-:Y:S01]  /*18d0*/  IADD3 R2, PT, PT, R2, 0x1000, RZ ;  /* 0x0000100002027810 */ /* 0x000fe20007ffe0ff */
[----:B--2---:R-:W-:-:S04]  /*18e0*/  FMUL R8, R8, R5 ;  /* 0x0000000508087220 */ /* 0x004fc80000400000 */
[----:B---3--:R-:W-:-:S04]  /*18f0*/  FMUL R9, R8, R9 ;  /* 0x0000000908097220 */ /* 0x008fc80000400000 */
        /* <DEDUP_REMOVED lines=8> */
[----:B----4-:R-:W-:-:S04]  /*1980*/  FMUL R28, R11, R28 ;  /* 0x0000001c0b1c7220 */ /* 0x010fc80000400000 */
[----:B------:R-:W-:-:S04]  /*1990*/  FMUL R29, R28, R29 ;  /* 0x0000001d1c1d7220 */ /* 0x000fc80000400000 */
[----:B------:R-:W-:-:S04]  /*19a0*/  FMUL R29, R29, R18 ;  /* 0x000000121d1d7220 */ /* 0x000fc80000400000 */
[----:B------:R-:W-:-:S04]  /*19b0*/  FMUL R29, R29, R14 ;  /* 0x0000000e1d1d7220 */ /* 0x000fc80000400000 */
[----:B------:R-:W-:-:S04]  /*19c0*/  FMUL R29, R29, R16 ;  /* 0x000000101d1d7220 */ /* 0x000fc80000400000 */
[----:B------:R-:W-:Y:S01]  /*19d0*/  FMUL R5, R29, R20 ;  /* 0x000000141d057220 */ /* 0x000fe20000400000 */
[----:B------:R-:W-:Y:S06]  /*19e0*/  @P0 BRA `(.L_x_228) ;  /* 0xfffffff800f00947 */ /* 0x000fec000383ffff */
[----:B------:R-:W-:Y:S05]  /*19f0*/  BSYNC.RECONVERGENT B3 ;  /* 0x0000000000037941 */ /* 0x000fea0003800200 */
.L_x_227:
[----:B------:R-:W-:-:S07]  /*1a00*/  IADD3 R6, PT, PT, R6, -0x800, RZ ;  /* 0xfffff80006067810 */ /* 0x000fce0007ffe0ff */
.L_x_226:
[----:B------:R-:W-:Y:S05]  /*1a10*/  BSYNC.RECONVERGENT B2 ;  /* 0x0000000000027941 */ /* 0x000fea0003800200 */
.L_x_225:
[----:B------:R-:W-:-:S13]  /*1a20*/  ISETP.NE.AND P0, PT, R4, RZ, PT ;  /* 0x000000ff0400720c */ /* 0x000fda0003f05270 */
[----:B------:R-:W-:Y:S05]  /*1a30*/  @!P0 BRA `(.L_x_224) ;  /* 0x0000000400248947 */ /* 0x000fea0003800000 */
[----:B------:R-:W-:Y:S01]  /*1a40*/  ISETP.GE.U32.AND P0, PT, R4, 0x8, PT ;  /* 0x000000080400780c */ /* 0x000fe20003f06070 */
[----:B------:R-:W-:Y:S01]  /*1a50*/  BSSY.RECONVERGENT B2, `(.L_x_229) ;  /* 0x0000025000027945 */ /* 0x000fe20003800200 */
[----:B------:R-:W-:-:S04]  /*1a60*/  LOP3.LUT R22, R3, 0x7, RZ, 0xc0, !PT ;  /* 0x0000000703167812 */ /* 0x000fc800078ec0ff */
[----:B------:R-:W-:-:S07]  /*1a70*/  ISETP.NE.AND P1, PT, R22, RZ, PT ;  /* 0x000000ff1600720c */ /* 0x000fce0003f25270 */
[----:B------:R-:W-:Y:S06]  /*1a80*/  @!P0 BRA `(.L_x_230) ;  /* 0x0000000000848947 */ /* 0x000fec0003800000 */
[----:B------:R-:W-:-:S04]  /*1a90*/  IADD3 R7, PT, PT, R6, UR4, RZ ;  /* 0x0000000406077c10 */ /* 0x000fc8000fffe0ff */
[C---:B------:R-:W-:Y:S01]  /*1aa0*/  IADD3 R17, PT, PT, R7.reuse, 0x100, RZ ;  /* 0x0000010007117810 */ /* 0x040fe20007ffe0ff */
[C---:B------:R-:W-:Y:S01]  /*1ab0*/  IMAD.WIDE.U32 R8, R7.reuse, 0x4, R12 ;  /* 0x0000000407087825 */ /* 0x040fe200078e000c */
[----:B------:R-:W-:-:S03]  /*1ac0*/  IADD3 R19, PT, PT, R7, 0x200, RZ ;  /* 0x0000020007137810 */ /* 0x000fc60007ffe0ff */
[--C-:B------:R-:W-:Y:S01]  /*1ad0*/  IMAD.WIDE.U32 R16, R17, 0x4, R12.reuse ;  /* 0x0000000411107825 */ /* 0x100fe200078e000c */
[----:B------:R0:W2:Y:S01]  /*1ae0*/  LDG.E R2, desc[UR6][R8.64] ;  /* 0x0000000608027981 */ /* 0x0000a2000c1e1900 */
[----:B------:R-:W-:Y:S02]  /*1af0*/  IADD3 R11, PT, PT, R7, 0x300, RZ ;  /* 0x00000300070b7810 */ /* 0x000fe40007ffe0ff */
        /* <DEDUP_REMOVED lines=26> */
.L_x_230:
[----:B------:R-:W-:Y:S05]  /*1ca0*/  BSYNC.RECONVERGENT B2 ;  /* 0x0000000000027941 */ /* 0x000fea0003800200 */
.L_x_229:
        /* <DEDUP_REMOVED lines=23> */
.L_x_232:
[----:B------:R-:W-:Y:S05]  /*1e20*/  BSYNC.RECONVERGENT B2 ;  /* 0x0000000000027941 */ /* 0x000fea0003800200 */
.L_x_231:
[----:B------:R-:W-:Y:S05]  /*1e30*/  @!P1 BRA `(.L_x_224) ;  /* 0x0000000000249947 */ /* 0x000fea0003800000 */
[----:B------:R-:W-:Y:S02]  /*1e40*/  IADD3 R7, PT, PT, R6, UR4, RZ ;  /* 0x0000000406077c10 */ /* 0x000fe4000fffe0ff */
[----:B------:R-:W-:-:S07]  /*1e50*/  IADD3 R4, PT, PT, -R4, RZ, RZ ;  /* 0x000000ff04047210 */ /* 0x000fce0007ffe1ff */
.L_x_233:
[----:B------:R-:W-:-:S06]  /*1e60*/  IMAD.WIDE.U32 R2, R7, 0x4, R12 ;  /* 0x0000000407027825 */ /* 0x000fcc00078e000c */
[----:B------:R-:W2:Y:S01]  /*1e70*/  LDG.E R2, desc[UR6][R2.64] ;  /* 0x0000000602027981 */ /* 0x000ea2000c1e1900 */
[----:B------:R-:W-:Y:S02]  /*1e80*/  IADD3 R4, PT, PT, R4, 0x1, RZ ;  /* 0x0000000104047810 */ /* 0x000fe40007ffe0ff */
[----:B------:R-:W-:Y:S02]  /*1e90*/  IADD3 R7, PT, PT, R7, 0x100, RZ ;  /* 0x0000010007077810 */ /* 0x000fe40007ffe0ff */
[----:B------:R-:W-:Y:S01]  /*1ea0*/  ISETP.NE.AND P0, PT, R4, RZ, PT ;  /* 0x000000ff0400720c */ /* 0x000fe20003f05270 */
[----:B--2---:R-:W-:-:S12]  /*1eb0*/  FMUL R5, R2, R5 ;  /* 0x0000000502057220 */ /* 0x004fd80000400000 */
[----:B------:R-:W-:Y:S05]  /*1ec0*/  @P0 BRA `(.L_x_233) ;  /* 0xfffffffc00e40947 */ /* 0x000fea000383ffff */
.L_x_224:
[----:B------:R-:W-:Y:S05]  /*1ed0*/  BSYNC.RECONVERGENT B1 ;  /* 0x0000000000017941 */ /* 0x000fea0003800200 */
.L_x_222:
        /* <DEDUP_REMOVED lines=41> */
.L_x_220:
[----:B------:R-:W-:Y:S05]  /*2170*/  BSYNC.RECONVERGENT B0 ;  /* 0x0000000000007941 */ /* 0x000fea0003800200 */
.L_x_205:
[----:B------:R-:W-:Y:S05]  /*2180*/  @P0 EXIT ;  /* 0x000000000000094d */ /* 0x000fea0003800000 */
[----:B012---:R-:W0:Y:S01]  /*2190*/  LDC.64 R2, c[0x0][0x388] ;  /* 0x0000e200ff027b82 */ /* 0x007e220000000a00 */
[----:B------:R-:W1:Y:S02]  /*21a0*/  LDCU UR4, c[0x0][0x398] ;  /* 0x00007300ff0477ac */ /* 0x000e640008000800 */
[----:B-1----:R-:W-:-:S05]  /*21b0*/  FMUL R5, R0, UR4 ;  /* 0x0000000400057c20 */ /* 0x002fca0008400000 */
[----:B0-----:R-:W-:Y:S01]  /*21c0*/  STG.E desc[UR6][R2.64], R5 ;  /* 0x0000000502007986 */ /* 0x001fe2000c101906 */
[----:B------:R-:W-:Y:S05]  /*21d0*/  EXIT ;  /* 0x000000000000794d */ /* 0x000fea0003800000 */
.L_x_234:
        /* <DEDUP_REMOVED lines=10> */
.L_x_256:


//--------------------- .text._ZN3cub18CUB_300001_SM_10006detail11EmptyKernelIvEEvv --------------------------
	.section	.text._ZN3cub18CUB_300001_SM_10006detail11EmptyKernelIvEEvv,"ax",@progbits
	.align	128
        .global         _ZN3cub18CUB_300001_SM_10006detail11EmptyKernelIvEEvv
        .type           _ZN3cub18CUB_300001_SM_10006detail11EmptyKernelIvEEvv,@function
        .size           _ZN3cub18CUB_300001_SM_10006detail11EmptyKernelIvEEvv,(.L_x_257 - _ZN3cub18CUB_300001_SM_10006detail11EmptyKernelIvEEvv)
        .other          _ZN3cub18CUB_300001_SM_10006detail11EmptyKernelIvEEvv,@"STO_CUDA_ENTRY STV_DEFAULT"
_ZN3cub18CUB_300001_SM_10006detail11EmptyKernelIvEEvv:
.text._ZN3cub18CUB_300001_SM_10006detail11EmptyKernelIvEEvv:
[----:B------:R-:W-:Y:S01]  /*0000*/  LDC R1, c[0x0][0x37c] ;  /* 0x0000df00ff017b82 */ /* 0x000fe20000000800 */
[----:B------:R-:W-:Y:S05]  /*0010*/  EXIT ;  /* 0x000000000000794d */ /* 0x000fea0003800000 */
.L_x_235:
        /* <DEDUP_REMOVED lines=14> */
.L_x_257:


//--------------------- .text._Z9vectorDivPKfS0_Pfi --------------------------
	.section	.text._Z9vectorDivPKfS0_Pfi,"ax",@progbits
	.align	128
        .global         _Z9vectorDivPKfS0_Pfi
        .type           _Z9vectorDivPKfS0_Pfi,@function
        .size           _Z9vectorDivPKfS0_Pfi,(.L_x_250 - _Z9vectorDivPKfS0_Pfi)
        .other          _Z9vectorDivPKfS0_Pfi,@"STO_CUDA_ENTRY STV_DEFAULT"
_Z9vectorDivPKfS0_Pfi:
.text._Z9vectorDivPKfS0_Pfi:
[----:B------:R-:W-:Y:S01]  /*0000*/  LDC R1, c[0x0][0x37c] ;  /* 0x0000df00ff017b82 */ /* 0x000fe20000000800 */
[----:B------:R-:W0:Y:S01]  /*0010*/  S2R R2, SR_CTAID.X ;  /* 0x0000000000027919 */ /* 0x000e220000002500 */
[----:B------:R-:W0:Y:S01]  /*0020*/  LDCU UR4, c[0x0][0x360] ;  /* 0x00006c00ff0477ac */ /* 0x000e220008000800 */
[----:B------:R-:W0:Y:S01]  /*0030*/  S2R R3, SR_TID.X ;  /* 0x0000000000037919 */ /* 0x000e220000002100 */
[----:B------:R-:W1:Y:S01]  /*0040*/  LDCU UR5, c[0x0][0x398] ;  /* 0x00007300ff0577ac */ /* 0x000e620008000800 */
[----:B0-----:R-:W-:-:S05]  /*0050*/  IMAD R2, R2, UR4, R3 ;  /* 0x0000000402027c24 */ /* 0x001fca000f8e0203 */
[----:B-1----:R-:W-:-:S13]  /*0060*/  ISETP.GE.AND P0, PT, R2, UR5, PT ;  /* 0x0000000502007c0c */ /* 0x002fda000bf06270 */
[----:B------:R-:W-:Y:S05]  /*0070*/  @P0 EXIT ;  /* 0x000000000000094d */ /* 0x000fea0003800000 */
[----:B------:R-:W0:Y:S01]  /*0080*/  LDC.64 R6, c[0x0][0x388] ;  /* 0x0000e200ff067b82 */ /* 0x000e220000000a00 */
[----:B------:R-:W1:Y:S07]  /*0090*/  LDCU.64 UR4, c[0x0][0x358] ;  /* 0x00006b00ff0477ac */ /* 0x000e6e0008000a00 */
[----:B------:R-:W2:Y:S01]  /*00a0*/  LDC.64 R4, c[0x0][0x380] ;  /* 0x0000e000ff047b82 */ /* 0x000ea20000000a00 */
[----:B0-----:R-:W-:-:S05]  /*00b0*/  IMAD.WIDE R6, R2, 0x4, R6 ;  /* 0x0000000402067825 */ /* 0x001fca00078e0206 */
[----:B-1----:R-:W3:Y:S01]  /*00c0*/  LDG.E R3, desc[UR4][R6.64] ;  /* 0x0000000406037981 */ /* 0x002ee2000c1e1900 */
[----:B--2---:R-:W-:-:S05]  /*00d0*/  IMAD.WIDE R4, R2, 0x4, R4 ;  /* 0x0000000402047825 */ /* 0x004fca00078e0204 */
[----:B------:R-:W2:Y:S01]  /*00e0*/  LDG.E R0, desc[UR4][R4.64] ;  /* 0x0000000404007981 */ /* 0x000ea2000c1e1900 */
[----:B------:R-:W-:Y:S01]  /*00f0*/  BSSY.RECONVERGENT B0, `(.L_x_236) ;  /* 0x000000c000007945 */ /* 0x000fe20003800200 */
[----:B---3--:R-:W0:Y:S08]  /*0100*/  MUFU.RCP R8, R3 ;  /* 0x0000000300087308 */ /* 0x008e300000001000 */
[----:B--2---:R-:W1:Y:S01]  /*0110*/  FCHK P0, R0, R3 ;  /* 0x0000000300007302 */ /* 0x004e620000000000 */
[----:B0-----:R-:W-:-:S04]  /*0120*/  FFMA R9, -R3, R8, 1 ;  /* 0x3f80000003097423 */ /* 0x001fc80000000108 */
[----:B------:R-:W-:-:S04]  /*0130*/  FFMA R9, R8, R9, R8 ;  /* 0x0000000908097223 */ /* 0x000fc80000000008 */
[----:B------:R-:W-:-:S04]  /*0140*/  FFMA R8, R0, R9, RZ ;  /* 0x0000000900087223 */ /* 0x000fc800000000ff */
[----:B------:R-:W-:-:S04]  /*0150*/  FFMA R10, -R3, R8, R0 ;  /* 0x00000008030a7223 */ /* 0x000fc80000000100 */
[----:B------:R-:W-:Y:S01]  /*0160*/  FFMA R9, R9, R10, R8 ;  /* 0x0000000a09097223 */ /* 0x000fe20000000008 */
[----:B-1----:R-:W-:Y:S06]  /*0170*/  @!P0 BRA `(.L_x_237) ;  /* 0x00000000000c8947 */ /* 0x002fec0003800000 */
[----:B------:R-:W-:-:S07]  /*0180*/  MOV R4, 0x1a0 ;  /* 0x000001a000047802 */ /* 0x000fce0000000f00 */
[----:B------:R-:W-:Y:S05]  /*0190*/  CALL.REL.NOINC `($__internal_0_$__cuda_sm3x_div_rn_noftz_f32_slowpath) ;  /* 0x0000000000187944 */ /* 0x000fea0003c00000 */
[----:B------:R-:W-:-:S07]  /*01a0*/  IMAD.MOV.U32 R9, RZ, RZ, R0 ;  /* 0x000000ffff097224 */ /* 0x000fce00078e0000 */
.L_x_237:
[----:B------:R-:W-:Y:S05]  /*01b0*/  BSYNC.RECONVERGENT B0 ;  /* 0x0000000000007941 */ /* 0x000fea0003800200 */
.L_x_236:
[----:B------:R-:W0:Y:S02]  /*01c0*/  LDC.64 R4, c[0x0][0x390] ;  /* 0x0000e400ff047b82 */ /* 0x000e240000000a00 */
[----:B0-----:R-:W-:-:S05]  /*01d0*/  IMAD.WIDE R2, R2, 0x4, R4 ;  /* 0x0000000402027825 */ /* 0x001fca00078e0204 */
[----:B------:R-:W-:Y:S01]  /*01e0*/  STG.E desc[UR4][R2.64], R9 ;  /* 0x0000000902007986 */ /* 0x000fe2000c101904 */
[----:B------:R-:W-:Y:S05]  /*01f0*/  EXIT ;  /* 0x000000000000794d */ /* 0x000fea0003800000 */
        .weak           $__internal_0_$__cuda_sm3x_div_rn_noftz_f32_slowpath
        .type           $__internal_0_$__cuda_sm3x_div_rn_noftz_f32_slowpath,@function
        .size           $__internal_0_$__cuda_sm3x_div_rn_noftz_f32_slowpath,(.L_x_250 - $__internal_0_$__cuda_sm3x_div_rn_noftz_f32_slowpath)
$__internal_0_$__cuda_sm3x_div_rn_noftz_f32_slowpath:
[--C-:B------:R-:W-:Y:S01]  /*0200*/  SHF.R.U32.HI R6, RZ, 0x17, R3.reuse ;  /* 0x00000017ff067819 */ /* 0x100fe20000011603 */
[----:B------:R-:W-:Y:S01]  /*0210*/  BSSY.RECONVERGENT B1, `(.L_x_238) ;  /* 0x0000064000017945 */ /* 0x000fe20003800200 */
[--C-:B------:R-:W-:Y:S01]  /*0220*/  SHF.R.U32.HI R5, RZ, 0x17, R0.reuse ;  /* 0x00000017ff057819 */ /* 0x100fe20000011600 */
[----:B------:R-:W-:Y:S01]  /*0230*/  IMAD.MOV.U32 R7, RZ, RZ, R0 ;  /* 0x000000ffff077224 */ /* 0x000fe200078e0000 */
[----:B------:R-:W-:Y:S01]  /*0240*/  LOP3.LUT R6, R6, 0xff, RZ, 0xc0, !PT ;  /* 0x000000ff06067812 */ /* 0x000fe200078ec0ff */
[----:B------:R-:W-:Y:S01]  /*0250*/  IMAD.MOV.U32 R8, RZ, RZ, R3 ;  /* 0x000000ffff087224 */ /* 0x000fe200078e0003 */
[----:B------:R-:W-:-:S03]  /*0260*/  LOP3.LUT R5, R5, 0xff, RZ, 0xc0, !PT ;  /* 0x000000ff05057812 */ /* 0x000fc600078ec0ff */
[----:B------:R-:W-:Y:S02]  /*0270*/  VIADD R11, R6, 0xffffffff ;  /* 0xffffffff060b7836 */ /* 0x000fe40000000000 */
[----:B------:R-:W-:-:S03]  /*0280*/  VIADD R10, R5, 0xffffffff ;  /* 0xffffffff050a7836 */ /* 0x000fc60000000000 */
[----:B------:R-:W-:-:S04]  /*0290*/  ISETP.GT.U32.AND P0, PT, R11, 0xfd, PT ;  /* 0x000000fd0b00780c */ /* 0x000fc80003f04070 */
[----:B------:R-:W-:-:S13]  /*02a0*/  ISETP.GT.U32.OR P0, PT, R10, 0xfd, P0 ;  /* 0x000000fd0a00780c */ /* 0x000fda0000704470 */
[----:B------:R-:W-:Y:S01]  /*02b0*/  @!P0 IMAD.MOV.U32 R9, RZ, RZ, RZ ;  /* 0x000000ffff098224 */ /* 0x000fe200078e00ff */
[----:B------:R-:W-:Y:S06]  /*02c0*/  @!P0 BRA `(.L_x_239) ;  /* 0x00000000005c8947 */ /* 0x000fec0003800000 */
[----:B------:R-:W-:Y:S02]  /*02d0*/  FSETP.GTU.FTZ.AND P0, PT, |R0|, +INF , PT ;  /* 0x7f8000000000780b */ /* 0x000fe40003f1c200 */
[----:B------:R-:W-:-:S04]  /*02e0*/  FSETP.GTU.FTZ.AND P1, PT, |R3|, +INF , PT ;  /* 0x7f8000000300780b */ /* 0x000fc80003f3c200 */
[----:B------:R-:W-:-:S13]  /*02f0*/  PLOP3.LUT P0, PT, P0, P1, PT, 0xf8, 0x8f ;  /* 0x00000000008f781c */ /* 0x000fda0000703f70 */
[----:B------:R-:W-:Y:S05]  /*0300*/  @P0 BRA `(.L_x_240) ;  /* 0x00000004004c0947 */ /* 0x000fea0003800000 */
[----:B------:R-:W-:-:S13]  /*0310*/  LOP3.LUT P0, RZ, R8, 0x7fffffff, R7, 0xc8, !PT ;  /* 0x7fffffff08ff7812 */ /* 0x000fda000780c807 */
[----:B------:R-:W-:Y:S05]  /*0320*/  @!P0 BRA `(.L_x_241) ;  /* 0x00000004003c8947 */ /* 0x000fea0003800000 */
[C---:B------:R-:W-:Y:S02]  /*0330*/  FSETP.NEU.FTZ.AND P2, PT, |R0|.reuse, +INF , PT ;  /* 0x7f8000000000780b */ /* 0x040fe40003f5d200 */
[----:B------:R-:W-:Y:S02]  /*0340*/  FSETP.NEU.FTZ.AND P1, PT, |R3|, +INF , PT ;  /* 0x7f8000000300780b */ /* 0x000fe40003f3d200 */
[----:B------:R-:W-:-:S11]  /*0350*/  FSETP.NEU.FTZ.AND P0, PT, |R0|, +INF , PT ;  /* 0x7f8000000000780b */ /* 0x000fd60003f1d200 */
[----:B------:R-:W-:Y:S05]  /*0360*/  @!P1 BRA !P2, `(.L_x_241) ;  /* 0x00000004002c9947 */ /* 0x000fea0005000000 */
[----:B------:R-:W-:-:S04]  /*0370*/  LOP3.LUT P2, RZ, R7, 0x7fffffff, RZ, 0xc0, !PT ;  /* 0x7fffffff07ff7812 */ /* 0x000fc8000784c0ff */
[----:B------:R-:W-:-:S13]  /*0380*/  PLOP3.LUT P1, PT, P1, P2, PT, 0x2f, 0xf2 ;  /* 0x0000000000f2781c */ /* 0x000fda0000f24577 */
[----:B------:R-:W-:Y:S05]  /*0390*/  @P1 BRA `(.L_x_242) ;  /* 0x0000000400181947 */ /* 0x000fea0003800000 */
[----:B------:R-:W-:-:S04]  /*03a0*/  LOP3.LUT P1, RZ, R8, 0x7fffffff, RZ, 0xc0, !PT ;  /* 0x7fffffff08ff7812 */ /* 0x000fc8000782c0ff */
[----:B------:R-:W-:-:S13]  /*03b0*/  PLOP3.LUT P0, PT, P0, P1, PT, 0x2f, 0xf2 ;  /* 0x0000000000f2781c */ /* 0x000fda0000702577 */
[----:B------:R-:W-:Y:S05]  /*03c0*/  @P0 BRA `(.L_x_243) ;  /* 0x0000000400000947 */ /* 0x000fea0003800000 */
[----:B------:R-:W-:Y:S02]  /*03d0*/  ISETP.GE.AND P0, PT, R10, RZ, PT ;  /* 0x000000ff0a00720c */ /* 0x000fe40003f06270 */
[----:B------:R-:W-:-:S11]  /*03e0*/  ISETP.GE.AND P1, PT, R11, RZ, PT ;  /* 0x000000ff0b00720c */ /* 0x000fd60003f26270 */
[----:B------:R-:W-:Y:S02]  /*03f0*/  @P0 IMAD.MOV.U32 R9, RZ, RZ, RZ ;  /* 0x000000ffff090224 */ /* 0x000fe400078e00ff */
[----:B------:R-:W-:Y:S01]  /*0400*/  @!P0 FFMA R7, R0, 1.84467440737095516160e+19, RZ ;  /* 0x5f80000000078823 */ /* 0x000fe200000000ff */
[----:B------:R-:W-:Y:S02]  /*0410*/  @!P0 IMAD.MOV.U32 R9, RZ, RZ, -0x40 ;  /* 0xffffffc0ff098424 */ /* 0x000fe400078e00ff */
[----:B------:R-:W-:Y:S02]  /*0420*/  @!P1 FFMA R8, R3, 1.84467440737095516160e+19, RZ ;  /* 0x5f80000003089823 */ /* 0x000fe400000000ff */
[----:B------:R-:W-:-:S07]  /*0430*/  @!P1 VIADD R9, R9, 0x40 ;  /* 0x0000004009099836 */ /* 0x000fce0000000000 */
.L_x_239:
[----:B------:R-:W-:Y:S01]  /*0440*/  LEA R3, R6, 0xc0800000, 0x17 ;  /* 0xc080000006037811 */ /* 0x000fe200078eb8ff */
[----:B------:R-:W-:Y:S01]  /*0450*/  VIADD R5, R5, 0xffffff81 ;  /* 0xffffff8105057836 */ /* 0x000fe20000000000 */
[----:B------:R-:W-:Y:S03]  /*0460*/  BSSY.RECONVERGENT B2, `(.L_x_244) ;  /* 0x0000035000027945 */ /* 0x000fe60003800200 */
[----:B------:R-:W-:Y:S01]  /*0470*/  IMAD.IADD R3, R8, 0x1, -R3 ;  /* 0x0000000108037824 */ /* 0x000fe200078e0a03 */
[C---:B------:R-:W-:Y:S01]  /*0480*/  IADD3 R6, PT, PT, R5.reuse, 0x7f, -R6 ;  /* 0x0000007f05067810 */ /* 0x040fe20007ffe806 */
[----:B------:R-:W-:Y:S02]  /*0490*/  IMAD R0, R5, -0x800000, R7 ;  /* 0xff80000005007824 */ /* 0x000fe400078e0207 */
[----:B------:R-:W0:Y:S01]  /*04a0*/  MUFU.RCP R8, R3 ;  /* 0x0000000300087308 */ /* 0x000e220000001000 */
[----:B------:R-:W-:Y:S01]  /*04b0*/  FADD.FTZ R11, -R3, -RZ ;  /* 0x800000ff030b7221 */ /* 0x000fe20000010100 */
[----:B------:R-:W-:-:S03]  /*04c0*/  IMAD.IADD R6, R6, 0x1, R9 ;  /* 0x0000000106067824 */ /* 0x000fc600078e0209 */
[----:B0-----:R-:W-:-:S04]  /*04d0*/  FFMA R13, R8, R11, 1 ;  /* 0x3f800000080d7423 */ /* 0x001fc8000000000b */
[----:B------:R-:W-:-:S04]  /*04e0*/  FFMA R10, R8, R13, R8 ;  /* 0x0000000d080a7223 */ /* 0x000fc80000000008 */
[----:B------:R-:W-:-:S04]  /*04f0*/  FFMA R7, R0, R10, RZ ;  /* 0x0000000a00077223 */ /* 0x000fc800000000ff */
[----:B------:R-:W-:-:S04]  /*0500*/  FFMA R8, R11, R7, R0 ;  /* 0x000000070b087223 */ /* 0x000fc80000000000 */
[----:B------:R-:W-:-:S04]  /*0510*/  FFMA R7, R10, R8, R7 ;  /* 0x000000080a077223 */ /* 0x000fc80000000007 */
[----:B------:R-:W-:-:S04]  /*0520*/  FFMA R8, R11, R7, R0 ;  /* 0x000000070b087223 */ /* 0x000fc80000000000 */
[----:B------:R-:W-:-:S05]  /*0530*/  FFMA R0, R10, R8, R7 ;  /* 0x000000080a007223 */ /* 0x000fca0000000007 */
[----:B------:R-:W-:-:S04]  /*0540*/  SHF.R.U32.HI R3, RZ, 0x17, R0 ;  /* 0x00000017ff037819 */ /* 0x000fc80000011600 */
[----:B------:R-:W-:-:S05]  /*0550*/  LOP3.LUT R3, R3, 0xff, RZ, 0xc0, !PT ;  /* 0x000000ff03037812 */ /* 0x000fca00078ec0ff */
[----:B------:R-:W-:-:S04]  /*0560*/  IMAD.IADD R9, R3, 0x1, R6 ;  /* 0x0000000103097824 */ /* 0x000fc800078e0206 */
[----:B------:R-:W-:-:S05]  /*0570*/  VIADD R3, R9, 0xffffffff ;  /* 0xffffffff09037836 */ /* 0x000fca0000000000 */
[----:B------:R-:W-:-:S13]  /*0580*/  ISETP.GE.U32.AND P0, PT, R3, 0xfe, PT ;  /* 0x000000fe0300780c */ /* 0x000fda0003f06070 */
[----:B------:R-:W-:Y:S05]  /*0590*/  @!P0 BRA `(.L_x_245) ;  /* 0x0000000000808947 */ /* 0x000fea0003800000 */
[----:B------:R-:W-:-:S13]  /*05a0*/  ISETP.GT.AND P0, PT, R9, 0xfe, PT ;  /* 0x000000fe0900780c */ /* 0x000fda0003f04270 */
[----:B------:R-:W-:Y:S05]  /*05b0*/  @P0 BRA `(.L_x_246) ;  /* 0x00000000006c0947 */ /* 0x000fea0003800000 */
[----:B------:R-:W-:-:S13]  /*05c0*/  ISETP.GE.AND P0, PT, R9, 0x1, PT ;  /* 0x000000010900780c */ /* 0x000fda0003f06270 */
[----:B------:R-:W-:Y:S05]  /*05d0*/  @P0 BRA `(.L_x_247) ;  /* 0x0000000000740947 */ /* 0x000fea0003800000 */
[----:B------:R-:W-:Y:S02]  /*05e0*/  ISETP.GE.AND P0, PT, R9, -0x18, PT ;  /* 0xffffffe80900780c */ /* 0x000fe40003f06270 */
[----:B------:R-:W-:-:S11]  /*05f0*/  LOP3.LUT R0, R0, 0x80000000, RZ, 0xc0, !PT ;  /* 0x8000000000007812 */ /* 0x000fd600078ec0ff */
[----:B------:R-:W-:Y:S05]  /*0600*/  @!P0 BRA `(.L_x_247) ;  /* 0x0000000000688947 */ /* 0x000fea0003800000 */
[CCC-:B------:R-:W-:Y:S01]  /*0610*/  FFMA.RZ R3, R10.reuse, R8.reuse, R7.reuse ;  /* 0x000000080a037223 */ /* 0x1c0fe2000000c007 */
[CCC-:B------:R-:W-:Y:S01]  /*0620*/  FFMA.RM R6, R10.reuse, R8.reuse, R7.reuse ;  /* 0x000000080a067223 */ /* 0x1c0fe20000004007 */
[C---:B------:R-:W-:Y:S02]  /*0630*/  ISETP.NE.AND P2, PT, R9.reuse, RZ, PT ;  /* 0x000000ff0900720c */ /* 0x040fe40003f45270 */
[----:B------:R-:W-:Y:S02]  /*0640*/  ISETP.NE.AND P1, PT, R9, RZ, PT ;  /* 0x000000ff0900720c */ /* 0x000fe40003f25270 */
[----:B------:R-:W-:Y:S01]  /*0650*/  LOP3.LUT R5, R3, 0x7fffff, RZ, 0xc0, !PT ;  /* 0x007fffff03057812 */ /* 0x000fe200078ec0ff */
[----:B------:R-:W-:Y:S01]  /*0660*/  FFMA.RP R3, R10, R8, R7 ;  /* 0x000000080a037223 */ /* 0x000fe20000008007 */
[----:B------:R-:W-:Y:S02]  /*0670*/  VIADD R8, R9, 0x20 ;  /* 0x0000002009087836 */ /* 0x000fe40000000000 */
[----:B------:R-:W-:Y:S01]  /*0680*/  LOP3.LUT R5, R5, 0x800000, RZ, 0xfc, !PT ;  /* 0x0080000005057812 */ /* 0x000fe200078efcff */
[----:B------:R-:W-:Y:S01]  /*0690*/  IMAD.MOV R7, RZ, RZ, -R9 ;  /* 0x000000ffff077224 */ /* 0x000fe200078e0a09 */
[----:B------:R-:W-:-:S02]  /*06a0*/  FSETP.NEU.FTZ.AND P0, PT, R3, R6, PT ;  /* 0x000000060300720b */ /* 0x000fc40003f1d000 */
[----:B------:R-:W-:Y:S02]  /*06b0*/  SHF.L.U32 R8, R5, R8, RZ ;  /* 0x0000000805087219 */ /* 0x000fe400000006ff */
[----:B------:R-:W-:Y:S02]  /*06c0*/  SEL R6, R7, RZ, P2 ;  /* 0x000000ff07067207 */ /* 0x000fe40001000000 */
[----:B------:R-:W-:Y:S02]  /*06d0*/  ISETP.NE.AND P1, PT, R8, RZ, P1 ;  /* 0x000000ff0800720c */ /* 0x000fe40000f25270 */
[----:B------:R-:W-:Y:S02]  /*06e0*/  SHF.R.U32.HI R6, RZ, R6, R5 ;  /* 0x00000006ff067219 */ /* 0x000fe40000011605 */
[----:B------:R-:W-:Y:S02]  /*06f0*/  PLOP3.LUT P0, PT, P0, P1, PT, 0xf8, 0x8f ;  /* 0x00000000008f781c */ /* 0x000fe40000703f70 */
[----:B------:R-:W-:-:S02]  /*0700*/  SHF.R.U32.HI R8, RZ, 0x1, R6 ;  /* 0x00000001ff087819 */ /* 0x000fc40000011606 */
[----:B------:R-:W-:-:S04]  /*0710*/  SEL R3, RZ, 0x1, !P0 ;  /* 0x00000001ff037807 */ /* 0x000fc80004000000 */
[----:B------:R-:W-:-:S04]  /*0720*/  LOP3.LUT R3, R3, 0x1, R8, 0xf8, !PT ;  /* 0x0000000103037812 */ /* 0x000fc800078ef808 */
[----:B------:R-:W-:-:S05]  /*0730*/  LOP3.LUT R3, R3, R6, RZ, 0xc0, !PT ;  /* 0x0000000603037212 */ /* 0x000fca00078ec0ff */
[----:B------:R-:W-:-:S05]  /*0740*/  IMAD.IADD R3, R8, 0x1, R3 ;  /* 0x0000000108037824 */ /* 0x000fca00078e0203 */
[----:B------:R-:W-:Y:S01]  /*0750*/  LOP3.LUT R0, R3, R0, RZ, 0xfc, !PT ;  /* 0x0000000003007212 */ /* 0x000fe200078efcff */
[----:B------:R-:W-:Y:S06]  /*0760*/  BRA `(.L_x_247) ;  /* 0x0000000000107947 */ /* 0x000fec0003800000 */
.L_x_246:
[----:B------:R-:W-:-:S04]  /*0770*/  LOP3.LUT R0, R0, 0x80000000, RZ, 0xc0, !PT ;  /* 0x8000000000007812 */ /* 0x000fc800078ec0ff */
[----:B------:R-:W-:Y:S01]  /*0780*/  LOP3.LUT R0, R0, 0x7f800000, RZ, 0xfc, !PT ;  /* 0x7f80000000007812 */ /* 0x000fe200078efcff */
[----:B------:R-:W-:Y:S06]  /*0790*/  BRA `(.L_x_247) ;  /* 0x0000000000047947 */ /* 0x000fec0003800000 */
.L_x_245:
[----:B------:R-:W-:-:S07]  /*07a0*/  IMAD R0, R6, 0x800000, R0 ;  /* 0x0080000006007824 */ /* 0x000fce00078e0200 */
.L_x_247:
[----:B------:R-:W-:Y:S05]  /*07b0*/  BSYNC.RECONVERGENT B2 ;  /* 0x0000000000027941 */ /* 0x000fea0003800200 */
.L_x_244:
[----:B------:R-:W-:Y:S05]  /*07c0*/  BRA `(.L_x_248) ;  /* 0x0000000000207947 */ /* 0x000fea0003800000 */
.L_x_243:
[----:B------:R-:W-:-:S04]  /*07d0*/  LOP3.LUT R0, R8, 0x80000000, R7, 0x48, !PT ;  /* 0x8000000008007812 */ /* 0x000fc800078e4807 */
[----:B------:R-:W-:Y:S01]  /*07e0*/  LOP3.LUT R0, R0, 0x7f800000, RZ, 0xfc, !PT ;  /* 0x7f80000000007812 */ /* 0x000fe200078efcff */
[----:B------:R-:W-:Y:S06]  /*07f0*/  BRA `(.L_x_248) ;  /* 0x0000000000147947 */ /* 0x000fec0003800000 */
.L_x_242:
[----:B------:R-:W-:Y:S01]  /*0800*/  LOP3.LUT R0, R8, 0x80000000, R7, 0x48, !PT ;  /* 0x8000000008007812 */ /* 0x000fe200078e4807 */
[----:B------:R-:W-:Y:S06]  /*0810*/  BRA `(.L_x_248) ;  /* 0x00000000000c7947 */ /* 0x000fec0003800000 */
.L_x_241:
[----:B------:R-:W0:Y:S01]  /*0820*/  MUFU.RSQ R0, -QNAN ;  /* 0xffc0000000007908 */ /* 0x000e220000001400 */
[----:B------:R-:W-:Y:S05]  /*0830*/  BRA `(.L_x_248) ;  /* 0x0000000000047947 */ /* 0x000fea0003800000 */
.L_x_240:
[----:B------:R-:W-:-:S07]  /*0840*/  FADD.FTZ R0, R0, R3 ;  /* 0x0000000300007221 */ /* 0x000fce0000010000 */
.L_x_248:
[----:B------:R-:W-:Y:S05]  /*0850*/  BSYNC.RECONVERGENT B1 ;  /* 0x0000000000017941 */ /* 0x000fea0003800200 */
.L_x_238:
[----:B------:R-:W-:-:S04]  /*0860*/  IMAD.MOV.U32 R5, RZ, RZ, 0x0 ;  /* 0x00000000ff057424 */ /* 0x000fc800078e00ff */
[----:B0-----:R-:W-:Y:S05]  /*0870*/  RET.REL.NODEC R4 `(_Z9vectorDivPKfS0_Pfi) ;  /* 0xfffffff404e07950 */ /* 0x001fea0003c3ffff */
.L_x_249:
        /* <DEDUP_REMOVED lines=16> */
.L_x_250:


//--------------------- .nv.shared._ZN3cub18CUB_300001_SM_10006detail6reduce28DeviceReduceSingleTileKernelINS2_10policy_hubIfyN4cuda3std3__410multipliesIfEEE10Policy1000EPfSC_iS9_ffNS7_10__identityEEEvT0_T1_T2_T3_T4_T6_ --------------------------
	.section	.nv.shared._ZN3cub18CUB_300001_SM_10006detail6reduce28DeviceReduceSingleTileKernelINS2_10policy_hubIfyN4cuda3std3__410multipliesIfEEE10Policy1000EPfSC_iS9_ffNS7_10__identityEEEvT0_T1_T2_T3_T4_T6_,"aw",@nobits
	.sectionflags	@""
	.align	4
.nv.shared._ZN3cub18CUB_300001_SM_10006detail6reduce28DeviceReduceSingleTileKernelINS2_10policy_hubIfyN4cuda3std3__410multipliesIfEEE10Policy1000EPfSC_iS9_ffNS7_10__identityEEEvT0_T1_T2_T3_T4_T6_:
	.zero		1068


//--------------------- .nv.shared.reserved.0     --------------------------
	.section	.nv.shared.reserved.0,"aw",@nobits
	.weak		__nv_reservedSMEM_offset_0_alias
	.size		__nv_reservedSMEM_offset_0_alias, 0, 64
	.other		__nv_reservedSMEM_offset_0_alias,@"STO_CUDA_RESERVED_SHARED STV_DEFAULT"
__nv_reservedSMEM_offset_0_alias:
	.zero		0
	.zero		64


//--------------------- .nv.global                --------------------------
	.section	.nv.global,"aw",@nobits
.nv.global:
	.type		_ZN34_INTERNAL_2f579e33_4_k_cu_632909ef6thrust24THRUST_300001_SM_1000_NS3seqE,@object
	.size		_ZN34_INTERNAL_2f579e33_4_k_cu_632909ef6thrust24THRUST_300001_SM_1000_NS3seqE,(_ZN34_INTERNAL_2f579e33_4_k_cu_632909ef4cuda3std3__48in_placeE - _ZN34_INTERNAL_2f579e33_4_k_cu_632909ef6thrust24THRUST_300001_SM_1000_NS3seqE)
_ZN34_INTERNAL_2f579e33_4_k_cu_632909ef6thrust24THRUST_300001_SM_1000_NS3seqE:
	.zero		1
	.type		_ZN34_INTERNAL_2f579e33_4_k_cu_632909ef4cuda3std3__48in_placeE,@object
	.size		_ZN34_INTERNAL_2f579e33_4_k_cu_632909ef4cuda3std3__48in_placeE,(_ZN34_INTERNAL_2f579e33_4_k_cu_632909ef4cuda3std6ranges3__45__cpo4sizeE - _ZN34_INTERNAL_2f579e33_4_k_cu_632909ef4cuda3std3__48in_placeE)
_ZN34_INTERNAL_2f579e33_4_k_cu_632909ef4cuda3std3__48in_placeE:
	.zero		1
	.type		_ZN34_INTERNAL_2f579e33_4_k_cu_632909ef4cuda3std6ranges3__45__cpo4sizeE,@object
	.size		_ZN34_INTERNAL_2f579e33_4_k_cu_632909ef4cuda3std6ranges3__45__cpo4sizeE,(_ZN34_INTERNAL_2f579e33_4_k_cu_632909ef6thrust24THRUST_300001_SM_1000_NS12placeholders2_3E - _ZN34_INTERNAL_2f579e33_4_k_cu_632909ef4cuda3std6ranges3__45__cpo4sizeE)
_ZN34_INTERNAL_2f579e33_4_k_cu_632909ef4cuda3std6ranges3__45__cpo4sizeE:
	.zero		1
	.type		_ZN34_INTERNAL_2f579e33_4_k_cu_632909ef6thrust24THRUST_300001_SM_1000_NS12placeholders2_3E,@object
	.size		_ZN34_INTERNAL_2f579e33_4_k_cu_632909ef6thrust24THRUST_300001_SM_1000_NS12placeholders2_3E,(_ZN34_INTERNAL_2f579e33_4_k_cu_632909ef4cuda3std3__45__cpo6cbeginE - _ZN34_INTERNAL_2f579e33_4_k_cu_632909ef6thrust24THRUST_300001_SM_1000_NS12placeholders2_3E)
_ZN34_INTERNAL_2f579e33_4_k_cu_632909ef6thrust24THRUST_300001_SM_1000_NS12placeholders2_3E:
	.zero		1
	.type		_ZN34_INTERNAL_2f579e33_4_k_cu_632909ef4cuda3std3__45__cpo6cbeginE,@object
	.size		_ZN34_INTERNAL_2f579e33_4_k_cu_632909ef4cuda3std3__45__cpo6cbeginE,(_ZN34_INTERNAL_2f579e33_4_k_cu_632909ef4cuda3std6ranges3__45__cpo6cbeginE - _ZN34_INTERNAL_2f579e33_4_k_cu_632909ef4cuda3std3__45__cpo6cbeginE)
_ZN34_INTERNAL_2f579e33_4_k_cu_632909ef4cuda3std3__45__cpo6cbeginE:
	.zero		1
	.type		_ZN34_INTERNAL_2f579e33_4_k_cu_632909ef4cuda3std6ranges3__45__cpo6cbeginE,@object
	.size		_ZN34_INTERNAL_2f579e33_4_k_cu_632909ef4cuda3std6ranges3__45__cpo6cbeginE,(_ZN34_INTERNAL_2f579e33_4_k_cu_632909ef6thrust24THRUST_300001_SM_1000_NS12placeholders2_7E - _ZN34_INTERNAL_2f579e33_4_k_cu_632909ef4cuda3std6ranges3__45__cpo6cbeginE)
_ZN34_INTERNAL_2f579e33_4_k_cu_632909ef4cuda3std6ranges3__45__cpo6cbeginE:
	.zero		1
	.type		_ZN34_INTERNAL_2f579e33_4_k_cu_632909ef6thrust24THRUST_300001_SM_1000_NS12placeholders2_7E,@object
	.size		_ZN34_INTERNAL_2f579e33_4_k_cu_632909ef6thrust24THRUST_300001_SM_1000_NS12placeholders2_7E,(_ZN34_INTERNAL_2f579e33_4_k_cu_632909ef4cuda3std3__45__cpo7crbeginE - _ZN34_INTERNAL_2f579e33_4_k_cu_632909ef6thrust24THRUST_300001_SM_1000_NS12placeholders2_7E)
_ZN34_INTERNAL_2f579e33_4_k_cu_632909ef6thrust24THRUST_300001_SM_1000_NS12placeholders2_7E:
	.zero		1
	.type		_ZN34_INTERNAL_2f579e33_4_k_cu_632909ef4cuda3std3__45__cpo7crbeginE,@object
	.size		_ZN34_INTERNAL_2f579e33_4_k_cu_632909ef4cuda3std3__45__cpo7crbeginE,(_ZN34_INTERNAL_2f579e33_4_k_cu_632909ef4cuda3std6ranges3__45__cpo4nextE - _ZN34_INTERNAL_2f579e33_4_k_cu_632909ef4cuda3std3__45__cpo7crbeginE)
_ZN34_INTERNAL_2f579e33_4_k_cu_632909ef4cuda3std3__45__cpo7crbeginE:
	.zero		1
	.type		_ZN34_INTERNAL_2f579e33_4_k_cu_632909ef4cuda3std6ranges3__45__cpo4nextE,@object
	.size		_ZN34_INTERNAL_2f579e33_4_k_cu_632909ef4cuda3std6ranges3__45__cpo4nextE,(_ZN34_INTERNAL_2f579e33_4_k_cu_632909ef4cuda3std6ranges3__45__cpo4swapE - _ZN34_INTERNAL_2f579e33_4_k_cu_632909ef4cuda3std6ranges3__45__cpo4nextE)
_ZN34_INTERNAL_2f579e33_4_k_cu_632909ef4cuda3std6ranges3__45__cpo4nextE:
	.zero		1
	.type		_ZN34_INTERNAL_2f579e33_4_k_cu_632909ef4cuda3std6ranges3__45__cpo4swapE,@object
	.size		_ZN34_INTERNAL_2f579e33_4_k_cu_632909ef4cuda3std6ranges3__45__cpo4swapE,(_ZN34_INTERNAL_2f579e33_4_k_cu_632909ef6thrust24THRUST_300001_SM_1000_NS8cuda_cub10par_nosyncE - _ZN34_INTERNAL_2f579e33_4_k_cu_632909ef4cuda3std6ranges3__45__cpo4swapE)
_ZN34_INTERNAL_2f579e33_4_k_cu_632909ef4cuda3std6ranges3__45__cpo4swapE:
	.zero		1
	.type		_ZN34_INTERNAL_2f579e33_4_k_cu_632909ef6thrust24THRUST_300001_SM_1000_NS8cuda_cub10par_nosyncE,@object
	.size		_ZN34_INTERNAL_2f579e33_4_k_cu_632909ef6thrust24THRUST_300001_SM_1000_NS8cuda_cub10par_nosyncE,(_ZN34_INTERNAL_2f579e33_4_k_cu_632909ef6thrust24THRUST_300001_SM_1000_NS12placeholders2_9E - _ZN34_INTERNAL_2f579e33_4_k_cu_632909ef6thrust24THRUST_300001_SM_1000_NS8cuda_cub10par_nosyncE)
_ZN34_INTERNAL_2f579e33_4_k_cu_632909ef6thrust24THRUST_300001_SM_1000_NS8cuda_cub10par_nosyncE:
	.zero		1
	.type		_ZN34_INTERNAL_2f579e33_4_k_cu_632909ef6thrust24THRUST_300001_SM_1000_NS12placeholders2_9E,@object
	.size		_ZN34_INTERNAL_2f579e33_4_k_cu_632909ef6thrust24THRUST_300001_SM_1000_NS12placeholders2_9E,(_ZN34_INTERNAL_2f579e33_4_k_cu_632909ef4cuda3std3__436_GLOBAL__N__2f579e33_4_k_cu_632909ef6ignoreE - _ZN34_INTERNAL_2f579e33_4_k_cu_632909ef6thrust24THRUST_300001_SM_1000_NS12placeholders2_9E)
_ZN34_INTERNAL_2f579e33_4_k_cu_632909ef6thrust24THRUST_300001_SM_1000_NS12placeholders2_9E:
	.zero		1
	.type		_ZN34_INTERNAL_2f579e33_4_k_cu_632909ef4cuda3std3__436_GLOBAL__N__2f579e33_4_k_cu_632909ef6ignoreE,@object
	.size		_ZN34_INTERNAL_2f579e33_4_k_cu_632909ef4cuda3std3__436_GLOBAL__N__2f579e33_4_k_cu_632909ef6ignoreE,(_ZN34_INTERNAL_2f579e33_4_k_cu_632909ef4cuda3std6ranges3__45__cpo4dataE - _ZN34_INTERNAL_2f579e33_4_k_cu_632909ef4cuda3std3__436_GLOBAL__N__2f579e33_4_k_cu_632909ef6ignoreE)
_ZN34_INTERNAL_2f579e33_4_k_cu_632909ef4cuda3std3__436_GLOBAL__N__2f579e33_4_k_cu_632909ef6ignoreE:
	.zero		1
	.type		_ZN34_INTERNAL_2f579e33_4_k_cu_632909ef4cuda3std6ranges3__45__cpo4dataE,@object
	.size		_ZN34_INTERNAL_2f579e33_4_k_cu_632909ef4cuda3std6ranges3__45__cpo4dataE,(_ZN34_INTERNAL_2f579e33_4_k_cu_632909ef6thrust24THRUST_300001_SM_1000_NS12placeholders2_1E - _ZN34_INTERNAL_2f579e33_4_k_cu_632909ef4cuda3std6ranges3__45__cpo4dataE)
_ZN34_INTERNAL_2f579e33_4_k_cu_632909ef4cuda3std6ranges3__45__cpo4dataE:
	.zero		1
	.type		_ZN34_INTERNAL_2f579e33_4_k_cu_632909ef6thrust24THRUST_300001_SM_1000_NS12placeholders2_1E,@object
	.size		_ZN34_INTERNAL_2f579e33_4_k_cu_632909ef6thrust24THRUST_300001_SM_1000_NS12placeholders2_1E,(_ZN34_INTERNAL_2f579e33_4_k_cu_632909ef4cuda3std3__45__cpo5beginE - _ZN34_INTERNAL_2f579e33_4_k_cu_632909ef6thrust24THRUST_300001_SM_1000_NS12placeholders2_1E)
_ZN34_INTERNAL_2f579e33_4_k_cu_632909ef6thrust24THRUST_300001_SM_1000_NS12placeholders2_1E:
	.zero		1
	.type		_ZN34_INTERNAL_2f579e33_4_k_cu_632909ef4cuda3std3__45__cpo5beginE,@object
	.size		_ZN34_INTERNAL_2f579e33_4_k_cu_632909ef4cuda3std3__45__cpo5beginE,(_ZN34_INTERNAL_2f579e33_4_k_cu_632909ef4cuda3std6ranges3__45__cpo5beginE - _ZN34_INTERNAL_2f579e33_4_k_cu_632909ef4cuda3std3__45__cpo5beginE)
_ZN34_INTERNAL_2f579e33_4_k_cu_632909ef4cuda3std3__45__cpo5beginE:
	.zero		1
	.type		_ZN34_INTERNAL_2f579e33_4_k_cu_632909ef4cuda3std6ranges3__45__cpo5beginE,@object
	.size		_ZN34_INTERNAL_2f579e33_4_k_cu_632909ef4cuda3std6ranges3__45__cpo5beginE,(_ZN34_INTERNAL_2f579e33_4_k_cu_632909ef6thrust24THRUST_300001_SM_1000_NS12placeholders2_5E - _ZN34_INTERNAL_2f579e33_4_k_cu_632909ef4cuda3std6ranges3__45__cpo5beginE)
_ZN34_INTERNAL_2f579e33_4_k_cu_632909ef4cuda3std6ranges3__45__cpo5beginE:
	.zero		1
	.type		_ZN34_INTERNAL_2f579e33_4_k_cu_632909ef6thrust24THRUST_300001_SM_1000_NS12placeholders2_5E,@object
	.size		_ZN34_INTERNAL_2f579e33_4_k_cu_632909ef6thrust24THRUST_300001_SM_1000_NS12placeholders2_5E,(_ZN34_INTERNAL_2f579e33_4_k_cu_632909ef4cuda3std3__45__cpo6rbeginE - _ZN34_INTERNAL_2f579e33_4_k_cu_632909ef6thrust24THRUST_300001_SM_1000_NS12placeholders2_5E)
_ZN34_INTERNAL_2f579e33_4_k_cu_632909ef6thrust24THRUST_300001_SM_1000_NS12placeholders2_5E:
	.zero		1
	.type		_ZN34_INTERNAL_2f579e33_4_k_cu_632909ef4cuda3std3__45__cpo6rbeginE,@object
	.size		_ZN34_INTERNAL_2f579e33_4_k_cu_632909ef4cuda3std3__45__cpo6rbeginE,(_ZN34_INTERNAL_2f579e33_4_k_cu_632909ef4cuda3std6ranges3__45__cpo7advanceE - _ZN34_INTERNAL_2f579e33_4_k_cu_632909ef4cuda3std3__45__cpo6rbeginE)
_ZN34_INTERNAL_2f579e33_4_k_cu_632909ef4cuda3std3__45__cpo6rbeginE:
	.zero		1
	.type		_ZN34_INTERNAL_2f579e33_4_k_cu_632909ef4cuda3std6ranges3__45__cpo7advanceE,@object
	.size		_ZN34_INTERNAL_2f579e33_4_k_cu_632909ef4cuda3std6ranges3__45__cpo7advanceE,(_ZN34_INTERNAL_2f579e33_4_k_cu_632909ef4cuda3std3__47nulloptE - _ZN34_INTERNAL_2f579e33_4_k_cu_632909ef4cuda3std6ranges3__45__cpo7advanceE)
_ZN34_INTERNAL_2f579e33_4_k_cu_632909ef4cuda3std6ranges3__45__cpo7advanceE:
	.zero		1
	.type		_ZN34_INTERNAL_2f579e33_4_k_cu_632909ef4cuda3std3__47nulloptE,@object
	.size		_ZN34_INTERNAL_2f579e33_4_k_cu_632909ef4cuda3std3__47nulloptE,(_ZN34_INTERNAL_2f579e33_4_k_cu_632909ef4cuda3std6ranges3__45__cpo8distanceE - _ZN34_INTERNAL_2f579e33_4_k_cu_632909ef4cuda3std3__47nulloptE)
_ZN34_INTERNAL_2f579e33_4_k_cu_632909ef4cuda3std3__47nulloptE:
	.zero		1
	.type		_ZN34_INTERNAL_2f579e33_4_k_cu_632909ef4cuda3std6ranges3__45__cpo8distanceE,@object
	.size		_ZN34_INTERNAL_2f579e33_4_k_cu_632909ef4cuda3std6ranges3__45__cpo8distanceE,(_ZN34_INTERNAL_2f579e33_4_k_cu_632909ef6thrust24THRUST_300001_SM_1000_NS12placeholders3_10E - _ZN34_INTERNAL_2f579e33_4_k_cu_632909ef4cuda3std6ranges3__45__cpo8distanceE)
_ZN34_INTERNAL_2f579e33_4_k_cu_632909ef4cuda3std6ranges3__45__cpo8distanceE:
	.zero		1
	.type		_ZN34_INTERNAL_2f579e33_4_k_cu_632909ef6thrust24THRUST_300001_SM_1000_NS12placeholders3_10E,@object
	.size		_ZN34_INTERNAL_2f579e33_4_k_cu_632909ef6thrust24THRUST_300001_SM_1000_NS12placeholders3_10E,(_ZN34_INTERNAL_2f579e33_4_k_cu_632909ef4cuda3std3__419piecewise_constructE - _ZN34_INTERNAL_2f579e33_4_k_cu_632909ef6thrust24THRUST_300001_SM_1000_NS12placeholders3_10E)
_ZN34_INTERNAL_2f579e33_4_k_cu_632909ef6thrust24THRUST_300001_SM_1000_NS12placeholders3_10E:
	.zero		1
	.type		_ZN34_INTERNAL_2f579e33_4_k_cu_632909ef4cuda3std3__419piecewise_constructE,@object
	.size		_ZN34_INTERNAL_2f579e33_4_k_cu_632909ef4cuda3std3__419piecewise_constructE,(_ZN34_INTERNAL_2f579e33_4_k_cu_632909ef4cuda3std6ranges3__45__cpo5cdataE - _ZN34_INTERNAL_2f579e33_4_k_cu_632909ef4cuda3std3__419piecewise_constructE)
_ZN34_INTERNAL_2f579e33_4_k_cu_632909ef4cuda3std3__419piecewise_constructE:
	.zero		1
	.type		_ZN34_INTERNAL_2f579e33_4_k_cu_632909ef4cuda3std6ranges3__45__cpo5cdataE,@object
	.size		_ZN34_INTERNAL_2f579e33_4_k_cu_632909ef4cuda3std6ranges3__45__cpo5cdataE,(_ZN34_INTERNAL_2f579e33_4_k_cu_632909ef6thrust24THRUST_300001_SM_1000_NS12placeholders2_2E - _ZN34_INTERNAL_2f579e33_4_k_cu_632909ef4cuda3std6ranges3__45__cpo5cdataE)
_ZN34_INTERNAL_2f579e33_4_k_cu_632909ef4cuda3std6ranges3__45__cpo5cdataE:
	.zero		1
	.type		_ZN34_INTERNAL_2f579e33_4_k_cu_632909ef6thrust24THRUST_300001_SM_1000_NS12placeholders2_2E,@object
	.size		_ZN34_INTERNAL_2f579e33_4_k_cu_632909ef6thrust24THRUST_300001_SM_1000_NS12placeholders2_2E,(_ZN34_INTERNAL_2f579e33_4_k_cu_632909ef4cuda3std3__45__cpo3endE - _ZN34_INTERNAL_2f579e33_4_k_cu_632909ef6thrust24THRUST_300001_SM_1000_NS12placeholders2_2E)
_ZN34_INTERNAL_2f579e33_4_k_cu_632909ef6thrust24THRUST_300001_SM_1000_NS12placeholders2_2E:
	.zero		1
	.type		_ZN34_INTERNAL_2f579e33_4_k_cu_632909ef4cuda3std3__45__cpo3endE,@object
	.size		_ZN34_INTERNAL_2f579e33_4_k_cu_632909ef4cuda3std3__45__cpo3endE,(_ZN34_INTERNAL_2f579e33_4_k_cu_632909ef4cuda3std6ranges3__45__cpo3endE - _ZN34_INTERNAL_2f579e33_4_k_cu_632909ef4cuda3std3__45__cpo3endE)
_ZN34_INTERNAL_2f579e33_4_k_cu_632909ef4cuda3std3__45__cpo3endE:
	.zero		1
	.type		_ZN34_INTERNAL_2f579e33_4_k_cu_632909ef4cuda3std6ranges3__45__cpo3endE,@object
	.size		_ZN34_INTERNAL_2f579e33_4_k_cu_632909ef4cuda3std6ranges3__45__cpo3endE,(_ZN34_INTERNAL_2f579e33_4_k_cu_632909ef6thrust24THRUST_300001_SM_1000_NS12placeholders2_6E - _ZN34_INTERNAL_2f579e33_4_k_cu_632909ef4cuda3std6ranges3__45__cpo3endE)
_ZN34_INTERNAL_2f579e33_4_k_cu_632909ef4cuda3std6ranges3__45__cpo3endE:
	.zero		1
	.type		_ZN34_INTERNAL_2f579e33_4_k_cu_632909ef6thrust24THRUST_300001_SM_1000_NS12placeholders2_6E,@object
	.size		_ZN34_INTERNAL_2f579e33_4_k_cu_632909ef6thrust24THRUST_300001_SM_1000_NS12placeholders2_6E,(_ZN34_INTERNAL_2f579e33_4_k_cu_632909ef4cuda3std3__45__cpo4rendE - _ZN34_INTERNAL_2f579e33_4_k_cu_632909ef6thrust24THRUST_300001_SM_1000_NS12placeholders2_6E)
_ZN34_INTERNAL_2f579e33_4_k_cu_632909ef6thrust24THRUST_300001_SM_1000_NS12placeholders2_6E:
	.zero		1
	.type		_ZN34_INTERNAL_2f579e33_4_k_cu_632909ef4cuda3std3__45__cpo4rendE,@object
	.size		_ZN34_INTERNAL_2f579e33_4_k_cu_632909ef4cuda3std3__45__cpo4rendE,(_ZN34_INTERNAL_2f579e33_4_k_cu_632909ef4cuda3std6ranges3__45__cpo9iter_swapE - _ZN34_INTERNAL_2f579e33_4_k_cu_632909ef4cuda3std3__45__cpo4rendE)
_ZN34_INTERNAL_2f579e33_4_k_cu_632909ef4cuda3std3__45__cpo4rendE:
	.zero		1
	.type		_ZN34_INTERNAL_2f579e33_4_k_cu_632909ef4cuda3std6ranges3__45__cpo9iter_swapE,@object
	.size		_ZN34_INTERNAL_2f579e33_4_k_cu_632909ef4cuda3std6ranges3__45__cpo9iter_swapE,(_ZN34_INTERNAL_2f579e33_4_k_cu_632909ef4cuda3std3__48unexpectE - _ZN34_INTERNAL_2f579e33_4_k_cu_632909ef4cuda3std6ranges3__45__cpo9iter_swapE)
_ZN34_INTERNAL_2f579e33_4_k_cu_632909ef4cuda3std6ranges3__45__cpo9iter_swapE:
	.zero		1
	.type		_ZN34_INTERNAL_2f579e33_4_k_cu_632909ef4cuda3std3__48unexpectE,@object
	.size		_ZN34_INTERNAL_2f579e33_4_k_cu_632909ef4cuda3std3__48unexpectE,(_ZN34_INTERNAL_2f579e33_4_k_cu_632909ef6thrust24THRUST_300001_SM_1000_NS8cuda_cub3parE - _ZN34_INTERNAL_2f579e33_4_k_cu_632909ef4cuda3std3__48unexpectE)
_ZN34_INTERNAL_2f579e33_4_k_cu_632909ef4cuda3std3__48unexpectE:
	.zero		1
	.type		_ZN34_INTERNAL_2f579e33_4_k_cu_632909ef6thrust24THRUST_300001_SM_1000_NS8cuda_cub3parE,@object
	.size		_ZN34_INTERNAL_2f579e33_4_k_cu_632909ef6thrust24THRUST_300001_SM_1000_NS8cuda_cub3parE,(_ZN34_INTERNAL_2f579e33_4_k_cu_632909ef6thrust24THRUST_300001_SM_1000_NS12placeholders2_4E - _ZN34_INTERNAL_2f579e33_4_k_cu_632909ef6thrust24THRUST_300001_SM_1000_NS8cuda_cub3parE)
_ZN34_INTERNAL_2f579e33_4_k_cu_632909ef6thrust24THRUST_300001_SM_1000_NS8cuda_cub3parE:
	.zero		1
	.type		_ZN34_INTERNAL_2f579e33_4_k_cu_632909ef6thrust24THRUST_300001_SM_1000_NS12placeholders2_4E,@object
	.size		_ZN34_INTERNAL_2f579e33_4_k_cu_632909ef6thrust24THRUST_300001_SM_1000_NS12placeholders2_4E,(_ZN34_INTERNAL_2f579e33_4_k_cu_632909ef4cuda3std3__45__cpo4cendE - _ZN34_INTERNAL_2f579e33_4_k_cu_632909ef6thrust24THRUST_300001_SM_1000_NS12placeholders2_4E)
_ZN34_INTERNAL_2f579e33_4_k_cu_632909ef6thrust24THRUST_300001_SM_1000_NS12placeholders2_4E:
	.zero		1
	.type		_ZN34_INTERNAL_2f579e33_4_k_cu_632909ef4cuda3std3__45__cpo4cendE,@object
	.size		_ZN34_INTERNAL_2f579e33_4_k_cu_632909ef4cuda3std3__45__cpo4cendE,(_ZN34_INTERNAL_2f579e33_4_k_cu_632909ef4cuda3std6ranges3__45__cpo4cendE - _ZN34_INTERNAL_2f579e33_4_k_cu_632909ef4cuda3std3__45__cpo4cendE)
_ZN34_INTERNAL_2f579e33_4_k_cu_632909ef4cuda3std3__45__cpo4cendE:
	.zero		1
	.type		_ZN34_INTERNAL_2f579e33_4_k_cu_632909ef4cuda3std6ranges3__45__cpo4cendE,@object
	.size		_ZN34_INTERNAL_2f579e33_4_k_cu_632909ef4cuda3std6ranges3__45__cpo4cendE,(_ZN34_INTERNAL_2f579e33_4_k_cu_632909ef4cuda3std3__420unreachable_sentinelE - _ZN34_INTERNAL_2f579e33_4_k_cu_632909ef4cuda3std6ranges3__45__cpo4cendE)
_ZN34_INTERNAL_2f579e33_4_k_cu_632909ef4cuda3std6ranges3__45__cpo4cendE:
	.zero		1
	.type		_ZN34_INTERNAL_2f579e33_4_k_cu_632909ef4cuda3std3__420unreachable_sentinelE,@object
	.size		_ZN34_INTERNAL_2f579e33_4_k_cu_632909ef4cuda3std3__420unreachable_sentinelE,(_ZN34_INTERNAL_2f579e33_4_k_cu_632909ef4cuda3std6ranges3__45__cpo5ssizeE - _ZN34_INTERNAL_2f579e33_4_k_cu_632909ef4cuda3std3__420unreachable_sentinelE)
_ZN34_INTERNAL_2f579e33_4_k_cu_632909ef4cuda3std3__420unreachable_sentinelE:
	.zero		1
	.type		_ZN34_INTERNAL_2f579e33_4_k_cu_632909ef4cuda3std6ranges3__45__cpo5ssizeE,@object
	.size		_ZN34_INTERNAL_2f579e33_4_k_cu_632909ef4cuda3std6ranges3__45__cpo5ssizeE,(_ZN34_INTERNAL_2f579e33_4_k_cu_632909ef6thrust24THRUST_300001_SM_1000_NS12placeholders2_8E - _ZN34_INTERNAL_2f579e33_4_k_cu_632909ef4cuda3std6ranges3__45__cpo5ssizeE)
_ZN34_INTERNAL_2f579e33_4_k_cu_632909ef4cuda3std6ranges3__45__cpo5ssizeE:
	.zero		1
	.type		_ZN34_INTERNAL_2f579e33_4_k_cu_632909ef6thrust24THRUST_300001_SM_1000_NS12placeholders2_8E,@object
	.size		_ZN34_INTERNAL_2f579e33_4_k_cu_632909ef6thrust24THRUST_300001_SM_1000_NS12placeholders2_8E,(_ZN34_INTERNAL_2f579e33_4_k_cu_632909ef4cuda3std3__45__cpo5crendE - _ZN34_INTERNAL_2f579e33_4_k_cu_632909ef6thrust24THRUST_300001_SM_1000_NS12placeholders2_8E)
_ZN34_INTERNAL_2f579e33_4_k_cu_632909ef6thrust24THRUST_300001_SM_1000_NS12placeholders2_8E:
	.zero		1
	.type		_ZN34_INTERNAL_2f579e33_4_k_cu_632909ef4cuda3std3__45__cpo5crendE,@object
	.size		_ZN34_INTERNAL_2f579e33_4_k_cu_632909ef4cuda3std3__45__cpo5crendE,(_ZN34_INTERNAL_2f579e33_4_k_cu_632909ef4cuda3std6ranges3__45__cpo4prevE - _ZN34_INTERNAL_2f579e33_4_k_cu_632909ef4cuda3std3__45__cpo5crendE)
_ZN34_INTERNAL_2f579e33_4_k_cu_632909ef4cuda3std3__45__cpo5crendE:
	.zero		1
	.type		_ZN34_INTERNAL_2f579e33_4_k_cu_632909ef4cuda3std6ranges3__45__cpo4prevE,@object
	.size		_ZN34_INTERNAL_2f579e33_4_k_cu_632909ef4cuda3std6ranges3__45__cpo4prevE,(_ZN34_INTERNAL_2f579e33_4_k_cu_632909ef4cuda3std6ranges3__45__cpo9iter_moveE - _ZN34_INTERNAL_2f579e33_4_k_cu_632909ef4cuda3std6ranges3__45__cpo4prevE)
_ZN34_INTERNAL_2f579e33_4_k_cu_632909ef4cuda3std6ranges3__45__cpo4prevE:
	.zero		1
	.type		_ZN34_INTERNAL_2f579e33_4_k_cu_632909ef4cuda3std6ranges3__45__cpo9iter_moveE,@object
	.size		_ZN34_INTERNAL_2f579e33_4_k_cu_632909ef4cuda3std6ranges3__45__cpo9iter_moveE,(_ZN34_INTERNAL_2f579e33_4_k_cu_632909ef6thrust24THRUST_300001_SM_1000_NS6system6detail10sequential3seqE - _ZN34_INTERNAL_2f579e33_4_k_cu_632909ef4cuda3std6ranges3__45__cpo9iter_moveE)
_ZN34_INTERNAL_2f579e33_4_k_cu_632909ef4cuda3std6ranges3__45__cpo9iter_moveE:
	.zero		1
	.type		_ZN34_INTERNAL_2f579e33_4_k_cu_632909ef6thrust24THRUST_300001_SM_1000_NS6system6detail10sequential3seqE,@object
	.size		_ZN34_INTERNAL_2f579e33_4_k_cu_632909ef6thrust24THRUST_300001_SM_1000_NS6system6detail10sequential3seqE,(.L_31 - _ZN34_INTERNAL_2f579e33_4_k_cu_632909ef6thrust24THRUST_300001_SM_1000_NS6system6detail10sequential3seqE)
_ZN34_INTERNAL_2f579e33_4_k_cu_632909ef6thrust24THRUST_300001_SM_1000_NS6system6detail10sequential3seqE:
	.zero		1
.L_31:


//--------------------- .nv.shared._ZN3cub18CUB_300001_SM_10006detail6reduce18DeviceReduceKernelINS2_10policy_hubIfyN4cuda3std3__410multipliesIfEEE10Policy1000EN6thrust24THRUST_300001_SM_1000_NS6detail15normal_iteratorINSD_10device_ptrIfEEEEyS9_fNS7_10__identityEEEvT0_PT3_T1_NS0_13GridEvenShareISN_EET2_T4_ --------------------------
	.section	.nv.shared._ZN3cub18CUB_300001_SM_10006detail6reduce18DeviceReduceKernelINS2_10policy_hubIfyN4cuda3std3__410multipliesIfEEE10Policy1000EN6thrust24THRUST_300001_SM_1000_NS6detail15normal_iteratorINSD_10device_ptrIfEEEEyS9_fNS7_10__identityEEEvT0_PT3_T1_NS0_13GridEvenShareISN_EET2_T4_,"aw",@nobits
	.sectionflags	@""
	.align	4
.nv.shared._ZN3cub18CUB_300001_SM_10006detail6reduce18DeviceReduceKernelINS2_10policy_hubIfyN4cuda3std3__410multipliesIfEEE10Policy1000EN6thrust24THRUST_300001_SM_1000_NS6detail15normal_iteratorINSD_10device_ptrIfEEEEyS9_fNS7_10__identityEEEvT0_PT3_T1_NS0_13GridEvenShareISN_EET2_T4_:
	.zero		1068


//--------------------- .nv.shared._ZN3cub18CUB_300001_SM_10006detail6reduce28DeviceReduceSingleTileKernelINS2_10policy_hubIfyN4cuda3std3__410multipliesIfEEE10Policy1000EN6thrust24THRUST_300001_SM_1000_NS6detail15normal_iteratorINSD_10device_ptrIfEEEEPfyS9_ffNS7_10__identityEEEvT0_T1_T2_T3_T4_T6_ --------------------------
	.section	.nv.shared._ZN3cub18CUB_300001_SM_10006detail6reduce28DeviceReduceSingleTileKernelINS2_10policy_hubIfyN4cuda3std3__410multipliesIfEEE10Policy1000EN6thrust24THRUST_300001_SM_1000_NS6detail15normal_iteratorINSD_10device_ptrIfEEEEPfyS9_ffNS7_10__identityEEEvT0_T1_T2_T3_T4_T6_,"aw",@nobits
	.sectionflags	@""
	.align	4
.nv.shared._ZN3cub18CUB_300001_SM_10006detail6reduce28DeviceReduceSingleTileKernelINS2_10policy_hubIfyN4cuda3std3__410multipliesIfEEE10Policy1000EN6thrust24THRUST_300001_SM_1000_NS6detail15normal_iteratorINSD_10device_ptrIfEEEEPfyS9_ffNS7_10__identityEEEvT0_T1_T2_T3_T4_T6_:
	.zero		1068


//--------------------- .nv.shared._ZN3cub18CUB_300001_SM_10006detail6reduce28DeviceReduceSingleTileKernelINS2_10policy_hubIfjN4cuda3std3__410multipliesIfEEE10Policy1000EPfSC_iS9_ffNS7_10__identityEEEvT0_T1_T2_T3_T4_T6_ --------------------------
	.section	.nv.shared._ZN3cub18CUB_300001_SM_10006detail6reduce28DeviceReduceSingleTileKernelINS2_10policy_hubIfjN4cuda3std3__410multipliesIfEEE10Policy1000EPfSC_iS9_ffNS7_10__identityEEEvT0_T1_T2_T3_T4_T6_,"aw",@nobits
	.sectionflags	@""
	.align	4
.nv.shared._ZN3cub18CUB_300001_SM_10006detail6reduce28DeviceReduceSingleTileKernelINS2_10policy_hubIfjN4cuda3std3__410multipliesIfEEE10Policy1000EPfSC_iS9_ffNS7_10__identityEEEvT0_T1_T2_T3_T4_T6_:
	.zero		1068


//--------------------- .nv.shared._ZN3cub18CUB_300001_SM_10006detail6reduce18DeviceReduceKernelINS2_10policy_hubIfjN4cuda3std3__410multipliesIfEEE10Policy1000EN6thrust24THRUST_300001_SM_1000_NS6detail15normal_iteratorINSD_10device_ptrIfEEEEjS9_fNS7_10__identityEEEvT0_PT3_T1_NS0_13GridEvenShareISN_EET2_T4_ --------------------------
	.section	.nv.shared._ZN3cub18CUB_300001_SM_10006detail6reduce18DeviceReduceKernelINS2_10policy_hubIfjN4cuda3std3__410multipliesIfEEE10Policy1000EN6thrust24THRUST_300001_SM_1000_NS6detail15normal_iteratorINSD_10device_ptrIfEEEEjS9_fNS7_10__identityEEEvT0_PT3_T1_NS0_13GridEvenShareISN_EET2_T4_,"aw",@nobits
	.sectionflags	@""
	.align	4
.nv.shared._ZN3cub18CUB_300001_SM_10006detail6reduce18DeviceReduceKernelINS2_10policy_hubIfjN4cuda3std3__410multipliesIfEEE10Policy1000EN6thrust24THRUST_300001_SM_1000_NS6detail15normal_iteratorINSD_10device_ptrIfEEEEjS9_fNS7_10__identityEEEvT0_PT3_T1_NS0_13GridEvenShareISN_EET2_T4_:
	.zero		1068


//--------------------- .nv.shared._ZN3cub18CUB_300001_SM_10006detail6reduce28DeviceReduceSingleTileKernelINS2_10policy_hubIfjN4cuda3std3__410multipliesIfEEE10Policy1000EN6thrust24THRUST_300001_SM_1000_NS6detail15normal_iteratorINSD_10device_ptrIfEEEEPfjS9_ffNS7_10__identityEEEvT0_T1_T2_T3_T4_T6_ --------------------------
	.section	.nv.shared._ZN3cub18CUB_300001_SM_10006detail6reduce28DeviceReduceSingleTileKernelINS2_10policy_hubIfjN4cuda3std3__410multipliesIfEEE10Policy1000EN6thrust24THRUST_300001_SM_1000_NS6detail15normal_iteratorINSD_10device_ptrIfEEEEPfjS9_ffNS7_10__identityEEEvT0_T1_T2_T3_T4_T6_,"aw",@nobits
	.sectionflags	@""
	.align	4
.nv.shared._ZN3cub18CUB_300001_SM_10006detail6reduce28DeviceReduceSingleTileKernelINS2_10policy_hubIfjN4cuda3std3__410multipliesIfEEE10Policy1000EN6thrust24THRUST_300001_SM_1000_NS6detail15normal_iteratorINSD_10device_ptrIfEEEEPfjS9_ffNS7_10__identityEEEvT0_T1_T2_T3_T4_T6_:
	.zero		1068


//--------------------- .nv.constant0._ZN3cub18CUB_300001_SM_10006detail6reduce28DeviceReduceSingleTileKernelINS2_10policy_hubIfyN4cuda3std3__410multipliesIfEEE10Policy1000EPfSC_iS9_ffNS7_10__identityEEEvT0_T1_T2_T3_T4_T6_ --------------------------
	.section	.nv.constant0._ZN3cub18CUB_300001_SM_10006detail6reduce28DeviceReduceSingleTileKernelINS2_10policy_hubIfyN4cuda3std3__410multipliesIfEEE10Policy1000EPfSC_iS9_ffNS7_10__identityEEEvT0_T1_T2_T3_T4_T6_,"a",@progbits
	.sectionflags	@""
	.align	4
.nv.constant0._ZN3cub18CUB_300001_SM_10006detail6reduce28DeviceReduceSingleTileKernelINS2_10policy_hubIfyN4cuda3std3__410multipliesIfEEE10Policy1000EPfSC_iS9_ffNS7_10__identityEEEvT0_T1_T2_T3_T4_T6_:
	.zero		925


//--------------------- .nv.constant0._ZN3cub18CUB_300001_SM_10006detail6reduce18DeviceReduceKernelINS2_10policy_hubIfyN4cuda3std3__410multipliesIfEEE10Policy1000EN6thrust24THRUST_300001_SM_1000_NS6detail15normal_iteratorINSD_10device_ptrIfEEEEyS9_fNS7_10__identityEEEvT0_PT3_T1_NS0_13GridEvenShareISN_EET2_T4_ --------------------------
	.section	.nv.constant0._ZN3cub18CUB_300001_SM_10006detail6reduce18DeviceReduceKernelINS2_10policy_hubIfyN4cuda3std3__410multipliesIfEEE10Policy1000EN6thrust24THRUST_300001_SM_1000_NS6detail15normal_iteratorINSD_10device_ptrIfEEEEyS9_fNS7_10__identityEEEvT0_PT3_T1_NS0_13GridEvenShareISN_EET2_T4_,"a",@progbits
	.sectionflags	@""
	.align	4
.nv.constant0._ZN3cub18CUB_300001_SM_10006detail6reduce18DeviceReduceKernelINS2_10policy_hubIfyN4cuda3std3__410multipliesIfEEE10Policy1000EN6thrust24THRUST_300001_SM_1000_NS6detail15normal_iteratorINSD_10device_ptrIfEEEEyS9_fNS7_10__identityEEEvT0_PT3_T1_NS0_13GridEvenShareISN_EET2_T4_:
	.zero		994


//--------------------- .nv.constant0._ZN3cub18CUB_300001_SM_10006detail6reduce28DeviceReduceSingleTileKernelINS2_10policy_hubIfyN4cuda3std3__410multipliesIfEEE10Policy1000EN6thrust24THRUST_300001_SM_1000_NS6detail15normal_iteratorINSD_10device_ptrIfEEEEPfyS9_ffNS7_10__identityEEEvT0_T1_T2_T3_T4_T6_ --------------------------
	.section	.nv.constant0._ZN3cub18CUB_300001_SM_10006detail6reduce28DeviceReduceSingleTileKernelINS2_10policy_hubIfyN4cuda3std3__410multipliesIfEEE10Policy1000EN6thrust24THRUST_300001_SM_1000_NS6detail15normal_iteratorINSD_10device_ptrIfEEEEPfyS9_ffNS7_10__identityEEEvT0_T1_T2_T3_T4_T6_,"a",@progbits
	.sectionflags	@""
	.align	4
.nv.constant0._ZN3cub18CUB_300001_SM_10006detail6reduce28DeviceReduceSingleTileKernelINS2_10policy_hubIfyN4cuda3std3__410multipliesIfEEE10Policy1000EN6thrust24THRUST_300001_SM_1000_NS6detail15normal_iteratorINSD_10device_ptrIfEEEEPfyS9_ffNS7_10__identityEEEvT0_T1_T2_T3_T4_T6_:
	.zero		929


//--------------------- .nv.constant0._ZN3cub18CUB_300001_SM_10006detail6reduce28DeviceReduceSingleTileKernelINS2_10policy_hubIfjN4cuda3std3__410multipliesIfEEE10Policy1000EPfSC_iS9_ffNS7_10__identityEEEvT0_T1_T2_T3_T4_T6_ --------------------------
	.section	.nv.constant0._ZN3cub18CUB_300001_SM_10006detail6reduce28DeviceReduceSingleTileKernelINS2_10policy_hubIfjN4cuda3std3__410multipliesIfEEE10Policy1000EPfSC_iS9_ffNS7_10__identityEEEvT0_T1_T2_T3_T4_T6_,"a",@progbits
	.sectionflags	@""
	.align	4
.nv.constant0._ZN3cub18CUB_300001_SM_10006detail6reduce28DeviceReduceSingleTileKernelINS2_10policy_hubIfjN4cuda3std3__410multipliesIfEEE10Policy1000EPfSC_iS9_ffNS7_10__identityEEEvT0_T1_T2_T3_T4_T6_:
	.zero		925


//--------------------- .nv.constant0._ZN3cub18CUB_300001_SM_10006detail6reduce18DeviceReduceKernelINS2_10policy_hubIfjN4cuda3std3__410multipliesIfEEE10Policy1000EN6thrust24THRUST_300001_SM_1000_NS6detail15normal_iteratorINSD_10device_ptrIfEEEEjS9_fNS7_10__identityEEEvT0_PT3_T1_NS0_13GridEvenShareISN_EET2_T4_ --------------------------
	.section	.nv.constant0._ZN3cub18CUB_300001_SM_10006detail6reduce18DeviceReduceKernelINS2_10policy_hubIfjN4cuda3std3__410multipliesIfEEE10Policy1000EN6thrust24THRUST_300001_SM_1000_NS6detail15normal_iteratorINSD_10device_ptrIfEEEEjS9_fNS7_10__identityEEEvT0_PT3_T1_NS0_13GridEvenShareISN_EET2_T4_,"a",@progbits
	.sectionflags	@""
	.align	4
.nv.constant0._ZN3cub18CUB_300001_SM_10006detail6reduce18DeviceReduceKernelINS2_10policy_hubIfjN4cuda3std3__410multipliesIfEEE10Policy1000EN6thrust24THRUST_300001_SM_1000_NS6detail15normal_iteratorINSD_10device_ptrIfEEEEjS9_fNS7_10__identityEEEvT0_PT3_T1_NS0_13GridEvenShareISN_EET2_T4_:
	.zero		958


//--------------------- .nv.constant0._ZN3cub18CUB_300001_SM_10006detail6reduce28DeviceReduceSingleTileKernelINS2_10policy_hubIfjN4cuda3std3__410multipliesIfEEE10Policy1000EN6thrust24THRUST_300001_SM_1000_NS6detail15normal_iteratorINSD_10device_ptrIfEEEEPfjS9_ffNS7_10__identityEEEvT0_T1_T2_T3_T4_T6_ --------------------------
	.section	.nv.constant0._ZN3cub18CUB_300001_SM_10006detail6reduce28DeviceReduceSingleTileKernelINS2_10policy_hubIfjN4cuda3std3__410multipliesIfEEE10Policy1000EN6thrust24THRUST_300001_SM_1000_NS6detail15normal_iteratorINSD_10device_ptrIfEEEEPfjS9_ffNS7_10__identityEEEvT0_T1_T2_T3_T4_T6_,"a",@progbits
	.sectionflags	@""
	.align	4
.nv.constant0._ZN3cub18CUB_300001_SM_10006detail6reduce28DeviceReduceSingleTileKernelINS2_10policy_hubIfjN4cuda3std3__410multipliesIfEEE10Policy1000EN6thrust24THRUST_300001_SM_1000_NS6detail15normal_iteratorINSD_10device_ptrIfEEEEPfjS9_ffNS7_10__identityEEEvT0_T1_T2_T3_T4_T6_:
	.zero		925


//--------------------- .nv.constant0._ZN3cub18CUB_300001_SM_10006detail11EmptyKernelIvEEvv --------------------------
	.section	.nv.constant0._ZN3cub18CUB_300001_SM_10006detail11EmptyKernelIvEEvv,"a",@progbits
	.sectionflags	@""
	.align	4
.nv.constant0._ZN3cub18CUB_300001_SM_10006detail11EmptyKernelIvEEvv:
	.zero		896


//--------------------- .nv.constant0._Z9vectorDivPKfS0_Pfi --------------------------
	.section	.nv.constant0._Z9vectorDivPKfS0_Pfi,"a",@progbits
	.sectionflags	@""
	.align	4
.nv.constant0._Z9vectorDivPKfS0_Pfi:
	.zero		924


//--------------------- SYMBOLS --------------------------

	.type		.nv.reservedSmem.offset0,@object
	.size		.nv.reservedSmem.offset0,0x4
	.type		.nv.reservedSmem.cap,@object
	.size		.nv.reservedSmem.cap,0x4
